//
// Generated by NVIDIA NVVM Compiler
//
// Compiler Build ID: CL-36424714
// Cuda compilation tools, release 13.0, V13.0.88
// Based on NVVM 20.0.0
//

.version 9.0
.target sm_100
.address_size 64

	// .globl	_Z13phase1_kernelPiii
.global .align 4 .u32 INF = 1073741823;
// _ZZ13phase1_kernelPiiiE7sh_Dist has been demoted
// _ZZ17phase2_kernel_rowPiiiE13sh_pivot_Dist has been demoted
// _ZZ17phase2_kernel_rowPiiiE7sh_Dist has been demoted
// _ZZ17phase2_kernel_colPiiiE13sh_pivot_Dist has been demoted
// _ZZ17phase2_kernel_colPiiiE7sh_Dist has been demoted
// _ZZ13phase3_kernelPiiiiE10sh_ik_Dist has been demoted
// _ZZ13phase3_kernelPiiiiE10sh_kj_Dist has been demoted

.visible .entry _Z13phase1_kernelPiii(
	.param .u64 .ptr .align 1 _Z13phase1_kernelPiii_param_0,
	.param .u32 _Z13phase1_kernelPiii_param_1,
	.param .u32 _Z13phase1_kernelPiii_param_2
)
{
	.reg .b32 	%r<2690>;
	.reg .b64 	%rd<9>;
	// demoted variable
	.shared .align 4 .b8 _ZZ13phase1_kernelPiiiE7sh_Dist[24336];
	ld.param.u64 	%rd1, [_Z13phase1_kernelPiii_param_0];
	ld.param.u32 	%r1, [_Z13phase1_kernelPiii_param_1];
	ld.param.u32 	%r2, [_Z13phase1_kernelPiii_param_2];
	cvta.to.global.u64 	%rd2, %rd1;
	mul.lo.s32 	%r3, %r2, 78;
	mov.u32 	%r4, %tid.y;
	mov.u32 	%r5, %tid.x;
	add.s32 	%r6, %r4, %r3;
	mad.lo.s32 	%r7, %r6, %r1, %r3;
	mov.u32 	%r8, _ZZ13phase1_kernelPiiiE7sh_Dist;
	mad.lo.s32 	%r9, %r4, 312, %r8;
	add.s32 	%r10, %r7, %r5;
	mul.wide.s32 	%rd3, %r10, 4;
	add.s64 	%rd4, %rd2, %rd3;
	ld.global.u32 	%r11, [%rd4];
	shl.b32 	%r12, %r5, 2;
	add.s32 	%r13, %r9, %r12;
	st.shared.u32 	[%r13], %r11;
	ld.global.u32 	%r14, [%rd4+104];
	st.shared.u32 	[%r13+104], %r14;
	ld.global.u32 	%r15, [%rd4+208];
	st.shared.u32 	[%r13+208], %r15;
	add.s32 	%r16, %r6, 26;
	mad.lo.s32 	%r17, %r16, %r1, %r3;
	add.s32 	%r18, %r17, %r5;
	mul.wide.s32 	%rd5, %r18, 4;
	add.s64 	%rd6, %rd2, %rd5;
	ld.global.u32 	%r19, [%rd6];
	st.shared.u32 	[%r13+8112], %r19;
	ld.global.u32 	%r20, [%rd6+104];
	st.shared.u32 	[%r13+8216], %r20;
	ld.global.u32 	%r21, [%rd6+208];
	st.shared.u32 	[%r13+8320], %r21;
	add.s32 	%r22, %r6, 52;
	mad.lo.s32 	%r23, %r22, %r1, %r3;
	add.s32 	%r24, %r23, %r5;
	mul.wide.s32 	%rd7, %r24, 4;
	add.s64 	%rd8, %rd2, %rd7;
	ld.global.u32 	%r25, [%rd8];
	st.shared.u32 	[%r13+16224], %r25;
	ld.global.u32 	%r26, [%rd8+104];
	st.shared.u32 	[%r13+16328], %r26;
	ld.global.u32 	%r27, [%rd8+208];
	st.shared.u32 	[%r13+16432], %r27;
	bar.sync 	0;
	ld.shared.u32 	%r28, [%r13];
	ld.shared.u32 	%r29, [%r9];
	add.s32 	%r30, %r8, %r12;
	ld.shared.u32 	%r31, [%r30];
	add.s32 	%r32, %r31, %r29;
	min.s32 	%r33, %r28, %r32;
	st.shared.u32 	[%r13], %r33;
	ld.shared.u32 	%r34, [%r13+104];
	ld.shared.u32 	%r35, [%r9];
	ld.shared.u32 	%r36, [%r30+104];
	add.s32 	%r37, %r36, %r35;
	min.s32 	%r38, %r34, %r37;
	st.shared.u32 	[%r13+104], %r38;
	ld.shared.u32 	%r39, [%r13+208];
	ld.shared.u32 	%r40, [%r30+208];
	add.s32 	%r41, %r40, %r35;
	min.s32 	%r42, %r39, %r41;
	st.shared.u32 	[%r13+208], %r42;
	ld.shared.u32 	%r43, [%r13+8112];
	ld.shared.u32 	%r44, [%r9+8112];
	ld.shared.u32 	%r45, [%r30];
	add.s32 	%r46, %r45, %r44;
	min.s32 	%r47, %r43, %r46;
	st.shared.u32 	[%r13+8112], %r47;
	ld.shared.u32 	%r48, [%r13+8216];
	ld.shared.u32 	%r49, [%r9+8112];
	ld.shared.u32 	%r50, [%r30+104];
	add.s32 	%r51, %r50, %r49;
	min.s32 	%r52, %r48, %r51;
	ld.shared.u32 	%r53, [%r13+8320];
	ld.shared.u32 	%r54, [%r30+208];
	add.s32 	%r55, %r54, %r49;
	min.s32 	%r56, %r53, %r55;
	ld.shared.u32 	%r57, [%r13+16224];
	ld.shared.u32 	%r58, [%r9+16224];
	add.s32 	%r59, %r45, %r58;
	min.s32 	%r60, %r57, %r59;
	st.shared.u32 	[%r13+16224], %r60;
	ld.shared.u32 	%r61, [%r13+16328];
	ld.shared.u32 	%r62, [%r9+16224];
	add.s32 	%r63, %r50, %r62;
	min.s32 	%r64, %r61, %r63;
	ld.shared.u32 	%r65, [%r13+16432];
	add.s32 	%r66, %r54, %r62;
	min.s32 	%r67, %r65, %r66;
	ld.shared.u32 	%r68, [%r9+4];
	ld.shared.u32 	%r69, [%r30+312];
	add.s32 	%r70, %r69, %r68;
	min.s32 	%r71, %r33, %r70;
	st.shared.u32 	[%r13], %r71;
	ld.shared.u32 	%r72, [%r9+4];
	ld.shared.u32 	%r73, [%r30+416];
	add.s32 	%r74, %r73, %r72;
	min.s32 	%r75, %r38, %r74;
	st.shared.u32 	[%r13+104], %r75;
	ld.shared.u32 	%r76, [%r30+520];
	add.s32 	%r77, %r76, %r72;
	min.s32 	%r78, %r42, %r77;
	st.shared.u32 	[%r13+208], %r78;
	ld.shared.u32 	%r79, [%r9+8116];
	ld.shared.u32 	%r80, [%r30+312];
	add.s32 	%r81, %r80, %r79;
	min.s32 	%r82, %r47, %r81;
	st.shared.u32 	[%r13+8112], %r82;
	ld.shared.u32 	%r83, [%r9+8116];
	ld.shared.u32 	%r84, [%r30+416];
	add.s32 	%r85, %r84, %r83;
	min.s32 	%r86, %r52, %r85;
	st.shared.u32 	[%r13+8216], %r86;
	ld.shared.u32 	%r87, [%r30+520];
	add.s32 	%r88, %r87, %r83;
	min.s32 	%r89, %r56, %r88;
	st.shared.u32 	[%r13+8320], %r89;
	ld.shared.u32 	%r90, [%r9+16228];
	add.s32 	%r91, %r80, %r90;
	min.s32 	%r92, %r60, %r91;
	st.shared.u32 	[%r13+16224], %r92;
	ld.shared.u32 	%r93, [%r9+16228];
	add.s32 	%r94, %r84, %r93;
	min.s32 	%r95, %r64, %r94;
	st.shared.u32 	[%r13+16328], %r95;
	add.s32 	%r96, %r87, %r93;
	min.s32 	%r97, %r67, %r96;
	ld.shared.u32 	%r98, [%r9+8];
	ld.shared.u32 	%r99, [%r30+624];
	add.s32 	%r100, %r99, %r98;
	min.s32 	%r101, %r71, %r100;
	st.shared.u32 	[%r13], %r101;
	ld.shared.u32 	%r102, [%r9+8];
	ld.shared.u32 	%r103, [%r30+728];
	add.s32 	%r104, %r103, %r102;
	min.s32 	%r105, %r75, %r104;
	st.shared.u32 	[%r13+104], %r105;
	ld.shared.u32 	%r106, [%r30+832];
	add.s32 	%r107, %r106, %r102;
	min.s32 	%r108, %r78, %r107;
	st.shared.u32 	[%r13+208], %r108;
	ld.shared.u32 	%r109, [%r9+8120];
	ld.shared.u32 	%r110, [%r30+624];
	add.s32 	%r111, %r110, %r109;
	min.s32 	%r112, %r82, %r111;
	st.shared.u32 	[%r13+8112], %r112;
	ld.shared.u32 	%r113, [%r9+8120];
	ld.shared.u32 	%r114, [%r30+728];
	add.s32 	%r115, %r114, %r113;
	min.s32 	%r116, %r86, %r115;
	ld.shared.u32 	%r117, [%r30+832];
	add.s32 	%r118, %r117, %r113;
	min.s32 	%r119, %r89, %r118;
	ld.shared.u32 	%r120, [%r9+16232];
	add.s32 	%r121, %r110, %r120;
	min.s32 	%r122, %r92, %r121;
	st.shared.u32 	[%r13+16224], %r122;
	ld.shared.u32 	%r123, [%r9+16232];
	add.s32 	%r124, %r114, %r123;
	min.s32 	%r125, %r95, %r124;
	add.s32 	%r126, %r117, %r123;
	min.s32 	%r127, %r97, %r126;
	st.shared.u32 	[%r13+16432], %r127;
	ld.shared.u32 	%r128, [%r9+12];
	ld.shared.u32 	%r129, [%r30+936];
	add.s32 	%r130, %r129, %r128;
	min.s32 	%r131, %r101, %r130;
	st.shared.u32 	[%r13], %r131;
	ld.shared.u32 	%r132, [%r9+12];
	ld.shared.u32 	%r133, [%r30+1040];
	add.s32 	%r134, %r133, %r132;
	min.s32 	%r135, %r105, %r134;
	st.shared.u32 	[%r13+104], %r135;
	ld.shared.u32 	%r136, [%r30+1144];
	add.s32 	%r137, %r136, %r132;
	min.s32 	%r138, %r108, %r137;
	st.shared.u32 	[%r13+208], %r138;
	ld.shared.u32 	%r139, [%r9+8124];
	ld.shared.u32 	%r140, [%r30+936];
	add.s32 	%r141, %r140, %r139;
	min.s32 	%r142, %r112, %r141;
	st.shared.u32 	[%r13+8112], %r142;
	ld.shared.u32 	%r143, [%r9+8124];
	ld.shared.u32 	%r144, [%r30+1040];
	add.s32 	%r145, %r144, %r143;
	min.s32 	%r146, %r116, %r145;
	ld.shared.u32 	%r147, [%r30+1144];
	add.s32 	%r148, %r147, %r143;
	min.s32 	%r149, %r119, %r148;
	ld.shared.u32 	%r150, [%r9+16236];
	add.s32 	%r151, %r140, %r150;
	min.s32 	%r152, %r122, %r151;
	st.shared.u32 	[%r13+16224], %r152;
	ld.shared.u32 	%r153, [%r9+16236];
	add.s32 	%r154, %r144, %r153;
	min.s32 	%r155, %r125, %r154;
	add.s32 	%r156, %r147, %r153;
	min.s32 	%r157, %r127, %r156;
	ld.shared.u32 	%r158, [%r9+16];
	ld.shared.u32 	%r159, [%r30+1248];
	add.s32 	%r160, %r159, %r158;
	min.s32 	%r161, %r131, %r160;
	st.shared.u32 	[%r13], %r161;
	ld.shared.u32 	%r162, [%r9+16];
	ld.shared.u32 	%r163, [%r30+1352];
	add.s32 	%r164, %r163, %r162;
	min.s32 	%r165, %r135, %r164;
	st.shared.u32 	[%r13+104], %r165;
	ld.shared.u32 	%r166, [%r30+1456];
	add.s32 	%r167, %r166, %r162;
	min.s32 	%r168, %r138, %r167;
	st.shared.u32 	[%r13+208], %r168;
	ld.shared.u32 	%r169, [%r9+8128];
	ld.shared.u32 	%r170, [%r30+1248];
	add.s32 	%r171, %r170, %r169;
	min.s32 	%r172, %r142, %r171;
	st.shared.u32 	[%r13+8112], %r172;
	ld.shared.u32 	%r173, [%r9+8128];
	ld.shared.u32 	%r174, [%r30+1352];
	add.s32 	%r175, %r174, %r173;
	min.s32 	%r176, %r146, %r175;
	st.shared.u32 	[%r13+8216], %r176;
	ld.shared.u32 	%r177, [%r30+1456];
	add.s32 	%r178, %r177, %r173;
	min.s32 	%r179, %r149, %r178;
	st.shared.u32 	[%r13+8320], %r179;
	ld.shared.u32 	%r180, [%r9+16240];
	add.s32 	%r181, %r170, %r180;
	min.s32 	%r182, %r152, %r181;
	st.shared.u32 	[%r13+16224], %r182;
	ld.shared.u32 	%r183, [%r9+16240];
	add.s32 	%r184, %r174, %r183;
	min.s32 	%r185, %r155, %r184;
	st.shared.u32 	[%r13+16328], %r185;
	add.s32 	%r186, %r177, %r183;
	min.s32 	%r187, %r157, %r186;
	ld.shared.u32 	%r188, [%r9+20];
	ld.shared.u32 	%r189, [%r30+1560];
	add.s32 	%r190, %r189, %r188;
	min.s32 	%r191, %r161, %r190;
	st.shared.u32 	[%r13], %r191;
	ld.shared.u32 	%r192, [%r9+20];
	ld.shared.u32 	%r193, [%r30+1664];
	add.s32 	%r194, %r193, %r192;
	min.s32 	%r195, %r165, %r194;
	st.shared.u32 	[%r13+104], %r195;
	ld.shared.u32 	%r196, [%r30+1768];
	add.s32 	%r197, %r196, %r192;
	min.s32 	%r198, %r168, %r197;
	st.shared.u32 	[%r13+208], %r198;
	ld.shared.u32 	%r199, [%r9+8132];
	ld.shared.u32 	%r200, [%r30+1560];
	add.s32 	%r201, %r200, %r199;
	min.s32 	%r202, %r172, %r201;
	st.shared.u32 	[%r13+8112], %r202;
	ld.shared.u32 	%r203, [%r9+8132];
	ld.shared.u32 	%r204, [%r30+1664];
	add.s32 	%r205, %r204, %r203;
	min.s32 	%r206, %r176, %r205;
	ld.shared.u32 	%r207, [%r30+1768];
	add.s32 	%r208, %r207, %r203;
	min.s32 	%r209, %r179, %r208;
	ld.shared.u32 	%r210, [%r9+16244];
	add.s32 	%r211, %r200, %r210;
	min.s32 	%r212, %r182, %r211;
	st.shared.u32 	[%r13+16224], %r212;
	ld.shared.u32 	%r213, [%r9+16244];
	add.s32 	%r214, %r204, %r213;
	min.s32 	%r215, %r185, %r214;
	add.s32 	%r216, %r207, %r213;
	min.s32 	%r217, %r187, %r216;
	st.shared.u32 	[%r13+16432], %r217;
	ld.shared.u32 	%r218, [%r9+24];
	ld.shared.u32 	%r219, [%r30+1872];
	add.s32 	%r220, %r219, %r218;
	min.s32 	%r221, %r191, %r220;
	st.shared.u32 	[%r13], %r221;
	ld.shared.u32 	%r222, [%r9+24];
	ld.shared.u32 	%r223, [%r30+1976];
	add.s32 	%r224, %r223, %r222;
	min.s32 	%r225, %r195, %r224;
	st.shared.u32 	[%r13+104], %r225;
	ld.shared.u32 	%r226, [%r30+2080];
	add.s32 	%r227, %r226, %r222;
	min.s32 	%r228, %r198, %r227;
	st.shared.u32 	[%r13+208], %r228;
	ld.shared.u32 	%r229, [%r9+8136];
	ld.shared.u32 	%r230, [%r30+1872];
	add.s32 	%r231, %r230, %r229;
	min.s32 	%r232, %r202, %r231;
	st.shared.u32 	[%r13+8112], %r232;
	ld.shared.u32 	%r233, [%r9+8136];
	ld.shared.u32 	%r234, [%r30+1976];
	add.s32 	%r235, %r234, %r233;
	min.s32 	%r236, %r206, %r235;
	ld.shared.u32 	%r237, [%r30+2080];
	add.s32 	%r238, %r237, %r233;
	min.s32 	%r239, %r209, %r238;
	ld.shared.u32 	%r240, [%r9+16248];
	add.s32 	%r241, %r230, %r240;
	min.s32 	%r242, %r212, %r241;
	st.shared.u32 	[%r13+16224], %r242;
	ld.shared.u32 	%r243, [%r9+16248];
	add.s32 	%r244, %r234, %r243;
	min.s32 	%r245, %r215, %r244;
	add.s32 	%r246, %r237, %r243;
	min.s32 	%r247, %r217, %r246;
	ld.shared.u32 	%r248, [%r9+28];
	ld.shared.u32 	%r249, [%r30+2184];
	add.s32 	%r250, %r249, %r248;
	min.s32 	%r251, %r221, %r250;
	st.shared.u32 	[%r13], %r251;
	ld.shared.u32 	%r252, [%r9+28];
	ld.shared.u32 	%r253, [%r30+2288];
	add.s32 	%r254, %r253, %r252;
	min.s32 	%r255, %r225, %r254;
	st.shared.u32 	[%r13+104], %r255;
	ld.shared.u32 	%r256, [%r30+2392];
	add.s32 	%r257, %r256, %r252;
	min.s32 	%r258, %r228, %r257;
	st.shared.u32 	[%r13+208], %r258;
	ld.shared.u32 	%r259, [%r9+8140];
	ld.shared.u32 	%r260, [%r30+2184];
	add.s32 	%r261, %r260, %r259;
	min.s32 	%r262, %r232, %r261;
	st.shared.u32 	[%r13+8112], %r262;
	ld.shared.u32 	%r263, [%r9+8140];
	ld.shared.u32 	%r264, [%r30+2288];
	add.s32 	%r265, %r264, %r263;
	min.s32 	%r266, %r236, %r265;
	st.shared.u32 	[%r13+8216], %r266;
	ld.shared.u32 	%r267, [%r30+2392];
	add.s32 	%r268, %r267, %r263;
	min.s32 	%r269, %r239, %r268;
	st.shared.u32 	[%r13+8320], %r269;
	ld.shared.u32 	%r270, [%r9+16252];
	add.s32 	%r271, %r260, %r270;
	min.s32 	%r272, %r242, %r271;
	st.shared.u32 	[%r13+16224], %r272;
	ld.shared.u32 	%r273, [%r9+16252];
	add.s32 	%r274, %r264, %r273;
	min.s32 	%r275, %r245, %r274;
	st.shared.u32 	[%r13+16328], %r275;
	add.s32 	%r276, %r267, %r273;
	min.s32 	%r277, %r247, %r276;
	ld.shared.u32 	%r278, [%r9+32];
	ld.shared.u32 	%r279, [%r30+2496];
	add.s32 	%r280, %r279, %r278;
	min.s32 	%r281, %r251, %r280;
	st.shared.u32 	[%r13], %r281;
	ld.shared.u32 	%r282, [%r9+32];
	ld.shared.u32 	%r283, [%r30+2600];
	add.s32 	%r284, %r283, %r282;
	min.s32 	%r285, %r255, %r284;
	st.shared.u32 	[%r13+104], %r285;
	ld.shared.u32 	%r286, [%r30+2704];
	add.s32 	%r287, %r286, %r282;
	min.s32 	%r288, %r258, %r287;
	st.shared.u32 	[%r13+208], %r288;
	ld.shared.u32 	%r289, [%r9+8144];
	ld.shared.u32 	%r290, [%r30+2496];
	add.s32 	%r291, %r290, %r289;
	min.s32 	%r292, %r262, %r291;
	st.shared.u32 	[%r13+8112], %r292;
	ld.shared.u32 	%r293, [%r9+8144];
	ld.shared.u32 	%r294, [%r30+2600];
	add.s32 	%r295, %r294, %r293;
	min.s32 	%r296, %r266, %r295;
	ld.shared.u32 	%r297, [%r30+2704];
	add.s32 	%r298, %r297, %r293;
	min.s32 	%r299, %r269, %r298;
	ld.shared.u32 	%r300, [%r9+16256];
	add.s32 	%r301, %r290, %r300;
	min.s32 	%r302, %r272, %r301;
	st.shared.u32 	[%r13+16224], %r302;
	ld.shared.u32 	%r303, [%r9+16256];
	add.s32 	%r304, %r294, %r303;
	min.s32 	%r305, %r275, %r304;
	add.s32 	%r306, %r297, %r303;
	min.s32 	%r307, %r277, %r306;
	st.shared.u32 	[%r13+16432], %r307;
	ld.shared.u32 	%r308, [%r9+36];
	ld.shared.u32 	%r309, [%r30+2808];
	add.s32 	%r310, %r309, %r308;
	min.s32 	%r311, %r281, %r310;
	st.shared.u32 	[%r13], %r311;
	ld.shared.u32 	%r312, [%r9+36];
	ld.shared.u32 	%r313, [%r30+2912];
	add.s32 	%r314, %r313, %r312;
	min.s32 	%r315, %r285, %r314;
	st.shared.u32 	[%r13+104], %r315;
	ld.shared.u32 	%r316, [%r30+3016];
	add.s32 	%r317, %r316, %r312;
	min.s32 	%r318, %r288, %r317;
	st.shared.u32 	[%r13+208], %r318;
	ld.shared.u32 	%r319, [%r9+8148];
	ld.shared.u32 	%r320, [%r30+2808];
	add.s32 	%r321, %r320, %r319;
	min.s32 	%r322, %r292, %r321;
	st.shared.u32 	[%r13+8112], %r322;
	ld.shared.u32 	%r323, [%r9+8148];
	ld.shared.u32 	%r324, [%r30+2912];
	add.s32 	%r325, %r324, %r323;
	min.s32 	%r326, %r296, %r325;
	ld.shared.u32 	%r327, [%r30+3016];
	add.s32 	%r328, %r327, %r323;
	min.s32 	%r329, %r299, %r328;
	ld.shared.u32 	%r330, [%r9+16260];
	add.s32 	%r331, %r320, %r330;
	min.s32 	%r332, %r302, %r331;
	st.shared.u32 	[%r13+16224], %r332;
	ld.shared.u32 	%r333, [%r9+16260];
	add.s32 	%r334, %r324, %r333;
	min.s32 	%r335, %r305, %r334;
	add.s32 	%r336, %r327, %r333;
	min.s32 	%r337, %r307, %r336;
	ld.shared.u32 	%r338, [%r9+40];
	ld.shared.u32 	%r339, [%r30+3120];
	add.s32 	%r340, %r339, %r338;
	min.s32 	%r341, %r311, %r340;
	st.shared.u32 	[%r13], %r341;
	ld.shared.u32 	%r342, [%r9+40];
	ld.shared.u32 	%r343, [%r30+3224];
	add.s32 	%r344, %r343, %r342;
	min.s32 	%r345, %r315, %r344;
	st.shared.u32 	[%r13+104], %r345;
	ld.shared.u32 	%r346, [%r30+3328];
	add.s32 	%r347, %r346, %r342;
	min.s32 	%r348, %r318, %r347;
	st.shared.u32 	[%r13+208], %r348;
	ld.shared.u32 	%r349, [%r9+8152];
	ld.shared.u32 	%r350, [%r30+3120];
	add.s32 	%r351, %r350, %r349;
	min.s32 	%r352, %r322, %r351;
	st.shared.u32 	[%r13+8112], %r352;
	ld.shared.u32 	%r353, [%r9+8152];
	ld.shared.u32 	%r354, [%r30+3224];
	add.s32 	%r355, %r354, %r353;
	min.s32 	%r356, %r326, %r355;
	st.shared.u32 	[%r13+8216], %r356;
	ld.shared.u32 	%r357, [%r30+3328];
	add.s32 	%r358, %r357, %r353;
	min.s32 	%r359, %r329, %r358;
	st.shared.u32 	[%r13+8320], %r359;
	ld.shared.u32 	%r360, [%r9+16264];
	add.s32 	%r361, %r350, %r360;
	min.s32 	%r362, %r332, %r361;
	st.shared.u32 	[%r13+16224], %r362;
	ld.shared.u32 	%r363, [%r9+16264];
	add.s32 	%r364, %r354, %r363;
	min.s32 	%r365, %r335, %r364;
	st.shared.u32 	[%r13+16328], %r365;
	add.s32 	%r366, %r357, %r363;
	min.s32 	%r367, %r337, %r366;
	ld.shared.u32 	%r368, [%r9+44];
	ld.shared.u32 	%r369, [%r30+3432];
	add.s32 	%r370, %r369, %r368;
	min.s32 	%r371, %r341, %r370;
	st.shared.u32 	[%r13], %r371;
	ld.shared.u32 	%r372, [%r9+44];
	ld.shared.u32 	%r373, [%r30+3536];
	add.s32 	%r374, %r373, %r372;
	min.s32 	%r375, %r345, %r374;
	st.shared.u32 	[%r13+104], %r375;
	ld.shared.u32 	%r376, [%r30+3640];
	add.s32 	%r377, %r376, %r372;
	min.s32 	%r378, %r348, %r377;
	st.shared.u32 	[%r13+208], %r378;
	ld.shared.u32 	%r379, [%r9+8156];
	ld.shared.u32 	%r380, [%r30+3432];
	add.s32 	%r381, %r380, %r379;
	min.s32 	%r382, %r352, %r381;
	st.shared.u32 	[%r13+8112], %r382;
	ld.shared.u32 	%r383, [%r9+8156];
	ld.shared.u32 	%r384, [%r30+3536];
	add.s32 	%r385, %r384, %r383;
	min.s32 	%r386, %r356, %r385;
	ld.shared.u32 	%r387, [%r30+3640];
	add.s32 	%r388, %r387, %r383;
	min.s32 	%r389, %r359, %r388;
	ld.shared.u32 	%r390, [%r9+16268];
	add.s32 	%r391, %r380, %r390;
	min.s32 	%r392, %r362, %r391;
	st.shared.u32 	[%r13+16224], %r392;
	ld.shared.u32 	%r393, [%r9+16268];
	add.s32 	%r394, %r384, %r393;
	min.s32 	%r395, %r365, %r394;
	add.s32 	%r396, %r387, %r393;
	min.s32 	%r397, %r367, %r396;
	st.shared.u32 	[%r13+16432], %r397;
	ld.shared.u32 	%r398, [%r9+48];
	ld.shared.u32 	%r399, [%r30+3744];
	add.s32 	%r400, %r399, %r398;
	min.s32 	%r401, %r371, %r400;
	st.shared.u32 	[%r13], %r401;
	ld.shared.u32 	%r402, [%r9+48];
	ld.shared.u32 	%r403, [%r30+3848];
	add.s32 	%r404, %r403, %r402;
	min.s32 	%r405, %r375, %r404;
	st.shared.u32 	[%r13+104], %r405;
	ld.shared.u32 	%r406, [%r30+3952];
	add.s32 	%r407, %r406, %r402;
	min.s32 	%r408, %r378, %r407;
	st.shared.u32 	[%r13+208], %r408;
	ld.shared.u32 	%r409, [%r9+8160];
	ld.shared.u32 	%r410, [%r30+3744];
	add.s32 	%r411, %r410, %r409;
	min.s32 	%r412, %r382, %r411;
	st.shared.u32 	[%r13+8112], %r412;
	ld.shared.u32 	%r413, [%r9+8160];
	ld.shared.u32 	%r414, [%r30+3848];
	add.s32 	%r415, %r414, %r413;
	min.s32 	%r416, %r386, %r415;
	ld.shared.u32 	%r417, [%r30+3952];
	add.s32 	%r418, %r417, %r413;
	min.s32 	%r419, %r389, %r418;
	ld.shared.u32 	%r420, [%r9+16272];
	add.s32 	%r421, %r410, %r420;
	min.s32 	%r422, %r392, %r421;
	st.shared.u32 	[%r13+16224], %r422;
	ld.shared.u32 	%r423, [%r9+16272];
	add.s32 	%r424, %r414, %r423;
	min.s32 	%r425, %r395, %r424;
	add.s32 	%r426, %r417, %r423;
	min.s32 	%r427, %r397, %r426;
	ld.shared.u32 	%r428, [%r9+52];
	ld.shared.u32 	%r429, [%r30+4056];
	add.s32 	%r430, %r429, %r428;
	min.s32 	%r431, %r401, %r430;
	st.shared.u32 	[%r13], %r431;
	ld.shared.u32 	%r432, [%r9+52];
	ld.shared.u32 	%r433, [%r30+4160];
	add.s32 	%r434, %r433, %r432;
	min.s32 	%r435, %r405, %r434;
	st.shared.u32 	[%r13+104], %r435;
	ld.shared.u32 	%r436, [%r30+4264];
	add.s32 	%r437, %r436, %r432;
	min.s32 	%r438, %r408, %r437;
	st.shared.u32 	[%r13+208], %r438;
	ld.shared.u32 	%r439, [%r9+8164];
	ld.shared.u32 	%r440, [%r30+4056];
	add.s32 	%r441, %r440, %r439;
	min.s32 	%r442, %r412, %r441;
	st.shared.u32 	[%r13+8112], %r442;
	ld.shared.u32 	%r443, [%r9+8164];
	ld.shared.u32 	%r444, [%r30+4160];
	add.s32 	%r445, %r444, %r443;
	min.s32 	%r446, %r416, %r445;
	st.shared.u32 	[%r13+8216], %r446;
	ld.shared.u32 	%r447, [%r30+4264];
	add.s32 	%r448, %r447, %r443;
	min.s32 	%r449, %r419, %r448;
	st.shared.u32 	[%r13+8320], %r449;
	ld.shared.u32 	%r450, [%r9+16276];
	add.s32 	%r451, %r440, %r450;
	min.s32 	%r452, %r422, %r451;
	st.shared.u32 	[%r13+16224], %r452;
	ld.shared.u32 	%r453, [%r9+16276];
	add.s32 	%r454, %r444, %r453;
	min.s32 	%r455, %r425, %r454;
	st.shared.u32 	[%r13+16328], %r455;
	add.s32 	%r456, %r447, %r453;
	min.s32 	%r457, %r427, %r456;
	ld.shared.u32 	%r458, [%r9+56];
	ld.shared.u32 	%r459, [%r30+4368];
	add.s32 	%r460, %r459, %r458;
	min.s32 	%r461, %r431, %r460;
	st.shared.u32 	[%r13], %r461;
	ld.shared.u32 	%r462, [%r9+56];
	ld.shared.u32 	%r463, [%r30+4472];
	add.s32 	%r464, %r463, %r462;
	min.s32 	%r465, %r435, %r464;
	st.shared.u32 	[%r13+104], %r465;
	ld.shared.u32 	%r466, [%r30+4576];
	add.s32 	%r467, %r466, %r462;
	min.s32 	%r468, %r438, %r467;
	st.shared.u32 	[%r13+208], %r468;
	ld.shared.u32 	%r469, [%r9+8168];
	ld.shared.u32 	%r470, [%r30+4368];
	add.s32 	%r471, %r470, %r469;
	min.s32 	%r472, %r442, %r471;
	st.shared.u32 	[%r13+8112], %r472;
	ld.shared.u32 	%r473, [%r9+8168];
	ld.shared.u32 	%r474, [%r30+4472];
	add.s32 	%r475, %r474, %r473;
	min.s32 	%r476, %r446, %r475;
	ld.shared.u32 	%r477, [%r30+4576];
	add.s32 	%r478, %r477, %r473;
	min.s32 	%r479, %r449, %r478;
	ld.shared.u32 	%r480, [%r9+16280];
	add.s32 	%r481, %r470, %r480;
	min.s32 	%r482, %r452, %r481;
	st.shared.u32 	[%r13+16224], %r482;
	ld.shared.u32 	%r483, [%r9+16280];
	add.s32 	%r484, %r474, %r483;
	min.s32 	%r485, %r455, %r484;
	add.s32 	%r486, %r477, %r483;
	min.s32 	%r487, %r457, %r486;
	st.shared.u32 	[%r13+16432], %r487;
	ld.shared.u32 	%r488, [%r9+60];
	ld.shared.u32 	%r489, [%r30+4680];
	add.s32 	%r490, %r489, %r488;
	min.s32 	%r491, %r461, %r490;
	st.shared.u32 	[%r13], %r491;
	ld.shared.u32 	%r492, [%r9+60];
	ld.shared.u32 	%r493, [%r30+4784];
	add.s32 	%r494, %r493, %r492;
	min.s32 	%r495, %r465, %r494;
	st.shared.u32 	[%r13+104], %r495;
	ld.shared.u32 	%r496, [%r30+4888];
	add.s32 	%r497, %r496, %r492;
	min.s32 	%r498, %r468, %r497;
	st.shared.u32 	[%r13+208], %r498;
	ld.shared.u32 	%r499, [%r9+8172];
	ld.shared.u32 	%r500, [%r30+4680];
	add.s32 	%r501, %r500, %r499;
	min.s32 	%r502, %r472, %r501;
	st.shared.u32 	[%r13+8112], %r502;
	ld.shared.u32 	%r503, [%r9+8172];
	ld.shared.u32 	%r504, [%r30+4784];
	add.s32 	%r505, %r504, %r503;
	min.s32 	%r506, %r476, %r505;
	ld.shared.u32 	%r507, [%r30+4888];
	add.s32 	%r508, %r507, %r503;
	min.s32 	%r509, %r479, %r508;
	ld.shared.u32 	%r510, [%r9+16284];
	add.s32 	%r511, %r500, %r510;
	min.s32 	%r512, %r482, %r511;
	st.shared.u32 	[%r13+16224], %r512;
	ld.shared.u32 	%r513, [%r9+16284];
	add.s32 	%r514, %r504, %r513;
	min.s32 	%r515, %r485, %r514;
	add.s32 	%r516, %r507, %r513;
	min.s32 	%r517, %r487, %r516;
	ld.shared.u32 	%r518, [%r9+64];
	ld.shared.u32 	%r519, [%r30+4992];
	add.s32 	%r520, %r519, %r518;
	min.s32 	%r521, %r491, %r520;
	st.shared.u32 	[%r13], %r521;
	ld.shared.u32 	%r522, [%r9+64];
	ld.shared.u32 	%r523, [%r30+5096];
	add.s32 	%r524, %r523, %r522;
	min.s32 	%r525, %r495, %r524;
	st.shared.u32 	[%r13+104], %r525;
	ld.shared.u32 	%r526, [%r30+5200];
	add.s32 	%r527, %r526, %r522;
	min.s32 	%r528, %r498, %r527;
	st.shared.u32 	[%r13+208], %r528;
	ld.shared.u32 	%r529, [%r9+8176];
	ld.shared.u32 	%r530, [%r30+4992];
	add.s32 	%r531, %r530, %r529;
	min.s32 	%r532, %r502, %r531;
	st.shared.u32 	[%r13+8112], %r532;
	ld.shared.u32 	%r533, [%r9+8176];
	ld.shared.u32 	%r534, [%r30+5096];
	add.s32 	%r535, %r534, %r533;
	min.s32 	%r536, %r506, %r535;
	st.shared.u32 	[%r13+8216], %r536;
	ld.shared.u32 	%r537, [%r30+5200];
	add.s32 	%r538, %r537, %r533;
	min.s32 	%r539, %r509, %r538;
	st.shared.u32 	[%r13+8320], %r539;
	ld.shared.u32 	%r540, [%r9+16288];
	add.s32 	%r541, %r530, %r540;
	min.s32 	%r542, %r512, %r541;
	st.shared.u32 	[%r13+16224], %r542;
	ld.shared.u32 	%r543, [%r9+16288];
	add.s32 	%r544, %r534, %r543;
	min.s32 	%r545, %r515, %r544;
	st.shared.u32 	[%r13+16328], %r545;
	add.s32 	%r546, %r537, %r543;
	min.s32 	%r547, %r517, %r546;
	ld.shared.u32 	%r548, [%r9+68];
	ld.shared.u32 	%r549, [%r30+5304];
	add.s32 	%r550, %r549, %r548;
	min.s32 	%r551, %r521, %r550;
	st.shared.u32 	[%r13], %r551;
	ld.shared.u32 	%r552, [%r9+68];
	ld.shared.u32 	%r553, [%r30+5408];
	add.s32 	%r554, %r553, %r552;
	min.s32 	%r555, %r525, %r554;
	st.shared.u32 	[%r13+104], %r555;
	ld.shared.u32 	%r556, [%r30+5512];
	add.s32 	%r557, %r556, %r552;
	min.s32 	%r558, %r528, %r557;
	st.shared.u32 	[%r13+208], %r558;
	ld.shared.u32 	%r559, [%r9+8180];
	ld.shared.u32 	%r560, [%r30+5304];
	add.s32 	%r561, %r560, %r559;
	min.s32 	%r562, %r532, %r561;
	st.shared.u32 	[%r13+8112], %r562;
	ld.shared.u32 	%r563, [%r9+8180];
	ld.shared.u32 	%r564, [%r30+5408];
	add.s32 	%r565, %r564, %r563;
	min.s32 	%r566, %r536, %r565;
	ld.shared.u32 	%r567, [%r30+5512];
	add.s32 	%r568, %r567, %r563;
	min.s32 	%r569, %r539, %r568;
	ld.shared.u32 	%r570, [%r9+16292];
	add.s32 	%r571, %r560, %r570;
	min.s32 	%r572, %r542, %r571;
	st.shared.u32 	[%r13+16224], %r572;
	ld.shared.u32 	%r573, [%r9+16292];
	add.s32 	%r574, %r564, %r573;
	min.s32 	%r575, %r545, %r574;
	add.s32 	%r576, %r567, %r573;
	min.s32 	%r577, %r547, %r576;
	st.shared.u32 	[%r13+16432], %r577;
	ld.shared.u32 	%r578, [%r9+72];
	ld.shared.u32 	%r579, [%r30+5616];
	add.s32 	%r580, %r579, %r578;
	min.s32 	%r581, %r551, %r580;
	st.shared.u32 	[%r13], %r581;
	ld.shared.u32 	%r582, [%r9+72];
	ld.shared.u32 	%r583, [%r30+5720];
	add.s32 	%r584, %r583, %r582;
	min.s32 	%r585, %r555, %r584;
	st.shared.u32 	[%r13+104], %r585;
	ld.shared.u32 	%r586, [%r30+5824];
	add.s32 	%r587, %r586, %r582;
	min.s32 	%r588, %r558, %r587;
	st.shared.u32 	[%r13+208], %r588;
	ld.shared.u32 	%r589, [%r9+8184];
	ld.shared.u32 	%r590, [%r30+5616];
	add.s32 	%r591, %r590, %r589;
	min.s32 	%r592, %r562, %r591;
	st.shared.u32 	[%r13+8112], %r592;
	ld.shared.u32 	%r593, [%r9+8184];
	ld.shared.u32 	%r594, [%r30+5720];
	add.s32 	%r595, %r594, %r593;
	min.s32 	%r596, %r566, %r595;
	ld.shared.u32 	%r597, [%r30+5824];
	add.s32 	%r598, %r597, %r593;
	min.s32 	%r599, %r569, %r598;
	ld.shared.u32 	%r600, [%r9+16296];
	add.s32 	%r601, %r590, %r600;
	min.s32 	%r602, %r572, %r601;
	st.shared.u32 	[%r13+16224], %r602;
	ld.shared.u32 	%r603, [%r9+16296];
	add.s32 	%r604, %r594, %r603;
	min.s32 	%r605, %r575, %r604;
	add.s32 	%r606, %r597, %r603;
	min.s32 	%r607, %r577, %r606;
	ld.shared.u32 	%r608, [%r9+76];
	ld.shared.u32 	%r609, [%r30+5928];
	add.s32 	%r610, %r609, %r608;
	min.s32 	%r611, %r581, %r610;
	st.shared.u32 	[%r13], %r611;
	ld.shared.u32 	%r612, [%r9+76];
	ld.shared.u32 	%r613, [%r30+6032];
	add.s32 	%r614, %r613, %r612;
	min.s32 	%r615, %r585, %r614;
	st.shared.u32 	[%r13+104], %r615;
	ld.shared.u32 	%r616, [%r30+6136];
	add.s32 	%r617, %r616, %r612;
	min.s32 	%r618, %r588, %r617;
	st.shared.u32 	[%r13+208], %r618;
	ld.shared.u32 	%r619, [%r9+8188];
	ld.shared.u32 	%r620, [%r30+5928];
	add.s32 	%r621, %r620, %r619;
	min.s32 	%r622, %r592, %r621;
	st.shared.u32 	[%r13+8112], %r622;
	ld.shared.u32 	%r623, [%r9+8188];
	ld.shared.u32 	%r624, [%r30+6032];
	add.s32 	%r625, %r624, %r623;
	min.s32 	%r626, %r596, %r625;
	st.shared.u32 	[%r13+8216], %r626;
	ld.shared.u32 	%r627, [%r30+6136];
	add.s32 	%r628, %r627, %r623;
	min.s32 	%r629, %r599, %r628;
	st.shared.u32 	[%r13+8320], %r629;
	ld.shared.u32 	%r630, [%r9+16300];
	add.s32 	%r631, %r620, %r630;
	min.s32 	%r632, %r602, %r631;
	st.shared.u32 	[%r13+16224], %r632;
	ld.shared.u32 	%r633, [%r9+16300];
	add.s32 	%r634, %r624, %r633;
	min.s32 	%r635, %r605, %r634;
	st.shared.u32 	[%r13+16328], %r635;
	add.s32 	%r636, %r627, %r633;
	min.s32 	%r637, %r607, %r636;
	ld.shared.u32 	%r638, [%r9+80];
	ld.shared.u32 	%r639, [%r30+6240];
	add.s32 	%r640, %r639, %r638;
	min.s32 	%r641, %r611, %r640;
	st.shared.u32 	[%r13], %r641;
	ld.shared.u32 	%r642, [%r9+80];
	ld.shared.u32 	%r643, [%r30+6344];
	add.s32 	%r644, %r643, %r642;
	min.s32 	%r645, %r615, %r644;
	st.shared.u32 	[%r13+104], %r645;
	ld.shared.u32 	%r646, [%r30+6448];
	add.s32 	%r647, %r646, %r642;
	min.s32 	%r648, %r618, %r647;
	st.shared.u32 	[%r13+208], %r648;
	ld.shared.u32 	%r649, [%r9+8192];
	ld.shared.u32 	%r650, [%r30+6240];
	add.s32 	%r651, %r650, %r649;
	min.s32 	%r652, %r622, %r651;
	st.shared.u32 	[%r13+8112], %r652;
	ld.shared.u32 	%r653, [%r9+8192];
	ld.shared.u32 	%r654, [%r30+6344];
	add.s32 	%r655, %r654, %r653;
	min.s32 	%r656, %r626, %r655;
	ld.shared.u32 	%r657, [%r30+6448];
	add.s32 	%r658, %r657, %r653;
	min.s32 	%r659, %r629, %r658;
	ld.shared.u32 	%r660, [%r9+16304];
	add.s32 	%r661, %r650, %r660;
	min.s32 	%r662, %r632, %r661;
	st.shared.u32 	[%r13+16224], %r662;
	ld.shared.u32 	%r663, [%r9+16304];
	add.s32 	%r664, %r654, %r663;
	min.s32 	%r665, %r635, %r664;
	add.s32 	%r666, %r657, %r663;
	min.s32 	%r667, %r637, %r666;
	st.shared.u32 	[%r13+16432], %r667;
	ld.shared.u32 	%r668, [%r9+84];
	ld.shared.u32 	%r669, [%r30+6552];
	add.s32 	%r670, %r669, %r668;
	min.s32 	%r671, %r641, %r670;
	st.shared.u32 	[%r13], %r671;
	ld.shared.u32 	%r672, [%r9+84];
	ld.shared.u32 	%r673, [%r30+6656];
	add.s32 	%r674, %r673, %r672;
	min.s32 	%r675, %r645, %r674;
	st.shared.u32 	[%r13+104], %r675;
	ld.shared.u32 	%r676, [%r30+6760];
	add.s32 	%r677, %r676, %r672;
	min.s32 	%r678, %r648, %r677;
	st.shared.u32 	[%r13+208], %r678;
	ld.shared.u32 	%r679, [%r9+8196];
	ld.shared.u32 	%r680, [%r30+6552];
	add.s32 	%r681, %r680, %r679;
	min.s32 	%r682, %r652, %r681;
	st.shared.u32 	[%r13+8112], %r682;
	ld.shared.u32 	%r683, [%r9+8196];
	ld.shared.u32 	%r684, [%r30+6656];
	add.s32 	%r685, %r684, %r683;
	min.s32 	%r686, %r656, %r685;
	ld.shared.u32 	%r687, [%r30+6760];
	add.s32 	%r688, %r687, %r683;
	min.s32 	%r689, %r659, %r688;
	ld.shared.u32 	%r690, [%r9+16308];
	add.s32 	%r691, %r680, %r690;
	min.s32 	%r692, %r662, %r691;
	st.shared.u32 	[%r13+16224], %r692;
	ld.shared.u32 	%r693, [%r9+16308];
	add.s32 	%r694, %r684, %r693;
	min.s32 	%r695, %r665, %r694;
	add.s32 	%r696, %r687, %r693;
	min.s32 	%r697, %r667, %r696;
	ld.shared.u32 	%r698, [%r9+88];
	ld.shared.u32 	%r699, [%r30+6864];
	add.s32 	%r700, %r699, %r698;
	min.s32 	%r701, %r671, %r700;
	st.shared.u32 	[%r13], %r701;
	ld.shared.u32 	%r702, [%r9+88];
	ld.shared.u32 	%r703, [%r30+6968];
	add.s32 	%r704, %r703, %r702;
	min.s32 	%r705, %r675, %r704;
	st.shared.u32 	[%r13+104], %r705;
	ld.shared.u32 	%r706, [%r30+7072];
	add.s32 	%r707, %r706, %r702;
	min.s32 	%r708, %r678, %r707;
	st.shared.u32 	[%r13+208], %r708;
	ld.shared.u32 	%r709, [%r9+8200];
	ld.shared.u32 	%r710, [%r30+6864];
	add.s32 	%r711, %r710, %r709;
	min.s32 	%r712, %r682, %r711;
	st.shared.u32 	[%r13+8112], %r712;
	ld.shared.u32 	%r713, [%r9+8200];
	ld.shared.u32 	%r714, [%r30+6968];
	add.s32 	%r715, %r714, %r713;
	min.s32 	%r716, %r686, %r715;
	st.shared.u32 	[%r13+8216], %r716;
	ld.shared.u32 	%r717, [%r30+7072];
	add.s32 	%r718, %r717, %r713;
	min.s32 	%r719, %r689, %r718;
	st.shared.u32 	[%r13+8320], %r719;
	ld.shared.u32 	%r720, [%r9+16312];
	add.s32 	%r721, %r710, %r720;
	min.s32 	%r722, %r692, %r721;
	st.shared.u32 	[%r13+16224], %r722;
	ld.shared.u32 	%r723, [%r9+16312];
	add.s32 	%r724, %r714, %r723;
	min.s32 	%r725, %r695, %r724;
	st.shared.u32 	[%r13+16328], %r725;
	add.s32 	%r726, %r717, %r723;
	min.s32 	%r727, %r697, %r726;
	ld.shared.u32 	%r728, [%r9+92];
	ld.shared.u32 	%r729, [%r30+7176];
	add.s32 	%r730, %r729, %r728;
	min.s32 	%r731, %r701, %r730;
	st.shared.u32 	[%r13], %r731;
	ld.shared.u32 	%r732, [%r9+92];
	ld.shared.u32 	%r733, [%r30+7280];
	add.s32 	%r734, %r733, %r732;
	min.s32 	%r735, %r705, %r734;
	st.shared.u32 	[%r13+104], %r735;
	ld.shared.u32 	%r736, [%r30+7384];
	add.s32 	%r737, %r736, %r732;
	min.s32 	%r738, %r708, %r737;
	st.shared.u32 	[%r13+208], %r738;
	ld.shared.u32 	%r739, [%r9+8204];
	ld.shared.u32 	%r740, [%r30+7176];
	add.s32 	%r741, %r740, %r739;
	min.s32 	%r742, %r712, %r741;
	st.shared.u32 	[%r13+8112], %r742;
	ld.shared.u32 	%r743, [%r9+8204];
	ld.shared.u32 	%r744, [%r30+7280];
	add.s32 	%r745, %r744, %r743;
	min.s32 	%r746, %r716, %r745;
	ld.shared.u32 	%r747, [%r30+7384];
	add.s32 	%r748, %r747, %r743;
	min.s32 	%r749, %r719, %r748;
	ld.shared.u32 	%r750, [%r9+16316];
	add.s32 	%r751, %r740, %r750;
	min.s32 	%r752, %r722, %r751;
	st.shared.u32 	[%r13+16224], %r752;
	ld.shared.u32 	%r753, [%r9+16316];
	add.s32 	%r754, %r744, %r753;
	min.s32 	%r755, %r725, %r754;
	add.s32 	%r756, %r747, %r753;
	min.s32 	%r757, %r727, %r756;
	st.shared.u32 	[%r13+16432], %r757;
	ld.shared.u32 	%r758, [%r9+96];
	ld.shared.u32 	%r759, [%r30+7488];
	add.s32 	%r760, %r759, %r758;
	min.s32 	%r761, %r731, %r760;
	st.shared.u32 	[%r13], %r761;
	ld.shared.u32 	%r762, [%r9+96];
	ld.shared.u32 	%r763, [%r30+7592];
	add.s32 	%r764, %r763, %r762;
	min.s32 	%r765, %r735, %r764;
	st.shared.u32 	[%r13+104], %r765;
	ld.shared.u32 	%r766, [%r30+7696];
	add.s32 	%r767, %r766, %r762;
	min.s32 	%r768, %r738, %r767;
	st.shared.u32 	[%r13+208], %r768;
	ld.shared.u32 	%r769, [%r9+8208];
	ld.shared.u32 	%r770, [%r30+7488];
	add.s32 	%r771, %r770, %r769;
	min.s32 	%r772, %r742, %r771;
	st.shared.u32 	[%r13+8112], %r772;
	ld.shared.u32 	%r773, [%r9+8208];
	ld.shared.u32 	%r774, [%r30+7592];
	add.s32 	%r775, %r774, %r773;
	min.s32 	%r776, %r746, %r775;
	ld.shared.u32 	%r777, [%r30+7696];
	add.s32 	%r778, %r777, %r773;
	min.s32 	%r779, %r749, %r778;
	ld.shared.u32 	%r780, [%r9+16320];
	add.s32 	%r781, %r770, %r780;
	min.s32 	%r782, %r752, %r781;
	st.shared.u32 	[%r13+16224], %r782;
	ld.shared.u32 	%r783, [%r9+16320];
	add.s32 	%r784, %r774, %r783;
	min.s32 	%r785, %r755, %r784;
	add.s32 	%r786, %r777, %r783;
	min.s32 	%r787, %r757, %r786;
	ld.shared.u32 	%r788, [%r9+100];
	ld.shared.u32 	%r789, [%r30+7800];
	add.s32 	%r790, %r789, %r788;
	min.s32 	%r791, %r761, %r790;
	st.shared.u32 	[%r13], %r791;
	ld.shared.u32 	%r792, [%r9+100];
	ld.shared.u32 	%r793, [%r30+7904];
	add.s32 	%r794, %r793, %r792;
	min.s32 	%r795, %r765, %r794;
	st.shared.u32 	[%r13+104], %r795;
	ld.shared.u32 	%r796, [%r30+8008];
	add.s32 	%r797, %r796, %r792;
	min.s32 	%r798, %r768, %r797;
	st.shared.u32 	[%r13+208], %r798;
	ld.shared.u32 	%r799, [%r9+8212];
	ld.shared.u32 	%r800, [%r30+7800];
	add.s32 	%r801, %r800, %r799;
	min.s32 	%r802, %r772, %r801;
	st.shared.u32 	[%r13+8112], %r802;
	ld.shared.u32 	%r803, [%r9+8212];
	ld.shared.u32 	%r804, [%r30+7904];
	add.s32 	%r805, %r804, %r803;
	min.s32 	%r806, %r776, %r805;
	st.shared.u32 	[%r13+8216], %r806;
	ld.shared.u32 	%r807, [%r30+8008];
	add.s32 	%r808, %r807, %r803;
	min.s32 	%r809, %r779, %r808;
	st.shared.u32 	[%r13+8320], %r809;
	ld.shared.u32 	%r810, [%r9+16324];
	add.s32 	%r811, %r800, %r810;
	min.s32 	%r812, %r782, %r811;
	st.shared.u32 	[%r13+16224], %r812;
	ld.shared.u32 	%r813, [%r9+16324];
	add.s32 	%r814, %r804, %r813;
	min.s32 	%r815, %r785, %r814;
	st.shared.u32 	[%r13+16328], %r815;
	add.s32 	%r816, %r807, %r813;
	min.s32 	%r817, %r787, %r816;
	st.shared.u32 	[%r13+16432], %r817;
	ld.shared.u32 	%r818, [%r9+104];
	ld.shared.u32 	%r819, [%r30+8112];
	add.s32 	%r820, %r819, %r818;
	min.s32 	%r821, %r791, %r820;
	st.shared.u32 	[%r13], %r821;
	ld.shared.u32 	%r822, [%r9+104];
	ld.shared.u32 	%r823, [%r30+8216];
	add.s32 	%r824, %r823, %r822;
	min.s32 	%r825, %r795, %r824;
	st.shared.u32 	[%r13+104], %r825;
	ld.shared.u32 	%r826, [%r9+104];
	ld.shared.u32 	%r827, [%r30+8320];
	add.s32 	%r828, %r827, %r826;
	min.s32 	%r829, %r798, %r828;
	st.shared.u32 	[%r13+208], %r829;
	ld.shared.u32 	%r830, [%r9+8216];
	ld.shared.u32 	%r831, [%r30+8112];
	add.s32 	%r832, %r831, %r830;
	min.s32 	%r833, %r802, %r832;
	st.shared.u32 	[%r13+8112], %r833;
	ld.shared.u32 	%r834, [%r9+8216];
	ld.shared.u32 	%r835, [%r30+8216];
	add.s32 	%r836, %r835, %r834;
	min.s32 	%r837, %r806, %r836;
	st.shared.u32 	[%r13+8216], %r837;
	ld.shared.u32 	%r838, [%r9+8216];
	ld.shared.u32 	%r839, [%r30+8320];
	add.s32 	%r840, %r839, %r838;
	min.s32 	%r841, %r809, %r840;
	st.shared.u32 	[%r13+8320], %r841;
	ld.shared.u32 	%r842, [%r9+16328];
	ld.shared.u32 	%r843, [%r30+8112];
	add.s32 	%r844, %r843, %r842;
	min.s32 	%r845, %r812, %r844;
	st.shared.u32 	[%r13+16224], %r845;
	ld.shared.u32 	%r846, [%r9+16328];
	ld.shared.u32 	%r847, [%r30+8216];
	add.s32 	%r848, %r847, %r846;
	min.s32 	%r849, %r815, %r848;
	st.shared.u32 	[%r13+16328], %r849;
	ld.shared.u32 	%r850, [%r9+16328];
	ld.shared.u32 	%r851, [%r30+8320];
	add.s32 	%r852, %r851, %r850;
	min.s32 	%r853, %r817, %r852;
	ld.shared.u32 	%r854, [%r9+108];
	ld.shared.u32 	%r855, [%r30+8424];
	add.s32 	%r856, %r855, %r854;
	min.s32 	%r857, %r821, %r856;
	st.shared.u32 	[%r13], %r857;
	ld.shared.u32 	%r858, [%r9+108];
	ld.shared.u32 	%r859, [%r30+8528];
	add.s32 	%r860, %r859, %r858;
	min.s32 	%r861, %r825, %r860;
	st.shared.u32 	[%r13+104], %r861;
	ld.shared.u32 	%r862, [%r9+108];
	ld.shared.u32 	%r863, [%r30+8632];
	add.s32 	%r864, %r863, %r862;
	min.s32 	%r865, %r829, %r864;
	st.shared.u32 	[%r13+208], %r865;
	ld.shared.u32 	%r866, [%r9+8220];
	ld.shared.u32 	%r867, [%r30+8424];
	add.s32 	%r868, %r867, %r866;
	min.s32 	%r869, %r833, %r868;
	st.shared.u32 	[%r13+8112], %r869;
	ld.shared.u32 	%r870, [%r9+8220];
	ld.shared.u32 	%r871, [%r30+8528];
	add.s32 	%r872, %r871, %r870;
	min.s32 	%r873, %r837, %r872;
	st.shared.u32 	[%r13+8216], %r873;
	ld.shared.u32 	%r874, [%r9+8220];
	ld.shared.u32 	%r875, [%r30+8632];
	add.s32 	%r876, %r875, %r874;
	min.s32 	%r877, %r841, %r876;
	st.shared.u32 	[%r13+8320], %r877;
	ld.shared.u32 	%r878, [%r9+16332];
	ld.shared.u32 	%r879, [%r30+8424];
	add.s32 	%r880, %r879, %r878;
	min.s32 	%r881, %r845, %r880;
	st.shared.u32 	[%r13+16224], %r881;
	ld.shared.u32 	%r882, [%r9+16332];
	ld.shared.u32 	%r883, [%r30+8528];
	add.s32 	%r884, %r883, %r882;
	min.s32 	%r885, %r849, %r884;
	st.shared.u32 	[%r13+16328], %r885;
	ld.shared.u32 	%r886, [%r9+16332];
	ld.shared.u32 	%r887, [%r30+8632];
	add.s32 	%r888, %r887, %r886;
	min.s32 	%r889, %r853, %r888;
	st.shared.u32 	[%r13+16432], %r889;
	ld.shared.u32 	%r890, [%r9+112];
	ld.shared.u32 	%r891, [%r30+8736];
	add.s32 	%r892, %r891, %r890;
	min.s32 	%r893, %r857, %r892;
	st.shared.u32 	[%r13], %r893;
	ld.shared.u32 	%r894, [%r9+112];
	ld.shared.u32 	%r895, [%r30+8840];
	add.s32 	%r896, %r895, %r894;
	min.s32 	%r897, %r861, %r896;
	st.shared.u32 	[%r13+104], %r897;
	ld.shared.u32 	%r898, [%r9+112];
	ld.shared.u32 	%r899, [%r30+8944];
	add.s32 	%r900, %r899, %r898;
	min.s32 	%r901, %r865, %r900;
	st.shared.u32 	[%r13+208], %r901;
	ld.shared.u32 	%r902, [%r9+8224];
	ld.shared.u32 	%r903, [%r30+8736];
	add.s32 	%r904, %r903, %r902;
	min.s32 	%r905, %r869, %r904;
	st.shared.u32 	[%r13+8112], %r905;
	ld.shared.u32 	%r906, [%r9+8224];
	ld.shared.u32 	%r907, [%r30+8840];
	add.s32 	%r908, %r907, %r906;
	min.s32 	%r909, %r873, %r908;
	st.shared.u32 	[%r13+8216], %r909;
	ld.shared.u32 	%r910, [%r9+8224];
	ld.shared.u32 	%r911, [%r30+8944];
	add.s32 	%r912, %r911, %r910;
	min.s32 	%r913, %r877, %r912;
	st.shared.u32 	[%r13+8320], %r913;
	ld.shared.u32 	%r914, [%r9+16336];
	ld.shared.u32 	%r915, [%r30+8736];
	add.s32 	%r916, %r915, %r914;
	min.s32 	%r917, %r881, %r916;
	st.shared.u32 	[%r13+16224], %r917;
	ld.shared.u32 	%r918, [%r9+16336];
	ld.shared.u32 	%r919, [%r30+8840];
	add.s32 	%r920, %r919, %r918;
	min.s32 	%r921, %r885, %r920;
	st.shared.u32 	[%r13+16328], %r921;
	ld.shared.u32 	%r922, [%r9+16336];
	ld.shared.u32 	%r923, [%r30+8944];
	add.s32 	%r924, %r923, %r922;
	min.s32 	%r925, %r889, %r924;
	ld.shared.u32 	%r926, [%r9+116];
	ld.shared.u32 	%r927, [%r30+9048];
	add.s32 	%r928, %r927, %r926;
	min.s32 	%r929, %r893, %r928;
	st.shared.u32 	[%r13], %r929;
	ld.shared.u32 	%r930, [%r9+116];
	ld.shared.u32 	%r931, [%r30+9152];
	add.s32 	%r932, %r931, %r930;
	min.s32 	%r933, %r897, %r932;
	st.shared.u32 	[%r13+104], %r933;
	ld.shared.u32 	%r934, [%r9+116];
	ld.shared.u32 	%r935, [%r30+9256];
	add.s32 	%r936, %r935, %r934;
	min.s32 	%r937, %r901, %r936;
	st.shared.u32 	[%r13+208], %r937;
	ld.shared.u32 	%r938, [%r9+8228];
	ld.shared.u32 	%r939, [%r30+9048];
	add.s32 	%r940, %r939, %r938;
	min.s32 	%r941, %r905, %r940;
	st.shared.u32 	[%r13+8112], %r941;
	ld.shared.u32 	%r942, [%r9+8228];
	ld.shared.u32 	%r943, [%r30+9152];
	add.s32 	%r944, %r943, %r942;
	min.s32 	%r945, %r909, %r944;
	st.shared.u32 	[%r13+8216], %r945;
	ld.shared.u32 	%r946, [%r9+8228];
	ld.shared.u32 	%r947, [%r30+9256];
	add.s32 	%r948, %r947, %r946;
	min.s32 	%r949, %r913, %r948;
	st.shared.u32 	[%r13+8320], %r949;
	ld.shared.u32 	%r950, [%r9+16340];
	ld.shared.u32 	%r951, [%r30+9048];
	add.s32 	%r952, %r951, %r950;
	min.s32 	%r953, %r917, %r952;
	st.shared.u32 	[%r13+16224], %r953;
	ld.shared.u32 	%r954, [%r9+16340];
	ld.shared.u32 	%r955, [%r30+9152];
	add.s32 	%r956, %r955, %r954;
	min.s32 	%r957, %r921, %r956;
	st.shared.u32 	[%r13+16328], %r957;
	ld.shared.u32 	%r958, [%r9+16340];
	ld.shared.u32 	%r959, [%r30+9256];
	add.s32 	%r960, %r959, %r958;
	min.s32 	%r961, %r925, %r960;
	st.shared.u32 	[%r13+16432], %r961;
	ld.shared.u32 	%r962, [%r9+120];
	ld.shared.u32 	%r963, [%r30+9360];
	add.s32 	%r964, %r963, %r962;
	min.s32 	%r965, %r929, %r964;
	st.shared.u32 	[%r13], %r965;
	ld.shared.u32 	%r966, [%r9+120];
	ld.shared.u32 	%r967, [%r30+9464];
	add.s32 	%r968, %r967, %r966;
	min.s32 	%r969, %r933, %r968;
	st.shared.u32 	[%r13+104], %r969;
	ld.shared.u32 	%r970, [%r9+120];
	ld.shared.u32 	%r971, [%r30+9568];
	add.s32 	%r972, %r971, %r970;
	min.s32 	%r973, %r937, %r972;
	st.shared.u32 	[%r13+208], %r973;
	ld.shared.u32 	%r974, [%r9+8232];
	ld.shared.u32 	%r975, [%r30+9360];
	add.s32 	%r976, %r975, %r974;
	min.s32 	%r977, %r941, %r976;
	st.shared.u32 	[%r13+8112], %r977;
	ld.shared.u32 	%r978, [%r9+8232];
	ld.shared.u32 	%r979, [%r30+9464];
	add.s32 	%r980, %r979, %r978;
	min.s32 	%r981, %r945, %r980;
	st.shared.u32 	[%r13+8216], %r981;
	ld.shared.u32 	%r982, [%r9+8232];
	ld.shared.u32 	%r983, [%r30+9568];
	add.s32 	%r984, %r983, %r982;
	min.s32 	%r985, %r949, %r984;
	st.shared.u32 	[%r13+8320], %r985;
	ld.shared.u32 	%r986, [%r9+16344];
	ld.shared.u32 	%r987, [%r30+9360];
	add.s32 	%r988, %r987, %r986;
	min.s32 	%r989, %r953, %r988;
	st.shared.u32 	[%r13+16224], %r989;
	ld.shared.u32 	%r990, [%r9+16344];
	ld.shared.u32 	%r991, [%r30+9464];
	add.s32 	%r992, %r991, %r990;
	min.s32 	%r993, %r957, %r992;
	st.shared.u32 	[%r13+16328], %r993;
	ld.shared.u32 	%r994, [%r9+16344];
	ld.shared.u32 	%r995, [%r30+9568];
	add.s32 	%r996, %r995, %r994;
	min.s32 	%r997, %r961, %r996;
	ld.shared.u32 	%r998, [%r9+124];
	ld.shared.u32 	%r999, [%r30+9672];
	add.s32 	%r1000, %r999, %r998;
	min.s32 	%r1001, %r965, %r1000;
	st.shared.u32 	[%r13], %r1001;
	ld.shared.u32 	%r1002, [%r9+124];
	ld.shared.u32 	%r1003, [%r30+9776];
	add.s32 	%r1004, %r1003, %r1002;
	min.s32 	%r1005, %r969, %r1004;
	st.shared.u32 	[%r13+104], %r1005;
	ld.shared.u32 	%r1006, [%r9+124];
	ld.shared.u32 	%r1007, [%r30+9880];
	add.s32 	%r1008, %r1007, %r1006;
	min.s32 	%r1009, %r973, %r1008;
	st.shared.u32 	[%r13+208], %r1009;
	ld.shared.u32 	%r1010, [%r9+8236];
	ld.shared.u32 	%r1011, [%r30+9672];
	add.s32 	%r1012, %r1011, %r1010;
	min.s32 	%r1013, %r977, %r1012;
	st.shared.u32 	[%r13+8112], %r1013;
	ld.shared.u32 	%r1014, [%r9+8236];
	ld.shared.u32 	%r1015, [%r30+9776];
	add.s32 	%r1016, %r1015, %r1014;
	min.s32 	%r1017, %r981, %r1016;
	st.shared.u32 	[%r13+8216], %r1017;
	ld.shared.u32 	%r1018, [%r9+8236];
	ld.shared.u32 	%r1019, [%r30+9880];
	add.s32 	%r1020, %r1019, %r1018;
	min.s32 	%r1021, %r985, %r1020;
	st.shared.u32 	[%r13+8320], %r1021;
	ld.shared.u32 	%r1022, [%r9+16348];
	ld.shared.u32 	%r1023, [%r30+9672];
	add.s32 	%r1024, %r1023, %r1022;
	min.s32 	%r1025, %r989, %r1024;
	st.shared.u32 	[%r13+16224], %r1025;
	ld.shared.u32 	%r1026, [%r9+16348];
	ld.shared.u32 	%r1027, [%r30+9776];
	add.s32 	%r1028, %r1027, %r1026;
	min.s32 	%r1029, %r993, %r1028;
	st.shared.u32 	[%r13+16328], %r1029;
	ld.shared.u32 	%r1030, [%r9+16348];
	ld.shared.u32 	%r1031, [%r30+9880];
	add.s32 	%r1032, %r1031, %r1030;
	min.s32 	%r1033, %r997, %r1032;
	st.shared.u32 	[%r13+16432], %r1033;
	ld.shared.u32 	%r1034, [%r9+128];
	ld.shared.u32 	%r1035, [%r30+9984];
	add.s32 	%r1036, %r1035, %r1034;
	min.s32 	%r1037, %r1001, %r1036;
	st.shared.u32 	[%r13], %r1037;
	ld.shared.u32 	%r1038, [%r9+128];
	ld.shared.u32 	%r1039, [%r30+10088];
	add.s32 	%r1040, %r1039, %r1038;
	min.s32 	%r1041, %r1005, %r1040;
	st.shared.u32 	[%r13+104], %r1041;
	ld.shared.u32 	%r1042, [%r9+128];
	ld.shared.u32 	%r1043, [%r30+10192];
	add.s32 	%r1044, %r1043, %r1042;
	min.s32 	%r1045, %r1009, %r1044;
	st.shared.u32 	[%r13+208], %r1045;
	ld.shared.u32 	%r1046, [%r9+8240];
	ld.shared.u32 	%r1047, [%r30+9984];
	add.s32 	%r1048, %r1047, %r1046;
	min.s32 	%r1049, %r1013, %r1048;
	st.shared.u32 	[%r13+8112], %r1049;
	ld.shared.u32 	%r1050, [%r9+8240];
	ld.shared.u32 	%r1051, [%r30+10088];
	add.s32 	%r1052, %r1051, %r1050;
	min.s32 	%r1053, %r1017, %r1052;
	st.shared.u32 	[%r13+8216], %r1053;
	ld.shared.u32 	%r1054, [%r9+8240];
	ld.shared.u32 	%r1055, [%r30+10192];
	add.s32 	%r1056, %r1055, %r1054;
	min.s32 	%r1057, %r1021, %r1056;
	st.shared.u32 	[%r13+8320], %r1057;
	ld.shared.u32 	%r1058, [%r9+16352];
	ld.shared.u32 	%r1059, [%r30+9984];
	add.s32 	%r1060, %r1059, %r1058;
	min.s32 	%r1061, %r1025, %r1060;
	st.shared.u32 	[%r13+16224], %r1061;
	ld.shared.u32 	%r1062, [%r9+16352];
	ld.shared.u32 	%r1063, [%r30+10088];
	add.s32 	%r1064, %r1063, %r1062;
	min.s32 	%r1065, %r1029, %r1064;
	st.shared.u32 	[%r13+16328], %r1065;
	ld.shared.u32 	%r1066, [%r9+16352];
	ld.shared.u32 	%r1067, [%r30+10192];
	add.s32 	%r1068, %r1067, %r1066;
	min.s32 	%r1069, %r1033, %r1068;
	ld.shared.u32 	%r1070, [%r9+132];
	ld.shared.u32 	%r1071, [%r30+10296];
	add.s32 	%r1072, %r1071, %r1070;
	min.s32 	%r1073, %r1037, %r1072;
	st.shared.u32 	[%r13], %r1073;
	ld.shared.u32 	%r1074, [%r9+132];
	ld.shared.u32 	%r1075, [%r30+10400];
	add.s32 	%r1076, %r1075, %r1074;
	min.s32 	%r1077, %r1041, %r1076;
	st.shared.u32 	[%r13+104], %r1077;
	ld.shared.u32 	%r1078, [%r9+132];
	ld.shared.u32 	%r1079, [%r30+10504];
	add.s32 	%r1080, %r1079, %r1078;
	min.s32 	%r1081, %r1045, %r1080;
	st.shared.u32 	[%r13+208], %r1081;
	ld.shared.u32 	%r1082, [%r9+8244];
	ld.shared.u32 	%r1083, [%r30+10296];
	add.s32 	%r1084, %r1083, %r1082;
	min.s32 	%r1085, %r1049, %r1084;
	st.shared.u32 	[%r13+8112], %r1085;
	ld.shared.u32 	%r1086, [%r9+8244];
	ld.shared.u32 	%r1087, [%r30+10400];
	add.s32 	%r1088, %r1087, %r1086;
	min.s32 	%r1089, %r1053, %r1088;
	st.shared.u32 	[%r13+8216], %r1089;
	ld.shared.u32 	%r1090, [%r9+8244];
	ld.shared.u32 	%r1091, [%r30+10504];
	add.s32 	%r1092, %r1091, %r1090;
	min.s32 	%r1093, %r1057, %r1092;
	st.shared.u32 	[%r13+8320], %r1093;
	ld.shared.u32 	%r1094, [%r9+16356];
	ld.shared.u32 	%r1095, [%r30+10296];
	add.s32 	%r1096, %r1095, %r1094;
	min.s32 	%r1097, %r1061, %r1096;
	st.shared.u32 	[%r13+16224], %r1097;
	ld.shared.u32 	%r1098, [%r9+16356];
	ld.shared.u32 	%r1099, [%r30+10400];
	add.s32 	%r1100, %r1099, %r1098;
	min.s32 	%r1101, %r1065, %r1100;
	st.shared.u32 	[%r13+16328], %r1101;
	ld.shared.u32 	%r1102, [%r9+16356];
	ld.shared.u32 	%r1103, [%r30+10504];
	add.s32 	%r1104, %r1103, %r1102;
	min.s32 	%r1105, %r1069, %r1104;
	st.shared.u32 	[%r13+16432], %r1105;
	ld.shared.u32 	%r1106, [%r9+136];
	ld.shared.u32 	%r1107, [%r30+10608];
	add.s32 	%r1108, %r1107, %r1106;
	min.s32 	%r1109, %r1073, %r1108;
	st.shared.u32 	[%r13], %r1109;
	ld.shared.u32 	%r1110, [%r9+136];
	ld.shared.u32 	%r1111, [%r30+10712];
	add.s32 	%r1112, %r1111, %r1110;
	min.s32 	%r1113, %r1077, %r1112;
	st.shared.u32 	[%r13+104], %r1113;
	ld.shared.u32 	%r1114, [%r9+136];
	ld.shared.u32 	%r1115, [%r30+10816];
	add.s32 	%r1116, %r1115, %r1114;
	min.s32 	%r1117, %r1081, %r1116;
	st.shared.u32 	[%r13+208], %r1117;
	ld.shared.u32 	%r1118, [%r9+8248];
	ld.shared.u32 	%r1119, [%r30+10608];
	add.s32 	%r1120, %r1119, %r1118;
	min.s32 	%r1121, %r1085, %r1120;
	st.shared.u32 	[%r13+8112], %r1121;
	ld.shared.u32 	%r1122, [%r9+8248];
	ld.shared.u32 	%r1123, [%r30+10712];
	add.s32 	%r1124, %r1123, %r1122;
	min.s32 	%r1125, %r1089, %r1124;
	st.shared.u32 	[%r13+8216], %r1125;
	ld.shared.u32 	%r1126, [%r9+8248];
	ld.shared.u32 	%r1127, [%r30+10816];
	add.s32 	%r1128, %r1127, %r1126;
	min.s32 	%r1129, %r1093, %r1128;
	st.shared.u32 	[%r13+8320], %r1129;
	ld.shared.u32 	%r1130, [%r9+16360];
	ld.shared.u32 	%r1131, [%r30+10608];
	add.s32 	%r1132, %r1131, %r1130;
	min.s32 	%r1133, %r1097, %r1132;
	st.shared.u32 	[%r13+16224], %r1133;
	ld.shared.u32 	%r1134, [%r9+16360];
	ld.shared.u32 	%r1135, [%r30+10712];
	add.s32 	%r1136, %r1135, %r1134;
	min.s32 	%r1137, %r1101, %r1136;
	st.shared.u32 	[%r13+16328], %r1137;
	ld.shared.u32 	%r1138, [%r9+16360];
	ld.shared.u32 	%r1139, [%r30+10816];
	add.s32 	%r1140, %r1139, %r1138;
	min.s32 	%r1141, %r1105, %r1140;
	ld.shared.u32 	%r1142, [%r9+140];
	ld.shared.u32 	%r1143, [%r30+10920];
	add.s32 	%r1144, %r1143, %r1142;
	min.s32 	%r1145, %r1109, %r1144;
	st.shared.u32 	[%r13], %r1145;
	ld.shared.u32 	%r1146, [%r9+140];
	ld.shared.u32 	%r1147, [%r30+11024];
	add.s32 	%r1148, %r1147, %r1146;
	min.s32 	%r1149, %r1113, %r1148;
	st.shared.u32 	[%r13+104], %r1149;
	ld.shared.u32 	%r1150, [%r9+140];
	ld.shared.u32 	%r1151, [%r30+11128];
	add.s32 	%r1152, %r1151, %r1150;
	min.s32 	%r1153, %r1117, %r1152;
	st.shared.u32 	[%r13+208], %r1153;
	ld.shared.u32 	%r1154, [%r9+8252];
	ld.shared.u32 	%r1155, [%r30+10920];
	add.s32 	%r1156, %r1155, %r1154;
	min.s32 	%r1157, %r1121, %r1156;
	st.shared.u32 	[%r13+8112], %r1157;
	ld.shared.u32 	%r1158, [%r9+8252];
	ld.shared.u32 	%r1159, [%r30+11024];
	add.s32 	%r1160, %r1159, %r1158;
	min.s32 	%r1161, %r1125, %r1160;
	st.shared.u32 	[%r13+8216], %r1161;
	ld.shared.u32 	%r1162, [%r9+8252];
	ld.shared.u32 	%r1163, [%r30+11128];
	add.s32 	%r1164, %r1163, %r1162;
	min.s32 	%r1165, %r1129, %r1164;
	st.shared.u32 	[%r13+8320], %r1165;
	ld.shared.u32 	%r1166, [%r9+16364];
	ld.shared.u32 	%r1167, [%r30+10920];
	add.s32 	%r1168, %r1167, %r1166;
	min.s32 	%r1169, %r1133, %r1168;
	st.shared.u32 	[%r13+16224], %r1169;
	ld.shared.u32 	%r1170, [%r9+16364];
	ld.shared.u32 	%r1171, [%r30+11024];
	add.s32 	%r1172, %r1171, %r1170;
	min.s32 	%r1173, %r1137, %r1172;
	st.shared.u32 	[%r13+16328], %r1173;
	ld.shared.u32 	%r1174, [%r9+16364];
	ld.shared.u32 	%r1175, [%r30+11128];
	add.s32 	%r1176, %r1175, %r1174;
	min.s32 	%r1177, %r1141, %r1176;
	st.shared.u32 	[%r13+16432], %r1177;
	ld.shared.u32 	%r1178, [%r9+144];
	ld.shared.u32 	%r1179, [%r30+11232];
	add.s32 	%r1180, %r1179, %r1178;
	min.s32 	%r1181, %r1145, %r1180;
	st.shared.u32 	[%r13], %r1181;
	ld.shared.u32 	%r1182, [%r9+144];
	ld.shared.u32 	%r1183, [%r30+11336];
	add.s32 	%r1184, %r1183, %r1182;
	min.s32 	%r1185, %r1149, %r1184;
	st.shared.u32 	[%r13+104], %r1185;
	ld.shared.u32 	%r1186, [%r9+144];
	ld.shared.u32 	%r1187, [%r30+11440];
	add.s32 	%r1188, %r1187, %r1186;
	min.s32 	%r1189, %r1153, %r1188;
	st.shared.u32 	[%r13+208], %r1189;
	ld.shared.u32 	%r1190, [%r9+8256];
	ld.shared.u32 	%r1191, [%r30+11232];
	add.s32 	%r1192, %r1191, %r1190;
	min.s32 	%r1193, %r1157, %r1192;
	st.shared.u32 	[%r13+8112], %r1193;
	ld.shared.u32 	%r1194, [%r9+8256];
	ld.shared.u32 	%r1195, [%r30+11336];
	add.s32 	%r1196, %r1195, %r1194;
	min.s32 	%r1197, %r1161, %r1196;
	st.shared.u32 	[%r13+8216], %r1197;
	ld.shared.u32 	%r1198, [%r9+8256];
	ld.shared.u32 	%r1199, [%r30+11440];
	add.s32 	%r1200, %r1199, %r1198;
	min.s32 	%r1201, %r1165, %r1200;
	st.shared.u32 	[%r13+8320], %r1201;
	ld.shared.u32 	%r1202, [%r9+16368];
	ld.shared.u32 	%r1203, [%r30+11232];
	add.s32 	%r1204, %r1203, %r1202;
	min.s32 	%r1205, %r1169, %r1204;
	st.shared.u32 	[%r13+16224], %r1205;
	ld.shared.u32 	%r1206, [%r9+16368];
	ld.shared.u32 	%r1207, [%r30+11336];
	add.s32 	%r1208, %r1207, %r1206;
	min.s32 	%r1209, %r1173, %r1208;
	st.shared.u32 	[%r13+16328], %r1209;
	ld.shared.u32 	%r1210, [%r9+16368];
	ld.shared.u32 	%r1211, [%r30+11440];
	add.s32 	%r1212, %r1211, %r1210;
	min.s32 	%r1213, %r1177, %r1212;
	ld.shared.u32 	%r1214, [%r9+148];
	ld.shared.u32 	%r1215, [%r30+11544];
	add.s32 	%r1216, %r1215, %r1214;
	min.s32 	%r1217, %r1181, %r1216;
	st.shared.u32 	[%r13], %r1217;
	ld.shared.u32 	%r1218, [%r9+148];
	ld.shared.u32 	%r1219, [%r30+11648];
	add.s32 	%r1220, %r1219, %r1218;
	min.s32 	%r1221, %r1185, %r1220;
	st.shared.u32 	[%r13+104], %r1221;
	ld.shared.u32 	%r1222, [%r9+148];
	ld.shared.u32 	%r1223, [%r30+11752];
	add.s32 	%r1224, %r1223, %r1222;
	min.s32 	%r1225, %r1189, %r1224;
	st.shared.u32 	[%r13+208], %r1225;
	ld.shared.u32 	%r1226, [%r9+8260];
	ld.shared.u32 	%r1227, [%r30+11544];
	add.s32 	%r1228, %r1227, %r1226;
	min.s32 	%r1229, %r1193, %r1228;
	st.shared.u32 	[%r13+8112], %r1229;
	ld.shared.u32 	%r1230, [%r9+8260];
	ld.shared.u32 	%r1231, [%r30+11648];
	add.s32 	%r1232, %r1231, %r1230;
	min.s32 	%r1233, %r1197, %r1232;
	st.shared.u32 	[%r13+8216], %r1233;
	ld.shared.u32 	%r1234, [%r9+8260];
	ld.shared.u32 	%r1235, [%r30+11752];
	add.s32 	%r1236, %r1235, %r1234;
	min.s32 	%r1237, %r1201, %r1236;
	st.shared.u32 	[%r13+8320], %r1237;
	ld.shared.u32 	%r1238, [%r9+16372];
	ld.shared.u32 	%r1239, [%r30+11544];
	add.s32 	%r1240, %r1239, %r1238;
	min.s32 	%r1241, %r1205, %r1240;
	st.shared.u32 	[%r13+16224], %r1241;
	ld.shared.u32 	%r1242, [%r9+16372];
	ld.shared.u32 	%r1243, [%r30+11648];
	add.s32 	%r1244, %r1243, %r1242;
	min.s32 	%r1245, %r1209, %r1244;
	st.shared.u32 	[%r13+16328], %r1245;
	ld.shared.u32 	%r1246, [%r9+16372];
	ld.shared.u32 	%r1247, [%r30+11752];
	add.s32 	%r1248, %r1247, %r1246;
	min.s32 	%r1249, %r1213, %r1248;
	st.shared.u32 	[%r13+16432], %r1249;
	ld.shared.u32 	%r1250, [%r9+152];
	ld.shared.u32 	%r1251, [%r30+11856];
	add.s32 	%r1252, %r1251, %r1250;
	min.s32 	%r1253, %r1217, %r1252;
	st.shared.u32 	[%r13], %r1253;
	ld.shared.u32 	%r1254, [%r9+152];
	ld.shared.u32 	%r1255, [%r30+11960];
	add.s32 	%r1256, %r1255, %r1254;
	min.s32 	%r1257, %r1221, %r1256;
	st.shared.u32 	[%r13+104], %r1257;
	ld.shared.u32 	%r1258, [%r9+152];
	ld.shared.u32 	%r1259, [%r30+12064];
	add.s32 	%r1260, %r1259, %r1258;
	min.s32 	%r1261, %r1225, %r1260;
	st.shared.u32 	[%r13+208], %r1261;
	ld.shared.u32 	%r1262, [%r9+8264];
	ld.shared.u32 	%r1263, [%r30+11856];
	add.s32 	%r1264, %r1263, %r1262;
	min.s32 	%r1265, %r1229, %r1264;
	st.shared.u32 	[%r13+8112], %r1265;
	ld.shared.u32 	%r1266, [%r9+8264];
	ld.shared.u32 	%r1267, [%r30+11960];
	add.s32 	%r1268, %r1267, %r1266;
	min.s32 	%r1269, %r1233, %r1268;
	st.shared.u32 	[%r13+8216], %r1269;
	ld.shared.u32 	%r1270, [%r9+8264];
	ld.shared.u32 	%r1271, [%r30+12064];
	add.s32 	%r1272, %r1271, %r1270;
	min.s32 	%r1273, %r1237, %r1272;
	st.shared.u32 	[%r13+8320], %r1273;
	ld.shared.u32 	%r1274, [%r9+16376];
	ld.shared.u32 	%r1275, [%r30+11856];
	add.s32 	%r1276, %r1275, %r1274;
	min.s32 	%r1277, %r1241, %r1276;
	st.shared.u32 	[%r13+16224], %r1277;
	ld.shared.u32 	%r1278, [%r9+16376];
	ld.shared.u32 	%r1279, [%r30+11960];
	add.s32 	%r1280, %r1279, %r1278;
	min.s32 	%r1281, %r1245, %r1280;
	st.shared.u32 	[%r13+16328], %r1281;
	ld.shared.u32 	%r1282, [%r9+16376];
	ld.shared.u32 	%r1283, [%r30+12064];
	add.s32 	%r1284, %r1283, %r1282;
	min.s32 	%r1285, %r1249, %r1284;
	ld.shared.u32 	%r1286, [%r9+156];
	ld.shared.u32 	%r1287, [%r30+12168];
	add.s32 	%r1288, %r1287, %r1286;
	min.s32 	%r1289, %r1253, %r1288;
	st.shared.u32 	[%r13], %r1289;
	ld.shared.u32 	%r1290, [%r9+156];
	ld.shared.u32 	%r1291, [%r30+12272];
	add.s32 	%r1292, %r1291, %r1290;
	min.s32 	%r1293, %r1257, %r1292;
	st.shared.u32 	[%r13+104], %r1293;
	ld.shared.u32 	%r1294, [%r9+156];
	ld.shared.u32 	%r1295, [%r30+12376];
	add.s32 	%r1296, %r1295, %r1294;
	min.s32 	%r1297, %r1261, %r1296;
	st.shared.u32 	[%r13+208], %r1297;
	ld.shared.u32 	%r1298, [%r9+8268];
	ld.shared.u32 	%r1299, [%r30+12168];
	add.s32 	%r1300, %r1299, %r1298;
	min.s32 	%r1301, %r1265, %r1300;
	st.shared.u32 	[%r13+8112], %r1301;
	ld.shared.u32 	%r1302, [%r9+8268];
	ld.shared.u32 	%r1303, [%r30+12272];
	add.s32 	%r1304, %r1303, %r1302;
	min.s32 	%r1305, %r1269, %r1304;
	st.shared.u32 	[%r13+8216], %r1305;
	ld.shared.u32 	%r1306, [%r9+8268];
	ld.shared.u32 	%r1307, [%r30+12376];
	add.s32 	%r1308, %r1307, %r1306;
	min.s32 	%r1309, %r1273, %r1308;
	st.shared.u32 	[%r13+8320], %r1309;
	ld.shared.u32 	%r1310, [%r9+16380];
	ld.shared.u32 	%r1311, [%r30+12168];
	add.s32 	%r1312, %r1311, %r1310;
	min.s32 	%r1313, %r1277, %r1312;
	st.shared.u32 	[%r13+16224], %r1313;
	ld.shared.u32 	%r1314, [%r9+16380];
	ld.shared.u32 	%r1315, [%r30+12272];
	add.s32 	%r1316, %r1315, %r1314;
	min.s32 	%r1317, %r1281, %r1316;
	st.shared.u32 	[%r13+16328], %r1317;
	ld.shared.u32 	%r1318, [%r9+16380];
	ld.shared.u32 	%r1319, [%r30+12376];
	add.s32 	%r1320, %r1319, %r1318;
	min.s32 	%r1321, %r1285, %r1320;
	st.shared.u32 	[%r13+16432], %r1321;
	ld.shared.u32 	%r1322, [%r9+160];
	ld.shared.u32 	%r1323, [%r30+12480];
	add.s32 	%r1324, %r1323, %r1322;
	min.s32 	%r1325, %r1289, %r1324;
	st.shared.u32 	[%r13], %r1325;
	ld.shared.u32 	%r1326, [%r9+160];
	ld.shared.u32 	%r1327, [%r30+12584];
	add.s32 	%r1328, %r1327, %r1326;
	min.s32 	%r1329, %r1293, %r1328;
	st.shared.u32 	[%r13+104], %r1329;
	ld.shared.u32 	%r1330, [%r9+160];
	ld.shared.u32 	%r1331, [%r30+12688];
	add.s32 	%r1332, %r1331, %r1330;
	min.s32 	%r1333, %r1297, %r1332;
	st.shared.u32 	[%r13+208], %r1333;
	ld.shared.u32 	%r1334, [%r9+8272];
	ld.shared.u32 	%r1335, [%r30+12480];
	add.s32 	%r1336, %r1335, %r1334;
	min.s32 	%r1337, %r1301, %r1336;
	st.shared.u32 	[%r13+8112], %r1337;
	ld.shared.u32 	%r1338, [%r9+8272];
	ld.shared.u32 	%r1339, [%r30+12584];
	add.s32 	%r1340, %r1339, %r1338;
	min.s32 	%r1341, %r1305, %r1340;
	st.shared.u32 	[%r13+8216], %r1341;
	ld.shared.u32 	%r1342, [%r9+8272];
	ld.shared.u32 	%r1343, [%r30+12688];
	add.s32 	%r1344, %r1343, %r1342;
	min.s32 	%r1345, %r1309, %r1344;
	st.shared.u32 	[%r13+8320], %r1345;
	ld.shared.u32 	%r1346, [%r9+16384];
	ld.shared.u32 	%r1347, [%r30+12480];
	add.s32 	%r1348, %r1347, %r1346;
	min.s32 	%r1349, %r1313, %r1348;
	st.shared.u32 	[%r13+16224], %r1349;
	ld.shared.u32 	%r1350, [%r9+16384];
	ld.shared.u32 	%r1351, [%r30+12584];
	add.s32 	%r1352, %r1351, %r1350;
	min.s32 	%r1353, %r1317, %r1352;
	st.shared.u32 	[%r13+16328], %r1353;
	ld.shared.u32 	%r1354, [%r9+16384];
	ld.shared.u32 	%r1355, [%r30+12688];
	add.s32 	%r1356, %r1355, %r1354;
	min.s32 	%r1357, %r1321, %r1356;
	ld.shared.u32 	%r1358, [%r9+164];
	ld.shared.u32 	%r1359, [%r30+12792];
	add.s32 	%r1360, %r1359, %r1358;
	min.s32 	%r1361, %r1325, %r1360;
	st.shared.u32 	[%r13], %r1361;
	ld.shared.u32 	%r1362, [%r9+164];
	ld.shared.u32 	%r1363, [%r30+12896];
	add.s32 	%r1364, %r1363, %r1362;
	min.s32 	%r1365, %r1329, %r1364;
	st.shared.u32 	[%r13+104], %r1365;
	ld.shared.u32 	%r1366, [%r9+164];
	ld.shared.u32 	%r1367, [%r30+13000];
	add.s32 	%r1368, %r1367, %r1366;
	min.s32 	%r1369, %r1333, %r1368;
	st.shared.u32 	[%r13+208], %r1369;
	ld.shared.u32 	%r1370, [%r9+8276];
	ld.shared.u32 	%r1371, [%r30+12792];
	add.s32 	%r1372, %r1371, %r1370;
	min.s32 	%r1373, %r1337, %r1372;
	st.shared.u32 	[%r13+8112], %r1373;
	ld.shared.u32 	%r1374, [%r9+8276];
	ld.shared.u32 	%r1375, [%r30+12896];
	add.s32 	%r1376, %r1375, %r1374;
	min.s32 	%r1377, %r1341, %r1376;
	st.shared.u32 	[%r13+8216], %r1377;
	ld.shared.u32 	%r1378, [%r9+8276];
	ld.shared.u32 	%r1379, [%r30+13000];
	add.s32 	%r1380, %r1379, %r1378;
	min.s32 	%r1381, %r1345, %r1380;
	st.shared.u32 	[%r13+8320], %r1381;
	ld.shared.u32 	%r1382, [%r9+16388];
	ld.shared.u32 	%r1383, [%r30+12792];
	add.s32 	%r1384, %r1383, %r1382;
	min.s32 	%r1385, %r1349, %r1384;
	st.shared.u32 	[%r13+16224], %r1385;
	ld.shared.u32 	%r1386, [%r9+16388];
	ld.shared.u32 	%r1387, [%r30+12896];
	add.s32 	%r1388, %r1387, %r1386;
	min.s32 	%r1389, %r1353, %r1388;
	st.shared.u32 	[%r13+16328], %r1389;
	ld.shared.u32 	%r1390, [%r9+16388];
	ld.shared.u32 	%r1391, [%r30+13000];
	add.s32 	%r1392, %r1391, %r1390;
	min.s32 	%r1393, %r1357, %r1392;
	st.shared.u32 	[%r13+16432], %r1393;
	ld.shared.u32 	%r1394, [%r9+168];
	ld.shared.u32 	%r1395, [%r30+13104];
	add.s32 	%r1396, %r1395, %r1394;
	min.s32 	%r1397, %r1361, %r1396;
	st.shared.u32 	[%r13], %r1397;
	ld.shared.u32 	%r1398, [%r9+168];
	ld.shared.u32 	%r1399, [%r30+13208];
	add.s32 	%r1400, %r1399, %r1398;
	min.s32 	%r1401, %r1365, %r1400;
	st.shared.u32 	[%r13+104], %r1401;
	ld.shared.u32 	%r1402, [%r9+168];
	ld.shared.u32 	%r1403, [%r30+13312];
	add.s32 	%r1404, %r1403, %r1402;
	min.s32 	%r1405, %r1369, %r1404;
	st.shared.u32 	[%r13+208], %r1405;
	ld.shared.u32 	%r1406, [%r9+8280];
	ld.shared.u32 	%r1407, [%r30+13104];
	add.s32 	%r1408, %r1407, %r1406;
	min.s32 	%r1409, %r1373, %r1408;
	st.shared.u32 	[%r13+8112], %r1409;
	ld.shared.u32 	%r1410, [%r9+8280];
	ld.shared.u32 	%r1411, [%r30+13208];
	add.s32 	%r1412, %r1411, %r1410;
	min.s32 	%r1413, %r1377, %r1412;
	st.shared.u32 	[%r13+8216], %r1413;
	ld.shared.u32 	%r1414, [%r9+8280];
	ld.shared.u32 	%r1415, [%r30+13312];
	add.s32 	%r1416, %r1415, %r1414;
	min.s32 	%r1417, %r1381, %r1416;
	st.shared.u32 	[%r13+8320], %r1417;
	ld.shared.u32 	%r1418, [%r9+16392];
	ld.shared.u32 	%r1419, [%r30+13104];
	add.s32 	%r1420, %r1419, %r1418;
	min.s32 	%r1421, %r1385, %r1420;
	st.shared.u32 	[%r13+16224], %r1421;
	ld.shared.u32 	%r1422, [%r9+16392];
	ld.shared.u32 	%r1423, [%r30+13208];
	add.s32 	%r1424, %r1423, %r1422;
	min.s32 	%r1425, %r1389, %r1424;
	st.shared.u32 	[%r13+16328], %r1425;
	ld.shared.u32 	%r1426, [%r9+16392];
	ld.shared.u32 	%r1427, [%r30+13312];
	add.s32 	%r1428, %r1427, %r1426;
	min.s32 	%r1429, %r1393, %r1428;
	ld.shared.u32 	%r1430, [%r9+172];
	ld.shared.u32 	%r1431, [%r30+13416];
	add.s32 	%r1432, %r1431, %r1430;
	min.s32 	%r1433, %r1397, %r1432;
	st.shared.u32 	[%r13], %r1433;
	ld.shared.u32 	%r1434, [%r9+172];
	ld.shared.u32 	%r1435, [%r30+13520];
	add.s32 	%r1436, %r1435, %r1434;
	min.s32 	%r1437, %r1401, %r1436;
	st.shared.u32 	[%r13+104], %r1437;
	ld.shared.u32 	%r1438, [%r9+172];
	ld.shared.u32 	%r1439, [%r30+13624];
	add.s32 	%r1440, %r1439, %r1438;
	min.s32 	%r1441, %r1405, %r1440;
	st.shared.u32 	[%r13+208], %r1441;
	ld.shared.u32 	%r1442, [%r9+8284];
	ld.shared.u32 	%r1443, [%r30+13416];
	add.s32 	%r1444, %r1443, %r1442;
	min.s32 	%r1445, %r1409, %r1444;
	st.shared.u32 	[%r13+8112], %r1445;
	ld.shared.u32 	%r1446, [%r9+8284];
	ld.shared.u32 	%r1447, [%r30+13520];
	add.s32 	%r1448, %r1447, %r1446;
	min.s32 	%r1449, %r1413, %r1448;
	st.shared.u32 	[%r13+8216], %r1449;
	ld.shared.u32 	%r1450, [%r9+8284];
	ld.shared.u32 	%r1451, [%r30+13624];
	add.s32 	%r1452, %r1451, %r1450;
	min.s32 	%r1453, %r1417, %r1452;
	st.shared.u32 	[%r13+8320], %r1453;
	ld.shared.u32 	%r1454, [%r9+16396];
	ld.shared.u32 	%r1455, [%r30+13416];
	add.s32 	%r1456, %r1455, %r1454;
	min.s32 	%r1457, %r1421, %r1456;
	st.shared.u32 	[%r13+16224], %r1457;
	ld.shared.u32 	%r1458, [%r9+16396];
	ld.shared.u32 	%r1459, [%r30+13520];
	add.s32 	%r1460, %r1459, %r1458;
	min.s32 	%r1461, %r1425, %r1460;
	st.shared.u32 	[%r13+16328], %r1461;
	ld.shared.u32 	%r1462, [%r9+16396];
	ld.shared.u32 	%r1463, [%r30+13624];
	add.s32 	%r1464, %r1463, %r1462;
	min.s32 	%r1465, %r1429, %r1464;
	st.shared.u32 	[%r13+16432], %r1465;
	ld.shared.u32 	%r1466, [%r9+176];
	ld.shared.u32 	%r1467, [%r30+13728];
	add.s32 	%r1468, %r1467, %r1466;
	min.s32 	%r1469, %r1433, %r1468;
	st.shared.u32 	[%r13], %r1469;
	ld.shared.u32 	%r1470, [%r9+176];
	ld.shared.u32 	%r1471, [%r30+13832];
	add.s32 	%r1472, %r1471, %r1470;
	min.s32 	%r1473, %r1437, %r1472;
	st.shared.u32 	[%r13+104], %r1473;
	ld.shared.u32 	%r1474, [%r9+176];
	ld.shared.u32 	%r1475, [%r30+13936];
	add.s32 	%r1476, %r1475, %r1474;
	min.s32 	%r1477, %r1441, %r1476;
	st.shared.u32 	[%r13+208], %r1477;
	ld.shared.u32 	%r1478, [%r9+8288];
	ld.shared.u32 	%r1479, [%r30+13728];
	add.s32 	%r1480, %r1479, %r1478;
	min.s32 	%r1481, %r1445, %r1480;
	st.shared.u32 	[%r13+8112], %r1481;
	ld.shared.u32 	%r1482, [%r9+8288];
	ld.shared.u32 	%r1483, [%r30+13832];
	add.s32 	%r1484, %r1483, %r1482;
	min.s32 	%r1485, %r1449, %r1484;
	st.shared.u32 	[%r13+8216], %r1485;
	ld.shared.u32 	%r1486, [%r9+8288];
	ld.shared.u32 	%r1487, [%r30+13936];
	add.s32 	%r1488, %r1487, %r1486;
	min.s32 	%r1489, %r1453, %r1488;
	st.shared.u32 	[%r13+8320], %r1489;
	ld.shared.u32 	%r1490, [%r9+16400];
	ld.shared.u32 	%r1491, [%r30+13728];
	add.s32 	%r1492, %r1491, %r1490;
	min.s32 	%r1493, %r1457, %r1492;
	st.shared.u32 	[%r13+16224], %r1493;
	ld.shared.u32 	%r1494, [%r9+16400];
	ld.shared.u32 	%r1495, [%r30+13832];
	add.s32 	%r1496, %r1495, %r1494;
	min.s32 	%r1497, %r1461, %r1496;
	st.shared.u32 	[%r13+16328], %r1497;
	ld.shared.u32 	%r1498, [%r9+16400];
	ld.shared.u32 	%r1499, [%r30+13936];
	add.s32 	%r1500, %r1499, %r1498;
	min.s32 	%r1501, %r1465, %r1500;
	ld.shared.u32 	%r1502, [%r9+180];
	ld.shared.u32 	%r1503, [%r30+14040];
	add.s32 	%r1504, %r1503, %r1502;
	min.s32 	%r1505, %r1469, %r1504;
	st.shared.u32 	[%r13], %r1505;
	ld.shared.u32 	%r1506, [%r9+180];
	ld.shared.u32 	%r1507, [%r30+14144];
	add.s32 	%r1508, %r1507, %r1506;
	min.s32 	%r1509, %r1473, %r1508;
	st.shared.u32 	[%r13+104], %r1509;
	ld.shared.u32 	%r1510, [%r9+180];
	ld.shared.u32 	%r1511, [%r30+14248];
	add.s32 	%r1512, %r1511, %r1510;
	min.s32 	%r1513, %r1477, %r1512;
	st.shared.u32 	[%r13+208], %r1513;
	ld.shared.u32 	%r1514, [%r9+8292];
	ld.shared.u32 	%r1515, [%r30+14040];
	add.s32 	%r1516, %r1515, %r1514;
	min.s32 	%r1517, %r1481, %r1516;
	st.shared.u32 	[%r13+8112], %r1517;
	ld.shared.u32 	%r1518, [%r9+8292];
	ld.shared.u32 	%r1519, [%r30+14144];
	add.s32 	%r1520, %r1519, %r1518;
	min.s32 	%r1521, %r1485, %r1520;
	st.shared.u32 	[%r13+8216], %r1521;
	ld.shared.u32 	%r1522, [%r9+8292];
	ld.shared.u32 	%r1523, [%r30+14248];
	add.s32 	%r1524, %r1523, %r1522;
	min.s32 	%r1525, %r1489, %r1524;
	st.shared.u32 	[%r13+8320], %r1525;
	ld.shared.u32 	%r1526, [%r9+16404];
	ld.shared.u32 	%r1527, [%r30+14040];
	add.s32 	%r1528, %r1527, %r1526;
	min.s32 	%r1529, %r1493, %r1528;
	st.shared.u32 	[%r13+16224], %r1529;
	ld.shared.u32 	%r1530, [%r9+16404];
	ld.shared.u32 	%r1531, [%r30+14144];
	add.s32 	%r1532, %r1531, %r1530;
	min.s32 	%r1533, %r1497, %r1532;
	st.shared.u32 	[%r13+16328], %r1533;
	ld.shared.u32 	%r1534, [%r9+16404];
	ld.shared.u32 	%r1535, [%r30+14248];
	add.s32 	%r1536, %r1535, %r1534;
	min.s32 	%r1537, %r1501, %r1536;
	st.shared.u32 	[%r13+16432], %r1537;
	ld.shared.u32 	%r1538, [%r9+184];
	ld.shared.u32 	%r1539, [%r30+14352];
	add.s32 	%r1540, %r1539, %r1538;
	min.s32 	%r1541, %r1505, %r1540;
	st.shared.u32 	[%r13], %r1541;
	ld.shared.u32 	%r1542, [%r9+184];
	ld.shared.u32 	%r1543, [%r30+14456];
	add.s32 	%r1544, %r1543, %r1542;
	min.s32 	%r1545, %r1509, %r1544;
	st.shared.u32 	[%r13+104], %r1545;
	ld.shared.u32 	%r1546, [%r9+184];
	ld.shared.u32 	%r1547, [%r30+14560];
	add.s32 	%r1548, %r1547, %r1546;
	min.s32 	%r1549, %r1513, %r1548;
	st.shared.u32 	[%r13+208], %r1549;
	ld.shared.u32 	%r1550, [%r9+8296];
	ld.shared.u32 	%r1551, [%r30+14352];
	add.s32 	%r1552, %r1551, %r1550;
	min.s32 	%r1553, %r1517, %r1552;
	st.shared.u32 	[%r13+8112], %r1553;
	ld.shared.u32 	%r1554, [%r9+8296];
	ld.shared.u32 	%r1555, [%r30+14456];
	add.s32 	%r1556, %r1555, %r1554;
	min.s32 	%r1557, %r1521, %r1556;
	st.shared.u32 	[%r13+8216], %r1557;
	ld.shared.u32 	%r1558, [%r9+8296];
	ld.shared.u32 	%r1559, [%r30+14560];
	add.s32 	%r1560, %r1559, %r1558;
	min.s32 	%r1561, %r1525, %r1560;
	st.shared.u32 	[%r13+8320], %r1561;
	ld.shared.u32 	%r1562, [%r9+16408];
	ld.shared.u32 	%r1563, [%r30+14352];
	add.s32 	%r1564, %r1563, %r1562;
	min.s32 	%r1565, %r1529, %r1564;
	st.shared.u32 	[%r13+16224], %r1565;
	ld.shared.u32 	%r1566, [%r9+16408];
	ld.shared.u32 	%r1567, [%r30+14456];
	add.s32 	%r1568, %r1567, %r1566;
	min.s32 	%r1569, %r1533, %r1568;
	st.shared.u32 	[%r13+16328], %r1569;
	ld.shared.u32 	%r1570, [%r9+16408];
	ld.shared.u32 	%r1571, [%r30+14560];
	add.s32 	%r1572, %r1571, %r1570;
	min.s32 	%r1573, %r1537, %r1572;
	ld.shared.u32 	%r1574, [%r9+188];
	ld.shared.u32 	%r1575, [%r30+14664];
	add.s32 	%r1576, %r1575, %r1574;
	min.s32 	%r1577, %r1541, %r1576;
	st.shared.u32 	[%r13], %r1577;
	ld.shared.u32 	%r1578, [%r9+188];
	ld.shared.u32 	%r1579, [%r30+14768];
	add.s32 	%r1580, %r1579, %r1578;
	min.s32 	%r1581, %r1545, %r1580;
	st.shared.u32 	[%r13+104], %r1581;
	ld.shared.u32 	%r1582, [%r9+188];
	ld.shared.u32 	%r1583, [%r30+14872];
	add.s32 	%r1584, %r1583, %r1582;
	min.s32 	%r1585, %r1549, %r1584;
	st.shared.u32 	[%r13+208], %r1585;
	ld.shared.u32 	%r1586, [%r9+8300];
	ld.shared.u32 	%r1587, [%r30+14664];
	add.s32 	%r1588, %r1587, %r1586;
	min.s32 	%r1589, %r1553, %r1588;
	st.shared.u32 	[%r13+8112], %r1589;
	ld.shared.u32 	%r1590, [%r9+8300];
	ld.shared.u32 	%r1591, [%r30+14768];
	add.s32 	%r1592, %r1591, %r1590;
	min.s32 	%r1593, %r1557, %r1592;
	st.shared.u32 	[%r13+8216], %r1593;
	ld.shared.u32 	%r1594, [%r9+8300];
	ld.shared.u32 	%r1595, [%r30+14872];
	add.s32 	%r1596, %r1595, %r1594;
	min.s32 	%r1597, %r1561, %r1596;
	st.shared.u32 	[%r13+8320], %r1597;
	ld.shared.u32 	%r1598, [%r9+16412];
	ld.shared.u32 	%r1599, [%r30+14664];
	add.s32 	%r1600, %r1599, %r1598;
	min.s32 	%r1601, %r1565, %r1600;
	st.shared.u32 	[%r13+16224], %r1601;
	ld.shared.u32 	%r1602, [%r9+16412];
	ld.shared.u32 	%r1603, [%r30+14768];
	add.s32 	%r1604, %r1603, %r1602;
	min.s32 	%r1605, %r1569, %r1604;
	st.shared.u32 	[%r13+16328], %r1605;
	ld.shared.u32 	%r1606, [%r9+16412];
	ld.shared.u32 	%r1607, [%r30+14872];
	add.s32 	%r1608, %r1607, %r1606;
	min.s32 	%r1609, %r1573, %r1608;
	st.shared.u32 	[%r13+16432], %r1609;
	ld.shared.u32 	%r1610, [%r9+192];
	ld.shared.u32 	%r1611, [%r30+14976];
	add.s32 	%r1612, %r1611, %r1610;
	min.s32 	%r1613, %r1577, %r1612;
	st.shared.u32 	[%r13], %r1613;
	ld.shared.u32 	%r1614, [%r9+192];
	ld.shared.u32 	%r1615, [%r30+15080];
	add.s32 	%r1616, %r1615, %r1614;
	min.s32 	%r1617, %r1581, %r1616;
	st.shared.u32 	[%r13+104], %r1617;
	ld.shared.u32 	%r1618, [%r9+192];
	ld.shared.u32 	%r1619, [%r30+15184];
	add.s32 	%r1620, %r1619, %r1618;
	min.s32 	%r1621, %r1585, %r1620;
	st.shared.u32 	[%r13+208], %r1621;
	ld.shared.u32 	%r1622, [%r9+8304];
	ld.shared.u32 	%r1623, [%r30+14976];
	add.s32 	%r1624, %r1623, %r1622;
	min.s32 	%r1625, %r1589, %r1624;
	st.shared.u32 	[%r13+8112], %r1625;
	ld.shared.u32 	%r1626, [%r9+8304];
	ld.shared.u32 	%r1627, [%r30+15080];
	add.s32 	%r1628, %r1627, %r1626;
	min.s32 	%r1629, %r1593, %r1628;
	st.shared.u32 	[%r13+8216], %r1629;
	ld.shared.u32 	%r1630, [%r9+8304];
	ld.shared.u32 	%r1631, [%r30+15184];
	add.s32 	%r1632, %r1631, %r1630;
	min.s32 	%r1633, %r1597, %r1632;
	st.shared.u32 	[%r13+8320], %r1633;
	ld.shared.u32 	%r1634, [%r9+16416];
	ld.shared.u32 	%r1635, [%r30+14976];
	add.s32 	%r1636, %r1635, %r1634;
	min.s32 	%r1637, %r1601, %r1636;
	st.shared.u32 	[%r13+16224], %r1637;
	ld.shared.u32 	%r1638, [%r9+16416];
	ld.shared.u32 	%r1639, [%r30+15080];
	add.s32 	%r1640, %r1639, %r1638;
	min.s32 	%r1641, %r1605, %r1640;
	st.shared.u32 	[%r13+16328], %r1641;
	ld.shared.u32 	%r1642, [%r9+16416];
	ld.shared.u32 	%r1643, [%r30+15184];
	add.s32 	%r1644, %r1643, %r1642;
	min.s32 	%r1645, %r1609, %r1644;
	ld.shared.u32 	%r1646, [%r9+196];
	ld.shared.u32 	%r1647, [%r30+15288];
	add.s32 	%r1648, %r1647, %r1646;
	min.s32 	%r1649, %r1613, %r1648;
	st.shared.u32 	[%r13], %r1649;
	ld.shared.u32 	%r1650, [%r9+196];
	ld.shared.u32 	%r1651, [%r30+15392];
	add.s32 	%r1652, %r1651, %r1650;
	min.s32 	%r1653, %r1617, %r1652;
	st.shared.u32 	[%r13+104], %r1653;
	ld.shared.u32 	%r1654, [%r9+196];
	ld.shared.u32 	%r1655, [%r30+15496];
	add.s32 	%r1656, %r1655, %r1654;
	min.s32 	%r1657, %r1621, %r1656;
	st.shared.u32 	[%r13+208], %r1657;
	ld.shared.u32 	%r1658, [%r9+8308];
	ld.shared.u32 	%r1659, [%r30+15288];
	add.s32 	%r1660, %r1659, %r1658;
	min.s32 	%r1661, %r1625, %r1660;
	st.shared.u32 	[%r13+8112], %r1661;
	ld.shared.u32 	%r1662, [%r9+8308];
	ld.shared.u32 	%r1663, [%r30+15392];
	add.s32 	%r1664, %r1663, %r1662;
	min.s32 	%r1665, %r1629, %r1664;
	st.shared.u32 	[%r13+8216], %r1665;
	ld.shared.u32 	%r1666, [%r9+8308];
	ld.shared.u32 	%r1667, [%r30+15496];
	add.s32 	%r1668, %r1667, %r1666;
	min.s32 	%r1669, %r1633, %r1668;
	st.shared.u32 	[%r13+8320], %r1669;
	ld.shared.u32 	%r1670, [%r9+16420];
	ld.shared.u32 	%r1671, [%r30+15288];
	add.s32 	%r1672, %r1671, %r1670;
	min.s32 	%r1673, %r1637, %r1672;
	st.shared.u32 	[%r13+16224], %r1673;
	ld.shared.u32 	%r1674, [%r9+16420];
	ld.shared.u32 	%r1675, [%r30+15392];
	add.s32 	%r1676, %r1675, %r1674;
	min.s32 	%r1677, %r1641, %r1676;
	st.shared.u32 	[%r13+16328], %r1677;
	ld.shared.u32 	%r1678, [%r9+16420];
	ld.shared.u32 	%r1679, [%r30+15496];
	add.s32 	%r1680, %r1679, %r1678;
	min.s32 	%r1681, %r1645, %r1680;
	st.shared.u32 	[%r13+16432], %r1681;
	ld.shared.u32 	%r1682, [%r9+200];
	ld.shared.u32 	%r1683, [%r30+15600];
	add.s32 	%r1684, %r1683, %r1682;
	min.s32 	%r1685, %r1649, %r1684;
	st.shared.u32 	[%r13], %r1685;
	ld.shared.u32 	%r1686, [%r9+200];
	ld.shared.u32 	%r1687, [%r30+15704];
	add.s32 	%r1688, %r1687, %r1686;
	min.s32 	%r1689, %r1653, %r1688;
	st.shared.u32 	[%r13+104], %r1689;
	ld.shared.u32 	%r1690, [%r9+200];
	ld.shared.u32 	%r1691, [%r30+15808];
	add.s32 	%r1692, %r1691, %r1690;
	min.s32 	%r1693, %r1657, %r1692;
	st.shared.u32 	[%r13+208], %r1693;
	ld.shared.u32 	%r1694, [%r9+8312];
	ld.shared.u32 	%r1695, [%r30+15600];
	add.s32 	%r1696, %r1695, %r1694;
	min.s32 	%r1697, %r1661, %r1696;
	st.shared.u32 	[%r13+8112], %r1697;
	ld.shared.u32 	%r1698, [%r9+8312];
	ld.shared.u32 	%r1699, [%r30+15704];
	add.s32 	%r1700, %r1699, %r1698;
	min.s32 	%r1701, %r1665, %r1700;
	st.shared.u32 	[%r13+8216], %r1701;
	ld.shared.u32 	%r1702, [%r9+8312];
	ld.shared.u32 	%r1703, [%r30+15808];
	add.s32 	%r1704, %r1703, %r1702;
	min.s32 	%r1705, %r1669, %r1704;
	st.shared.u32 	[%r13+8320], %r1705;
	ld.shared.u32 	%r1706, [%r9+16424];
	ld.shared.u32 	%r1707, [%r30+15600];
	add.s32 	%r1708, %r1707, %r1706;
	min.s32 	%r1709, %r1673, %r1708;
	st.shared.u32 	[%r13+16224], %r1709;
	ld.shared.u32 	%r1710, [%r9+16424];
	ld.shared.u32 	%r1711, [%r30+15704];
	add.s32 	%r1712, %r1711, %r1710;
	min.s32 	%r1713, %r1677, %r1712;
	st.shared.u32 	[%r13+16328], %r1713;
	ld.shared.u32 	%r1714, [%r9+16424];
	ld.shared.u32 	%r1715, [%r30+15808];
	add.s32 	%r1716, %r1715, %r1714;
	min.s32 	%r1717, %r1681, %r1716;
	ld.shared.u32 	%r1718, [%r9+204];
	ld.shared.u32 	%r1719, [%r30+15912];
	add.s32 	%r1720, %r1719, %r1718;
	min.s32 	%r1721, %r1685, %r1720;
	st.shared.u32 	[%r13], %r1721;
	ld.shared.u32 	%r1722, [%r9+204];
	ld.shared.u32 	%r1723, [%r30+16016];
	add.s32 	%r1724, %r1723, %r1722;
	min.s32 	%r1725, %r1689, %r1724;
	st.shared.u32 	[%r13+104], %r1725;
	ld.shared.u32 	%r1726, [%r9+204];
	ld.shared.u32 	%r1727, [%r30+16120];
	add.s32 	%r1728, %r1727, %r1726;
	min.s32 	%r1729, %r1693, %r1728;
	st.shared.u32 	[%r13+208], %r1729;
	ld.shared.u32 	%r1730, [%r9+8316];
	ld.shared.u32 	%r1731, [%r30+15912];
	add.s32 	%r1732, %r1731, %r1730;
	min.s32 	%r1733, %r1697, %r1732;
	st.shared.u32 	[%r13+8112], %r1733;
	ld.shared.u32 	%r1734, [%r9+8316];
	ld.shared.u32 	%r1735, [%r30+16016];
	add.s32 	%r1736, %r1735, %r1734;
	min.s32 	%r1737, %r1701, %r1736;
	st.shared.u32 	[%r13+8216], %r1737;
	ld.shared.u32 	%r1738, [%r9+8316];
	ld.shared.u32 	%r1739, [%r30+16120];
	add.s32 	%r1740, %r1739, %r1738;
	min.s32 	%r1741, %r1705, %r1740;
	st.shared.u32 	[%r13+8320], %r1741;
	ld.shared.u32 	%r1742, [%r9+16428];
	ld.shared.u32 	%r1743, [%r30+15912];
	add.s32 	%r1744, %r1743, %r1742;
	min.s32 	%r1745, %r1709, %r1744;
	st.shared.u32 	[%r13+16224], %r1745;
	ld.shared.u32 	%r1746, [%r9+16428];
	ld.shared.u32 	%r1747, [%r30+16016];
	add.s32 	%r1748, %r1747, %r1746;
	min.s32 	%r1749, %r1713, %r1748;
	st.shared.u32 	[%r13+16328], %r1749;
	ld.shared.u32 	%r1750, [%r9+16428];
	ld.shared.u32 	%r1751, [%r30+16120];
	add.s32 	%r1752, %r1751, %r1750;
	min.s32 	%r1753, %r1717, %r1752;
	st.shared.u32 	[%r13+16432], %r1753;
	ld.shared.u32 	%r1754, [%r9+208];
	ld.shared.u32 	%r1755, [%r30+16224];
	add.s32 	%r1756, %r1755, %r1754;
	min.s32 	%r1757, %r1721, %r1756;
	st.shared.u32 	[%r13], %r1757;
	ld.shared.u32 	%r1758, [%r9+208];
	ld.shared.u32 	%r1759, [%r30+16328];
	add.s32 	%r1760, %r1759, %r1758;
	min.s32 	%r1761, %r1725, %r1760;
	st.shared.u32 	[%r13+104], %r1761;
	ld.shared.u32 	%r1762, [%r9+208];
	ld.shared.u32 	%r1763, [%r30+16432];
	add.s32 	%r1764, %r1763, %r1762;
	min.s32 	%r1765, %r1729, %r1764;
	st.shared.u32 	[%r13+208], %r1765;
	ld.shared.u32 	%r1766, [%r9+8320];
	ld.shared.u32 	%r1767, [%r30+16224];
	add.s32 	%r1768, %r1767, %r1766;
	min.s32 	%r1769, %r1733, %r1768;
	st.shared.u32 	[%r13+8112], %r1769;
	ld.shared.u32 	%r1770, [%r9+8320];
	ld.shared.u32 	%r1771, [%r30+16328];
	add.s32 	%r1772, %r1771, %r1770;
	min.s32 	%r1773, %r1737, %r1772;
	st.shared.u32 	[%r13+8216], %r1773;
	ld.shared.u32 	%r1774, [%r9+8320];
	ld.shared.u32 	%r1775, [%r30+16432];
	add.s32 	%r1776, %r1775, %r1774;
	min.s32 	%r1777, %r1741, %r1776;
	st.shared.u32 	[%r13+8320], %r1777;
	ld.shared.u32 	%r1778, [%r9+16432];
	ld.shared.u32 	%r1779, [%r30+16224];
	add.s32 	%r1780, %r1779, %r1778;
	min.s32 	%r1781, %r1745, %r1780;
	st.shared.u32 	[%r13+16224], %r1781;
	ld.shared.u32 	%r1782, [%r9+16432];
	ld.shared.u32 	%r1783, [%r30+16328];
	add.s32 	%r1784, %r1783, %r1782;
	min.s32 	%r1785, %r1749, %r1784;
	st.shared.u32 	[%r13+16328], %r1785;
	ld.shared.u32 	%r1786, [%r9+16432];
	ld.shared.u32 	%r1787, [%r30+16432];
	add.s32 	%r1788, %r1787, %r1786;
	min.s32 	%r1789, %r1753, %r1788;
	st.shared.u32 	[%r13+16432], %r1789;
	ld.shared.u32 	%r1790, [%r9+212];
	ld.shared.u32 	%r1791, [%r30+16536];
	add.s32 	%r1792, %r1791, %r1790;
	min.s32 	%r1793, %r1757, %r1792;
	st.shared.u32 	[%r13], %r1793;
	ld.shared.u32 	%r1794, [%r9+212];
	ld.shared.u32 	%r1795, [%r30+16640];
	add.s32 	%r1796, %r1795, %r1794;
	min.s32 	%r1797, %r1761, %r1796;
	st.shared.u32 	[%r13+104], %r1797;
	ld.shared.u32 	%r1798, [%r9+212];
	ld.shared.u32 	%r1799, [%r30+16744];
	add.s32 	%r1800, %r1799, %r1798;
	min.s32 	%r1801, %r1765, %r1800;
	st.shared.u32 	[%r13+208], %r1801;
	ld.shared.u32 	%r1802, [%r9+8324];
	ld.shared.u32 	%r1803, [%r30+16536];
	add.s32 	%r1804, %r1803, %r1802;
	min.s32 	%r1805, %r1769, %r1804;
	st.shared.u32 	[%r13+8112], %r1805;
	ld.shared.u32 	%r1806, [%r9+8324];
	ld.shared.u32 	%r1807, [%r30+16640];
	add.s32 	%r1808, %r1807, %r1806;
	min.s32 	%r1809, %r1773, %r1808;
	st.shared.u32 	[%r13+8216], %r1809;
	ld.shared.u32 	%r1810, [%r9+8324];
	ld.shared.u32 	%r1811, [%r30+16744];
	add.s32 	%r1812, %r1811, %r1810;
	min.s32 	%r1813, %r1777, %r1812;
	st.shared.u32 	[%r13+8320], %r1813;
	ld.shared.u32 	%r1814, [%r9+16436];
	ld.shared.u32 	%r1815, [%r30+16536];
	add.s32 	%r1816, %r1815, %r1814;
	min.s32 	%r1817, %r1781, %r1816;
	st.shared.u32 	[%r13+16224], %r1817;
	ld.shared.u32 	%r1818, [%r9+16436];
	ld.shared.u32 	%r1819, [%r30+16640];
	add.s32 	%r1820, %r1819, %r1818;
	min.s32 	%r1821, %r1785, %r1820;
	st.shared.u32 	[%r13+16328], %r1821;
	ld.shared.u32 	%r1822, [%r9+16436];
	ld.shared.u32 	%r1823, [%r30+16744];
	add.s32 	%r1824, %r1823, %r1822;
	min.s32 	%r1825, %r1789, %r1824;
	st.shared.u32 	[%r13+16432], %r1825;
	ld.shared.u32 	%r1826, [%r9+216];
	ld.shared.u32 	%r1827, [%r30+16848];
	add.s32 	%r1828, %r1827, %r1826;
	min.s32 	%r1829, %r1793, %r1828;
	st.shared.u32 	[%r13], %r1829;
	ld.shared.u32 	%r1830, [%r9+216];
	ld.shared.u32 	%r1831, [%r30+16952];
	add.s32 	%r1832, %r1831, %r1830;
	min.s32 	%r1833, %r1797, %r1832;
	st.shared.u32 	[%r13+104], %r1833;
	ld.shared.u32 	%r1834, [%r9+216];
	ld.shared.u32 	%r1835, [%r30+17056];
	add.s32 	%r1836, %r1835, %r1834;
	min.s32 	%r1837, %r1801, %r1836;
	st.shared.u32 	[%r13+208], %r1837;
	ld.shared.u32 	%r1838, [%r9+8328];
	ld.shared.u32 	%r1839, [%r30+16848];
	add.s32 	%r1840, %r1839, %r1838;
	min.s32 	%r1841, %r1805, %r1840;
	st.shared.u32 	[%r13+8112], %r1841;
	ld.shared.u32 	%r1842, [%r9+8328];
	ld.shared.u32 	%r1843, [%r30+16952];
	add.s32 	%r1844, %r1843, %r1842;
	min.s32 	%r1845, %r1809, %r1844;
	st.shared.u32 	[%r13+8216], %r1845;
	ld.shared.u32 	%r1846, [%r9+8328];
	ld.shared.u32 	%r1847, [%r30+17056];
	add.s32 	%r1848, %r1847, %r1846;
	min.s32 	%r1849, %r1813, %r1848;
	st.shared.u32 	[%r13+8320], %r1849;
	ld.shared.u32 	%r1850, [%r9+16440];
	ld.shared.u32 	%r1851, [%r30+16848];
	add.s32 	%r1852, %r1851, %r1850;
	min.s32 	%r1853, %r1817, %r1852;
	st.shared.u32 	[%r13+16224], %r1853;
	ld.shared.u32 	%r1854, [%r9+16440];
	ld.shared.u32 	%r1855, [%r30+16952];
	add.s32 	%r1856, %r1855, %r1854;
	min.s32 	%r1857, %r1821, %r1856;
	st.shared.u32 	[%r13+16328], %r1857;
	ld.shared.u32 	%r1858, [%r9+16440];
	ld.shared.u32 	%r1859, [%r30+17056];
	add.s32 	%r1860, %r1859, %r1858;
	min.s32 	%r1861, %r1825, %r1860;
	st.shared.u32 	[%r13+16432], %r1861;
	ld.shared.u32 	%r1862, [%r9+220];
	ld.shared.u32 	%r1863, [%r30+17160];
	add.s32 	%r1864, %r1863, %r1862;
	min.s32 	%r1865, %r1829, %r1864;
	st.shared.u32 	[%r13], %r1865;
	ld.shared.u32 	%r1866, [%r9+220];
	ld.shared.u32 	%r1867, [%r30+17264];
	add.s32 	%r1868, %r1867, %r1866;
	min.s32 	%r1869, %r1833, %r1868;
	st.shared.u32 	[%r13+104], %r1869;
	ld.shared.u32 	%r1870, [%r9+220];
	ld.shared.u32 	%r1871, [%r30+17368];
	add.s32 	%r1872, %r1871, %r1870;
	min.s32 	%r1873, %r1837, %r1872;
	st.shared.u32 	[%r13+208], %r1873;
	ld.shared.u32 	%r1874, [%r9+8332];
	ld.shared.u32 	%r1875, [%r30+17160];
	add.s32 	%r1876, %r1875, %r1874;
	min.s32 	%r1877, %r1841, %r1876;
	st.shared.u32 	[%r13+8112], %r1877;
	ld.shared.u32 	%r1878, [%r9+8332];
	ld.shared.u32 	%r1879, [%r30+17264];
	add.s32 	%r1880, %r1879, %r1878;
	min.s32 	%r1881, %r1845, %r1880;
	st.shared.u32 	[%r13+8216], %r1881;
	ld.shared.u32 	%r1882, [%r9+8332];
	ld.shared.u32 	%r1883, [%r30+17368];
	add.s32 	%r1884, %r1883, %r1882;
	min.s32 	%r1885, %r1849, %r1884;
	st.shared.u32 	[%r13+8320], %r1885;
	ld.shared.u32 	%r1886, [%r9+16444];
	ld.shared.u32 	%r1887, [%r30+17160];
	add.s32 	%r1888, %r1887, %r1886;
	min.s32 	%r1889, %r1853, %r1888;
	st.shared.u32 	[%r13+16224], %r1889;
	ld.shared.u32 	%r1890, [%r9+16444];
	ld.shared.u32 	%r1891, [%r30+17264];
	add.s32 	%r1892, %r1891, %r1890;
	min.s32 	%r1893, %r1857, %r1892;
	st.shared.u32 	[%r13+16328], %r1893;
	ld.shared.u32 	%r1894, [%r9+16444];
	ld.shared.u32 	%r1895, [%r30+17368];
	add.s32 	%r1896, %r1895, %r1894;
	min.s32 	%r1897, %r1861, %r1896;
	st.shared.u32 	[%r13+16432], %r1897;
	ld.shared.u32 	%r1898, [%r9+224];
	ld.shared.u32 	%r1899, [%r30+17472];
	add.s32 	%r1900, %r1899, %r1898;
	min.s32 	%r1901, %r1865, %r1900;
	st.shared.u32 	[%r13], %r1901;
	ld.shared.u32 	%r1902, [%r9+224];
	ld.shared.u32 	%r1903, [%r30+17576];
	add.s32 	%r1904, %r1903, %r1902;
	min.s32 	%r1905, %r1869, %r1904;
	st.shared.u32 	[%r13+104], %r1905;
	ld.shared.u32 	%r1906, [%r9+224];
	ld.shared.u32 	%r1907, [%r30+17680];
	add.s32 	%r1908, %r1907, %r1906;
	min.s32 	%r1909, %r1873, %r1908;
	st.shared.u32 	[%r13+208], %r1909;
	ld.shared.u32 	%r1910, [%r9+8336];
	ld.shared.u32 	%r1911, [%r30+17472];
	add.s32 	%r1912, %r1911, %r1910;
	min.s32 	%r1913, %r1877, %r1912;
	st.shared.u32 	[%r13+8112], %r1913;
	ld.shared.u32 	%r1914, [%r9+8336];
	ld.shared.u32 	%r1915, [%r30+17576];
	add.s32 	%r1916, %r1915, %r1914;
	min.s32 	%r1917, %r1881, %r1916;
	st.shared.u32 	[%r13+8216], %r1917;
	ld.shared.u32 	%r1918, [%r9+8336];
	ld.shared.u32 	%r1919, [%r30+17680];
	add.s32 	%r1920, %r1919, %r1918;
	min.s32 	%r1921, %r1885, %r1920;
	st.shared.u32 	[%r13+8320], %r1921;
	ld.shared.u32 	%r1922, [%r9+16448];
	ld.shared.u32 	%r1923, [%r30+17472];
	add.s32 	%r1924, %r1923, %r1922;
	min.s32 	%r1925, %r1889, %r1924;
	st.shared.u32 	[%r13+16224], %r1925;
	ld.shared.u32 	%r1926, [%r9+16448];
	ld.shared.u32 	%r1927, [%r30+17576];
	add.s32 	%r1928, %r1927, %r1926;
	min.s32 	%r1929, %r1893, %r1928;
	st.shared.u32 	[%r13+16328], %r1929;
	ld.shared.u32 	%r1930, [%r9+16448];
	ld.shared.u32 	%r1931, [%r30+17680];
	add.s32 	%r1932, %r1931, %r1930;
	min.s32 	%r1933, %r1897, %r1932;
	st.shared.u32 	[%r13+16432], %r1933;
	ld.shared.u32 	%r1934, [%r9+228];
	ld.shared.u32 	%r1935, [%r30+17784];
	add.s32 	%r1936, %r1935, %r1934;
	min.s32 	%r1937, %r1901, %r1936;
	st.shared.u32 	[%r13], %r1937;
	ld.shared.u32 	%r1938, [%r9+228];
	ld.shared.u32 	%r1939, [%r30+17888];
	add.s32 	%r1940, %r1939, %r1938;
	min.s32 	%r1941, %r1905, %r1940;
	st.shared.u32 	[%r13+104], %r1941;
	ld.shared.u32 	%r1942, [%r9+228];
	ld.shared.u32 	%r1943, [%r30+17992];
	add.s32 	%r1944, %r1943, %r1942;
	min.s32 	%r1945, %r1909, %r1944;
	st.shared.u32 	[%r13+208], %r1945;
	ld.shared.u32 	%r1946, [%r9+8340];
	ld.shared.u32 	%r1947, [%r30+17784];
	add.s32 	%r1948, %r1947, %r1946;
	min.s32 	%r1949, %r1913, %r1948;
	st.shared.u32 	[%r13+8112], %r1949;
	ld.shared.u32 	%r1950, [%r9+8340];
	ld.shared.u32 	%r1951, [%r30+17888];
	add.s32 	%r1952, %r1951, %r1950;
	min.s32 	%r1953, %r1917, %r1952;
	st.shared.u32 	[%r13+8216], %r1953;
	ld.shared.u32 	%r1954, [%r9+8340];
	ld.shared.u32 	%r1955, [%r30+17992];
	add.s32 	%r1956, %r1955, %r1954;
	min.s32 	%r1957, %r1921, %r1956;
	st.shared.u32 	[%r13+8320], %r1957;
	ld.shared.u32 	%r1958, [%r9+16452];
	ld.shared.u32 	%r1959, [%r30+17784];
	add.s32 	%r1960, %r1959, %r1958;
	min.s32 	%r1961, %r1925, %r1960;
	st.shared.u32 	[%r13+16224], %r1961;
	ld.shared.u32 	%r1962, [%r9+16452];
	ld.shared.u32 	%r1963, [%r30+17888];
	add.s32 	%r1964, %r1963, %r1962;
	min.s32 	%r1965, %r1929, %r1964;
	st.shared.u32 	[%r13+16328], %r1965;
	ld.shared.u32 	%r1966, [%r9+16452];
	ld.shared.u32 	%r1967, [%r30+17992];
	add.s32 	%r1968, %r1967, %r1966;
	min.s32 	%r1969, %r1933, %r1968;
	st.shared.u32 	[%r13+16432], %r1969;
	ld.shared.u32 	%r1970, [%r9+232];
	ld.shared.u32 	%r1971, [%r30+18096];
	add.s32 	%r1972, %r1971, %r1970;
	min.s32 	%r1973, %r1937, %r1972;
	st.shared.u32 	[%r13], %r1973;
	ld.shared.u32 	%r1974, [%r9+232];
	ld.shared.u32 	%r1975, [%r30+18200];
	add.s32 	%r1976, %r1975, %r1974;
	min.s32 	%r1977, %r1941, %r1976;
	st.shared.u32 	[%r13+104], %r1977;
	ld.shared.u32 	%r1978, [%r9+232];
	ld.shared.u32 	%r1979, [%r30+18304];
	add.s32 	%r1980, %r1979, %r1978;
	min.s32 	%r1981, %r1945, %r1980;
	st.shared.u32 	[%r13+208], %r1981;
	ld.shared.u32 	%r1982, [%r9+8344];
	ld.shared.u32 	%r1983, [%r30+18096];
	add.s32 	%r1984, %r1983, %r1982;
	min.s32 	%r1985, %r1949, %r1984;
	st.shared.u32 	[%r13+8112], %r1985;
	ld.shared.u32 	%r1986, [%r9+8344];
	ld.shared.u32 	%r1987, [%r30+18200];
	add.s32 	%r1988, %r1987, %r1986;
	min.s32 	%r1989, %r1953, %r1988;
	st.shared.u32 	[%r13+8216], %r1989;
	ld.shared.u32 	%r1990, [%r9+8344];
	ld.shared.u32 	%r1991, [%r30+18304];
	add.s32 	%r1992, %r1991, %r1990;
	min.s32 	%r1993, %r1957, %r1992;
	st.shared.u32 	[%r13+8320], %r1993;
	ld.shared.u32 	%r1994, [%r9+16456];
	ld.shared.u32 	%r1995, [%r30+18096];
	add.s32 	%r1996, %r1995, %r1994;
	min.s32 	%r1997, %r1961, %r1996;
	st.shared.u32 	[%r13+16224], %r1997;
	ld.shared.u32 	%r1998, [%r9+16456];
	ld.shared.u32 	%r1999, [%r30+18200];
	add.s32 	%r2000, %r1999, %r1998;
	min.s32 	%r2001, %r1965, %r2000;
	st.shared.u32 	[%r13+16328], %r2001;
	ld.shared.u32 	%r2002, [%r9+16456];
	ld.shared.u32 	%r2003, [%r30+18304];
	add.s32 	%r2004, %r2003, %r2002;
	min.s32 	%r2005, %r1969, %r2004;
	st.shared.u32 	[%r13+16432], %r2005;
	ld.shared.u32 	%r2006, [%r9+236];
	ld.shared.u32 	%r2007, [%r30+18408];
	add.s32 	%r2008, %r2007, %r2006;
	min.s32 	%r2009, %r1973, %r2008;
	st.shared.u32 	[%r13], %r2009;
	ld.shared.u32 	%r2010, [%r9+236];
	ld.shared.u32 	%r2011, [%r30+18512];
	add.s32 	%r2012, %r2011, %r2010;
	min.s32 	%r2013, %r1977, %r2012;
	st.shared.u32 	[%r13+104], %r2013;
	ld.shared.u32 	%r2014, [%r9+236];
	ld.shared.u32 	%r2015, [%r30+18616];
	add.s32 	%r2016, %r2015, %r2014;
	min.s32 	%r2017, %r1981, %r2016;
	st.shared.u32 	[%r13+208], %r2017;
	ld.shared.u32 	%r2018, [%r9+8348];
	ld.shared.u32 	%r2019, [%r30+18408];
	add.s32 	%r2020, %r2019, %r2018;
	min.s32 	%r2021, %r1985, %r2020;
	st.shared.u32 	[%r13+8112], %r2021;
	ld.shared.u32 	%r2022, [%r9+8348];
	ld.shared.u32 	%r2023, [%r30+18512];
	add.s32 	%r2024, %r2023, %r2022;
	min.s32 	%r2025, %r1989, %r2024;
	st.shared.u32 	[%r13+8216], %r2025;
	ld.shared.u32 	%r2026, [%r9+8348];
	ld.shared.u32 	%r2027, [%r30+18616];
	add.s32 	%r2028, %r2027, %r2026;
	min.s32 	%r2029, %r1993, %r2028;
	st.shared.u32 	[%r13+8320], %r2029;
	ld.shared.u32 	%r2030, [%r9+16460];
	ld.shared.u32 	%r2031, [%r30+18408];
	add.s32 	%r2032, %r2031, %r2030;
	min.s32 	%r2033, %r1997, %r2032;
	st.shared.u32 	[%r13+16224], %r2033;
	ld.shared.u32 	%r2034, [%r9+16460];
	ld.shared.u32 	%r2035, [%r30+18512];
	add.s32 	%r2036, %r2035, %r2034;
	min.s32 	%r2037, %r2001, %r2036;
	st.shared.u32 	[%r13+16328], %r2037;
	ld.shared.u32 	%r2038, [%r9+16460];
	ld.shared.u32 	%r2039, [%r30+18616];
	add.s32 	%r2040, %r2039, %r2038;
	min.s32 	%r2041, %r2005, %r2040;
	st.shared.u32 	[%r13+16432], %r2041;
	ld.shared.u32 	%r2042, [%r9+240];
	ld.shared.u32 	%r2043, [%r30+18720];
	add.s32 	%r2044, %r2043, %r2042;
	min.s32 	%r2045, %r2009, %r2044;
	st.shared.u32 	[%r13], %r2045;
	ld.shared.u32 	%r2046, [%r9+240];
	ld.shared.u32 	%r2047, [%r30+18824];
	add.s32 	%r2048, %r2047, %r2046;
	min.s32 	%r2049, %r2013, %r2048;
	st.shared.u32 	[%r13+104], %r2049;
	ld.shared.u32 	%r2050, [%r9+240];
	ld.shared.u32 	%r2051, [%r30+18928];
	add.s32 	%r2052, %r2051, %r2050;
	min.s32 	%r2053, %r2017, %r2052;
	st.shared.u32 	[%r13+208], %r2053;
	ld.shared.u32 	%r2054, [%r9+8352];
	ld.shared.u32 	%r2055, [%r30+18720];
	add.s32 	%r2056, %r2055, %r2054;
	min.s32 	%r2057, %r2021, %r2056;
	st.shared.u32 	[%r13+8112], %r2057;
	ld.shared.u32 	%r2058, [%r9+8352];
	ld.shared.u32 	%r2059, [%r30+18824];
	add.s32 	%r2060, %r2059, %r2058;
	min.s32 	%r2061, %r2025, %r2060;
	st.shared.u32 	[%r13+8216], %r2061;
	ld.shared.u32 	%r2062, [%r9+8352];
	ld.shared.u32 	%r2063, [%r30+18928];
	add.s32 	%r2064, %r2063, %r2062;
	min.s32 	%r2065, %r2029, %r2064;
	st.shared.u32 	[%r13+8320], %r2065;
	ld.shared.u32 	%r2066, [%r9+16464];
	ld.shared.u32 	%r2067, [%r30+18720];
	add.s32 	%r2068, %r2067, %r2066;
	min.s32 	%r2069, %r2033, %r2068;
	st.shared.u32 	[%r13+16224], %r2069;
	ld.shared.u32 	%r2070, [%r9+16464];
	ld.shared.u32 	%r2071, [%r30+18824];
	add.s32 	%r2072, %r2071, %r2070;
	min.s32 	%r2073, %r2037, %r2072;
	st.shared.u32 	[%r13+16328], %r2073;
	ld.shared.u32 	%r2074, [%r9+16464];
	ld.shared.u32 	%r2075, [%r30+18928];
	add.s32 	%r2076, %r2075, %r2074;
	min.s32 	%r2077, %r2041, %r2076;
	st.shared.u32 	[%r13+16432], %r2077;
	ld.shared.u32 	%r2078, [%r9+244];
	ld.shared.u32 	%r2079, [%r30+19032];
	add.s32 	%r2080, %r2079, %r2078;
	min.s32 	%r2081, %r2045, %r2080;
	st.shared.u32 	[%r13], %r2081;
	ld.shared.u32 	%r2082, [%r9+244];
	ld.shared.u32 	%r2083, [%r30+19136];
	add.s32 	%r2084, %r2083, %r2082;
	min.s32 	%r2085, %r2049, %r2084;
	st.shared.u32 	[%r13+104], %r2085;
	ld.shared.u32 	%r2086, [%r9+244];
	ld.shared.u32 	%r2087, [%r30+19240];
	add.s32 	%r2088, %r2087, %r2086;
	min.s32 	%r2089, %r2053, %r2088;
	st.shared.u32 	[%r13+208], %r2089;
	ld.shared.u32 	%r2090, [%r9+8356];
	ld.shared.u32 	%r2091, [%r30+19032];
	add.s32 	%r2092, %r2091, %r2090;
	min.s32 	%r2093, %r2057, %r2092;
	st.shared.u32 	[%r13+8112], %r2093;
	ld.shared.u32 	%r2094, [%r9+8356];
	ld.shared.u32 	%r2095, [%r30+19136];
	add.s32 	%r2096, %r2095, %r2094;
	min.s32 	%r2097, %r2061, %r2096;
	st.shared.u32 	[%r13+8216], %r2097;
	ld.shared.u32 	%r2098, [%r9+8356];
	ld.shared.u32 	%r2099, [%r30+19240];
	add.s32 	%r2100, %r2099, %r2098;
	min.s32 	%r2101, %r2065, %r2100;
	st.shared.u32 	[%r13+8320], %r2101;
	ld.shared.u32 	%r2102, [%r9+16468];
	ld.shared.u32 	%r2103, [%r30+19032];
	add.s32 	%r2104, %r2103, %r2102;
	min.s32 	%r2105, %r2069, %r2104;
	st.shared.u32 	[%r13+16224], %r2105;
	ld.shared.u32 	%r2106, [%r9+16468];
	ld.shared.u32 	%r2107, [%r30+19136];
	add.s32 	%r2108, %r2107, %r2106;
	min.s32 	%r2109, %r2073, %r2108;
	st.shared.u32 	[%r13+16328], %r2109;
	ld.shared.u32 	%r2110, [%r9+16468];
	ld.shared.u32 	%r2111, [%r30+19240];
	add.s32 	%r2112, %r2111, %r2110;
	min.s32 	%r2113, %r2077, %r2112;
	st.shared.u32 	[%r13+16432], %r2113;
	ld.shared.u32 	%r2114, [%r9+248];
	ld.shared.u32 	%r2115, [%r30+19344];
	add.s32 	%r2116, %r2115, %r2114;
	min.s32 	%r2117, %r2081, %r2116;
	st.shared.u32 	[%r13], %r2117;
	ld.shared.u32 	%r2118, [%r9+248];
	ld.shared.u32 	%r2119, [%r30+19448];
	add.s32 	%r2120, %r2119, %r2118;
	min.s32 	%r2121, %r2085, %r2120;
	st.shared.u32 	[%r13+104], %r2121;
	ld.shared.u32 	%r2122, [%r9+248];
	ld.shared.u32 	%r2123, [%r30+19552];
	add.s32 	%r2124, %r2123, %r2122;
	min.s32 	%r2125, %r2089, %r2124;
	st.shared.u32 	[%r13+208], %r2125;
	ld.shared.u32 	%r2126, [%r9+8360];
	ld.shared.u32 	%r2127, [%r30+19344];
	add.s32 	%r2128, %r2127, %r2126;
	min.s32 	%r2129, %r2093, %r2128;
	st.shared.u32 	[%r13+8112], %r2129;
	ld.shared.u32 	%r2130, [%r9+8360];
	ld.shared.u32 	%r2131, [%r30+19448];
	add.s32 	%r2132, %r2131, %r2130;
	min.s32 	%r2133, %r2097, %r2132;
	st.shared.u32 	[%r13+8216], %r2133;
	ld.shared.u32 	%r2134, [%r9+8360];
	ld.shared.u32 	%r2135, [%r30+19552];
	add.s32 	%r2136, %r2135, %r2134;
	min.s32 	%r2137, %r2101, %r2136;
	st.shared.u32 	[%r13+8320], %r2137;
	ld.shared.u32 	%r2138, [%r9+16472];
	ld.shared.u32 	%r2139, [%r30+19344];
	add.s32 	%r2140, %r2139, %r2138;
	min.s32 	%r2141, %r2105, %r2140;
	st.shared.u32 	[%r13+16224], %r2141;
	ld.shared.u32 	%r2142, [%r9+16472];
	ld.shared.u32 	%r2143, [%r30+19448];
	add.s32 	%r2144, %r2143, %r2142;
	min.s32 	%r2145, %r2109, %r2144;
	st.shared.u32 	[%r13+16328], %r2145;
	ld.shared.u32 	%r2146, [%r9+16472];
	ld.shared.u32 	%r2147, [%r30+19552];
	add.s32 	%r2148, %r2147, %r2146;
	min.s32 	%r2149, %r2113, %r2148;
	st.shared.u32 	[%r13+16432], %r2149;
	ld.shared.u32 	%r2150, [%r9+252];
	ld.shared.u32 	%r2151, [%r30+19656];
	add.s32 	%r2152, %r2151, %r2150;
	min.s32 	%r2153, %r2117, %r2152;
	st.shared.u32 	[%r13], %r2153;
	ld.shared.u32 	%r2154, [%r9+252];
	ld.shared.u32 	%r2155, [%r30+19760];
	add.s32 	%r2156, %r2155, %r2154;
	min.s32 	%r2157, %r2121, %r2156;
	st.shared.u32 	[%r13+104], %r2157;
	ld.shared.u32 	%r2158, [%r9+252];
	ld.shared.u32 	%r2159, [%r30+19864];
	add.s32 	%r2160, %r2159, %r2158;
	min.s32 	%r2161, %r2125, %r2160;
	st.shared.u32 	[%r13+208], %r2161;
	ld.shared.u32 	%r2162, [%r9+8364];
	ld.shared.u32 	%r2163, [%r30+19656];
	add.s32 	%r2164, %r2163, %r2162;
	min.s32 	%r2165, %r2129, %r2164;
	st.shared.u32 	[%r13+8112], %r2165;
	ld.shared.u32 	%r2166, [%r9+8364];
	ld.shared.u32 	%r2167, [%r30+19760];
	add.s32 	%r2168, %r2167, %r2166;
	min.s32 	%r2169, %r2133, %r2168;
	st.shared.u32 	[%r13+8216], %r2169;
	ld.shared.u32 	%r2170, [%r9+8364];
	ld.shared.u32 	%r2171, [%r30+19864];
	add.s32 	%r2172, %r2171, %r2170;
	min.s32 	%r2173, %r2137, %r2172;
	st.shared.u32 	[%r13+8320], %r2173;
	ld.shared.u32 	%r2174, [%r9+16476];
	ld.shared.u32 	%r2175, [%r30+19656];
	add.s32 	%r2176, %r2175, %r2174;
	min.s32 	%r2177, %r2141, %r2176;
	st.shared.u32 	[%r13+16224], %r2177;
	ld.shared.u32 	%r2178, [%r9+16476];
	ld.shared.u32 	%r2179, [%r30+19760];
	add.s32 	%r2180, %r2179, %r2178;
	min.s32 	%r2181, %r2145, %r2180;
	st.shared.u32 	[%r13+16328], %r2181;
	ld.shared.u32 	%r2182, [%r9+16476];
	ld.shared.u32 	%r2183, [%r30+19864];
	add.s32 	%r2184, %r2183, %r2182;
	min.s32 	%r2185, %r2149, %r2184;
	st.shared.u32 	[%r13+16432], %r2185;
	ld.shared.u32 	%r2186, [%r9+256];
	ld.shared.u32 	%r2187, [%r30+19968];
	add.s32 	%r2188, %r2187, %r2186;
	min.s32 	%r2189, %r2153, %r2188;
	st.shared.u32 	[%r13], %r2189;
	ld.shared.u32 	%r2190, [%r9+256];
	ld.shared.u32 	%r2191, [%r30+20072];
	add.s32 	%r2192, %r2191, %r2190;
	min.s32 	%r2193, %r2157, %r2192;
	st.shared.u32 	[%r13+104], %r2193;
	ld.shared.u32 	%r2194, [%r9+256];
	ld.shared.u32 	%r2195, [%r30+20176];
	add.s32 	%r2196, %r2195, %r2194;
	min.s32 	%r2197, %r2161, %r2196;
	st.shared.u32 	[%r13+208], %r2197;
	ld.shared.u32 	%r2198, [%r9+8368];
	ld.shared.u32 	%r2199, [%r30+19968];
	add.s32 	%r2200, %r2199, %r2198;
	min.s32 	%r2201, %r2165, %r2200;
	st.shared.u32 	[%r13+8112], %r2201;
	ld.shared.u32 	%r2202, [%r9+8368];
	ld.shared.u32 	%r2203, [%r30+20072];
	add.s32 	%r2204, %r2203, %r2202;
	min.s32 	%r2205, %r2169, %r2204;
	st.shared.u32 	[%r13+8216], %r2205;
	ld.shared.u32 	%r2206, [%r9+8368];
	ld.shared.u32 	%r2207, [%r30+20176];
	add.s32 	%r2208, %r2207, %r2206;
	min.s32 	%r2209, %r2173, %r2208;
	st.shared.u32 	[%r13+8320], %r2209;
	ld.shared.u32 	%r2210, [%r9+16480];
	ld.shared.u32 	%r2211, [%r30+19968];
	add.s32 	%r2212, %r2211, %r2210;
	min.s32 	%r2213, %r2177, %r2212;
	st.shared.u32 	[%r13+16224], %r2213;
	ld.shared.u32 	%r2214, [%r9+16480];
	ld.shared.u32 	%r2215, [%r30+20072];
	add.s32 	%r2216, %r2215, %r2214;
	min.s32 	%r2217, %r2181, %r2216;
	st.shared.u32 	[%r13+16328], %r2217;
	ld.shared.u32 	%r2218, [%r9+16480];
	ld.shared.u32 	%r2219, [%r30+20176];
	add.s32 	%r2220, %r2219, %r2218;
	min.s32 	%r2221, %r2185, %r2220;
	st.shared.u32 	[%r13+16432], %r2221;
	ld.shared.u32 	%r2222, [%r9+260];
	ld.shared.u32 	%r2223, [%r30+20280];
	add.s32 	%r2224, %r2223, %r2222;
	min.s32 	%r2225, %r2189, %r2224;
	st.shared.u32 	[%r13], %r2225;
	ld.shared.u32 	%r2226, [%r9+260];
	ld.shared.u32 	%r2227, [%r30+20384];
	add.s32 	%r2228, %r2227, %r2226;
	min.s32 	%r2229, %r2193, %r2228;
	st.shared.u32 	[%r13+104], %r2229;
	ld.shared.u32 	%r2230, [%r9+260];
	ld.shared.u32 	%r2231, [%r30+20488];
	add.s32 	%r2232, %r2231, %r2230;
	min.s32 	%r2233, %r2197, %r2232;
	st.shared.u32 	[%r13+208], %r2233;
	ld.shared.u32 	%r2234, [%r9+8372];
	ld.shared.u32 	%r2235, [%r30+20280];
	add.s32 	%r2236, %r2235, %r2234;
	min.s32 	%r2237, %r2201, %r2236;
	st.shared.u32 	[%r13+8112], %r2237;
	ld.shared.u32 	%r2238, [%r9+8372];
	ld.shared.u32 	%r2239, [%r30+20384];
	add.s32 	%r2240, %r2239, %r2238;
	min.s32 	%r2241, %r2205, %r2240;
	st.shared.u32 	[%r13+8216], %r2241;
	ld.shared.u32 	%r2242, [%r9+8372];
	ld.shared.u32 	%r2243, [%r30+20488];
	add.s32 	%r2244, %r2243, %r2242;
	min.s32 	%r2245, %r2209, %r2244;
	st.shared.u32 	[%r13+8320], %r2245;
	ld.shared.u32 	%r2246, [%r9+16484];
	ld.shared.u32 	%r2247, [%r30+20280];
	add.s32 	%r2248, %r2247, %r2246;
	min.s32 	%r2249, %r2213, %r2248;
	st.shared.u32 	[%r13+16224], %r2249;
	ld.shared.u32 	%r2250, [%r9+16484];
	ld.shared.u32 	%r2251, [%r30+20384];
	add.s32 	%r2252, %r2251, %r2250;
	min.s32 	%r2253, %r2217, %r2252;
	st.shared.u32 	[%r13+16328], %r2253;
	ld.shared.u32 	%r2254, [%r9+16484];
	ld.shared.u32 	%r2255, [%r30+20488];
	add.s32 	%r2256, %r2255, %r2254;
	min.s32 	%r2257, %r2221, %r2256;
	st.shared.u32 	[%r13+16432], %r2257;
	ld.shared.u32 	%r2258, [%r9+264];
	ld.shared.u32 	%r2259, [%r30+20592];
	add.s32 	%r2260, %r2259, %r2258;
	min.s32 	%r2261, %r2225, %r2260;
	st.shared.u32 	[%r13], %r2261;
	ld.shared.u32 	%r2262, [%r9+264];
	ld.shared.u32 	%r2263, [%r30+20696];
	add.s32 	%r2264, %r2263, %r2262;
	min.s32 	%r2265, %r2229, %r2264;
	st.shared.u32 	[%r13+104], %r2265;
	ld.shared.u32 	%r2266, [%r9+264];
	ld.shared.u32 	%r2267, [%r30+20800];
	add.s32 	%r2268, %r2267, %r2266;
	min.s32 	%r2269, %r2233, %r2268;
	st.shared.u32 	[%r13+208], %r2269;
	ld.shared.u32 	%r2270, [%r9+8376];
	ld.shared.u32 	%r2271, [%r30+20592];
	add.s32 	%r2272, %r2271, %r2270;
	min.s32 	%r2273, %r2237, %r2272;
	st.shared.u32 	[%r13+8112], %r2273;
	ld.shared.u32 	%r2274, [%r9+8376];
	ld.shared.u32 	%r2275, [%r30+20696];
	add.s32 	%r2276, %r2275, %r2274;
	min.s32 	%r2277, %r2241, %r2276;
	st.shared.u32 	[%r13+8216], %r2277;
	ld.shared.u32 	%r2278, [%r9+8376];
	ld.shared.u32 	%r2279, [%r30+20800];
	add.s32 	%r2280, %r2279, %r2278;
	min.s32 	%r2281, %r2245, %r2280;
	st.shared.u32 	[%r13+8320], %r2281;
	ld.shared.u32 	%r2282, [%r9+16488];
	ld.shared.u32 	%r2283, [%r30+20592];
	add.s32 	%r2284, %r2283, %r2282;
	min.s32 	%r2285, %r2249, %r2284;
	st.shared.u32 	[%r13+16224], %r2285;
	ld.shared.u32 	%r2286, [%r9+16488];
	ld.shared.u32 	%r2287, [%r30+20696];
	add.s32 	%r2288, %r2287, %r2286;
	min.s32 	%r2289, %r2253, %r2288;
	st.shared.u32 	[%r13+16328], %r2289;
	ld.shared.u32 	%r2290, [%r9+16488];
	ld.shared.u32 	%r2291, [%r30+20800];
	add.s32 	%r2292, %r2291, %r2290;
	min.s32 	%r2293, %r2257, %r2292;
	st.shared.u32 	[%r13+16432], %r2293;
	ld.shared.u32 	%r2294, [%r9+268];
	ld.shared.u32 	%r2295, [%r30+20904];
	add.s32 	%r2296, %r2295, %r2294;
	min.s32 	%r2297, %r2261, %r2296;
	st.shared.u32 	[%r13], %r2297;
	ld.shared.u32 	%r2298, [%r9+268];
	ld.shared.u32 	%r2299, [%r30+21008];
	add.s32 	%r2300, %r2299, %r2298;
	min.s32 	%r2301, %r2265, %r2300;
	st.shared.u32 	[%r13+104], %r2301;
	ld.shared.u32 	%r2302, [%r9+268];
	ld.shared.u32 	%r2303, [%r30+21112];
	add.s32 	%r2304, %r2303, %r2302;
	min.s32 	%r2305, %r2269, %r2304;
	st.shared.u32 	[%r13+208], %r2305;
	ld.shared.u32 	%r2306, [%r9+8380];
	ld.shared.u32 	%r2307, [%r30+20904];
	add.s32 	%r2308, %r2307, %r2306;
	min.s32 	%r2309, %r2273, %r2308;
	st.shared.u32 	[%r13+8112], %r2309;
	ld.shared.u32 	%r2310, [%r9+8380];
	ld.shared.u32 	%r2311, [%r30+21008];
	add.s32 	%r2312, %r2311, %r2310;
	min.s32 	%r2313, %r2277, %r2312;
	st.shared.u32 	[%r13+8216], %r2313;
	ld.shared.u32 	%r2314, [%r9+8380];
	ld.shared.u32 	%r2315, [%r30+21112];
	add.s32 	%r2316, %r2315, %r2314;
	min.s32 	%r2317, %r2281, %r2316;
	st.shared.u32 	[%r13+8320], %r2317;
	ld.shared.u32 	%r2318, [%r9+16492];
	ld.shared.u32 	%r2319, [%r30+20904];
	add.s32 	%r2320, %r2319, %r2318;
	min.s32 	%r2321, %r2285, %r2320;
	st.shared.u32 	[%r13+16224], %r2321;
	ld.shared.u32 	%r2322, [%r9+16492];
	ld.shared.u32 	%r2323, [%r30+21008];
	add.s32 	%r2324, %r2323, %r2322;
	min.s32 	%r2325, %r2289, %r2324;
	st.shared.u32 	[%r13+16328], %r2325;
	ld.shared.u32 	%r2326, [%r9+16492];
	ld.shared.u32 	%r2327, [%r30+21112];
	add.s32 	%r2328, %r2327, %r2326;
	min.s32 	%r2329, %r2293, %r2328;
	st.shared.u32 	[%r13+16432], %r2329;
	ld.shared.u32 	%r2330, [%r9+272];
	ld.shared.u32 	%r2331, [%r30+21216];
	add.s32 	%r2332, %r2331, %r2330;
	min.s32 	%r2333, %r2297, %r2332;
	st.shared.u32 	[%r13], %r2333;
	ld.shared.u32 	%r2334, [%r9+272];
	ld.shared.u32 	%r2335, [%r30+21320];
	add.s32 	%r2336, %r2335, %r2334;
	min.s32 	%r2337, %r2301, %r2336;
	st.shared.u32 	[%r13+104], %r2337;
	ld.shared.u32 	%r2338, [%r9+272];
	ld.shared.u32 	%r2339, [%r30+21424];
	add.s32 	%r2340, %r2339, %r2338;
	min.s32 	%r2341, %r2305, %r2340;
	st.shared.u32 	[%r13+208], %r2341;
	ld.shared.u32 	%r2342, [%r9+8384];
	ld.shared.u32 	%r2343, [%r30+21216];
	add.s32 	%r2344, %r2343, %r2342;
	min.s32 	%r2345, %r2309, %r2344;
	st.shared.u32 	[%r13+8112], %r2345;
	ld.shared.u32 	%r2346, [%r9+8384];
	ld.shared.u32 	%r2347, [%r30+21320];
	add.s32 	%r2348, %r2347, %r2346;
	min.s32 	%r2349, %r2313, %r2348;
	st.shared.u32 	[%r13+8216], %r2349;
	ld.shared.u32 	%r2350, [%r9+8384];
	ld.shared.u32 	%r2351, [%r30+21424];
	add.s32 	%r2352, %r2351, %r2350;
	min.s32 	%r2353, %r2317, %r2352;
	st.shared.u32 	[%r13+8320], %r2353;
	ld.shared.u32 	%r2354, [%r9+16496];
	ld.shared.u32 	%r2355, [%r30+21216];
	add.s32 	%r2356, %r2355, %r2354;
	min.s32 	%r2357, %r2321, %r2356;
	st.shared.u32 	[%r13+16224], %r2357;
	ld.shared.u32 	%r2358, [%r9+16496];
	ld.shared.u32 	%r2359, [%r30+21320];
	add.s32 	%r2360, %r2359, %r2358;
	min.s32 	%r2361, %r2325, %r2360;
	st.shared.u32 	[%r13+16328], %r2361;
	ld.shared.u32 	%r2362, [%r9+16496];
	ld.shared.u32 	%r2363, [%r30+21424];
	add.s32 	%r2364, %r2363, %r2362;
	min.s32 	%r2365, %r2329, %r2364;
	st.shared.u32 	[%r13+16432], %r2365;
	ld.shared.u32 	%r2366, [%r9+276];
	ld.shared.u32 	%r2367, [%r30+21528];
	add.s32 	%r2368, %r2367, %r2366;
	min.s32 	%r2369, %r2333, %r2368;
	st.shared.u32 	[%r13], %r2369;
	ld.shared.u32 	%r2370, [%r9+276];
	ld.shared.u32 	%r2371, [%r30+21632];
	add.s32 	%r2372, %r2371, %r2370;
	min.s32 	%r2373, %r2337, %r2372;
	st.shared.u32 	[%r13+104], %r2373;
	ld.shared.u32 	%r2374, [%r9+276];
	ld.shared.u32 	%r2375, [%r30+21736];
	add.s32 	%r2376, %r2375, %r2374;
	min.s32 	%r2377, %r2341, %r2376;
	st.shared.u32 	[%r13+208], %r2377;
	ld.shared.u32 	%r2378, [%r9+8388];
	ld.shared.u32 	%r2379, [%r30+21528];
	add.s32 	%r2380, %r2379, %r2378;
	min.s32 	%r2381, %r2345, %r2380;
	st.shared.u32 	[%r13+8112], %r2381;
	ld.shared.u32 	%r2382, [%r9+8388];
	ld.shared.u32 	%r2383, [%r30+21632];
	add.s32 	%r2384, %r2383, %r2382;
	min.s32 	%r2385, %r2349, %r2384;
	st.shared.u32 	[%r13+8216], %r2385;
	ld.shared.u32 	%r2386, [%r9+8388];
	ld.shared.u32 	%r2387, [%r30+21736];
	add.s32 	%r2388, %r2387, %r2386;
	min.s32 	%r2389, %r2353, %r2388;
	st.shared.u32 	[%r13+8320], %r2389;
	ld.shared.u32 	%r2390, [%r9+16500];
	ld.shared.u32 	%r2391, [%r30+21528];
	add.s32 	%r2392, %r2391, %r2390;
	min.s32 	%r2393, %r2357, %r2392;
	st.shared.u32 	[%r13+16224], %r2393;
	ld.shared.u32 	%r2394, [%r9+16500];
	ld.shared.u32 	%r2395, [%r30+21632];
	add.s32 	%r2396, %r2395, %r2394;
	min.s32 	%r2397, %r2361, %r2396;
	st.shared.u32 	[%r13+16328], %r2397;
	ld.shared.u32 	%r2398, [%r9+16500];
	ld.shared.u32 	%r2399, [%r30+21736];
	add.s32 	%r2400, %r2399, %r2398;
	min.s32 	%r2401, %r2365, %r2400;
	st.shared.u32 	[%r13+16432], %r2401;
	ld.shared.u32 	%r2402, [%r9+280];
	ld.shared.u32 	%r2403, [%r30+21840];
	add.s32 	%r2404, %r2403, %r2402;
	min.s32 	%r2405, %r2369, %r2404;
	st.shared.u32 	[%r13], %r2405;
	ld.shared.u32 	%r2406, [%r9+280];
	ld.shared.u32 	%r2407, [%r30+21944];
	add.s32 	%r2408, %r2407, %r2406;
	min.s32 	%r2409, %r2373, %r2408;
	st.shared.u32 	[%r13+104], %r2409;
	ld.shared.u32 	%r2410, [%r9+280];
	ld.shared.u32 	%r2411, [%r30+22048];
	add.s32 	%r2412, %r2411, %r2410;
	min.s32 	%r2413, %r2377, %r2412;
	st.shared.u32 	[%r13+208], %r2413;
	ld.shared.u32 	%r2414, [%r9+8392];
	ld.shared.u32 	%r2415, [%r30+21840];
	add.s32 	%r2416, %r2415, %r2414;
	min.s32 	%r2417, %r2381, %r2416;
	st.shared.u32 	[%r13+8112], %r2417;
	ld.shared.u32 	%r2418, [%r9+8392];
	ld.shared.u32 	%r2419, [%r30+21944];
	add.s32 	%r2420, %r2419, %r2418;
	min.s32 	%r2421, %r2385, %r2420;
	st.shared.u32 	[%r13+8216], %r2421;
	ld.shared.u32 	%r2422, [%r9+8392];
	ld.shared.u32 	%r2423, [%r30+22048];
	add.s32 	%r2424, %r2423, %r2422;
	min.s32 	%r2425, %r2389, %r2424;
	st.shared.u32 	[%r13+8320], %r2425;
	ld.shared.u32 	%r2426, [%r9+16504];
	ld.shared.u32 	%r2427, [%r30+21840];
	add.s32 	%r2428, %r2427, %r2426;
	min.s32 	%r2429, %r2393, %r2428;
	st.shared.u32 	[%r13+16224], %r2429;
	ld.shared.u32 	%r2430, [%r9+16504];
	ld.shared.u32 	%r2431, [%r30+21944];
	add.s32 	%r2432, %r2431, %r2430;
	min.s32 	%r2433, %r2397, %r2432;
	st.shared.u32 	[%r13+16328], %r2433;
	ld.shared.u32 	%r2434, [%r9+16504];
	ld.shared.u32 	%r2435, [%r30+22048];
	add.s32 	%r2436, %r2435, %r2434;
	min.s32 	%r2437, %r2401, %r2436;
	st.shared.u32 	[%r13+16432], %r2437;
	ld.shared.u32 	%r2438, [%r9+284];
	ld.shared.u32 	%r2439, [%r30+22152];
	add.s32 	%r2440, %r2439, %r2438;
	min.s32 	%r2441, %r2405, %r2440;
	st.shared.u32 	[%r13], %r2441;
	ld.shared.u32 	%r2442, [%r9+284];
	ld.shared.u32 	%r2443, [%r30+22256];
	add.s32 	%r2444, %r2443, %r2442;
	min.s32 	%r2445, %r2409, %r2444;
	st.shared.u32 	[%r13+104], %r2445;
	ld.shared.u32 	%r2446, [%r9+284];
	ld.shared.u32 	%r2447, [%r30+22360];
	add.s32 	%r2448, %r2447, %r2446;
	min.s32 	%r2449, %r2413, %r2448;
	st.shared.u32 	[%r13+208], %r2449;
	ld.shared.u32 	%r2450, [%r9+8396];
	ld.shared.u32 	%r2451, [%r30+22152];
	add.s32 	%r2452, %r2451, %r2450;
	min.s32 	%r2453, %r2417, %r2452;
	st.shared.u32 	[%r13+8112], %r2453;
	ld.shared.u32 	%r2454, [%r9+8396];
	ld.shared.u32 	%r2455, [%r30+22256];
	add.s32 	%r2456, %r2455, %r2454;
	min.s32 	%r2457, %r2421, %r2456;
	st.shared.u32 	[%r13+8216], %r2457;
	ld.shared.u32 	%r2458, [%r9+8396];
	ld.shared.u32 	%r2459, [%r30+22360];
	add.s32 	%r2460, %r2459, %r2458;
	min.s32 	%r2461, %r2425, %r2460;
	st.shared.u32 	[%r13+8320], %r2461;
	ld.shared.u32 	%r2462, [%r9+16508];
	ld.shared.u32 	%r2463, [%r30+22152];
	add.s32 	%r2464, %r2463, %r2462;
	min.s32 	%r2465, %r2429, %r2464;
	st.shared.u32 	[%r13+16224], %r2465;
	ld.shared.u32 	%r2466, [%r9+16508];
	ld.shared.u32 	%r2467, [%r30+22256];
	add.s32 	%r2468, %r2467, %r2466;
	min.s32 	%r2469, %r2433, %r2468;
	st.shared.u32 	[%r13+16328], %r2469;
	ld.shared.u32 	%r2470, [%r9+16508];
	ld.shared.u32 	%r2471, [%r30+22360];
	add.s32 	%r2472, %r2471, %r2470;
	min.s32 	%r2473, %r2437, %r2472;
	st.shared.u32 	[%r13+16432], %r2473;
	ld.shared.u32 	%r2474, [%r9+288];
	ld.shared.u32 	%r2475, [%r30+22464];
	add.s32 	%r2476, %r2475, %r2474;
	min.s32 	%r2477, %r2441, %r2476;
	st.shared.u32 	[%r13], %r2477;
	ld.shared.u32 	%r2478, [%r9+288];
	ld.shared.u32 	%r2479, [%r30+22568];
	add.s32 	%r2480, %r2479, %r2478;
	min.s32 	%r2481, %r2445, %r2480;
	st.shared.u32 	[%r13+104], %r2481;
	ld.shared.u32 	%r2482, [%r9+288];
	ld.shared.u32 	%r2483, [%r30+22672];
	add.s32 	%r2484, %r2483, %r2482;
	min.s32 	%r2485, %r2449, %r2484;
	st.shared.u32 	[%r13+208], %r2485;
	ld.shared.u32 	%r2486, [%r9+8400];
	ld.shared.u32 	%r2487, [%r30+22464];
	add.s32 	%r2488, %r2487, %r2486;
	min.s32 	%r2489, %r2453, %r2488;
	st.shared.u32 	[%r13+8112], %r2489;
	ld.shared.u32 	%r2490, [%r9+8400];
	ld.shared.u32 	%r2491, [%r30+22568];
	add.s32 	%r2492, %r2491, %r2490;
	min.s32 	%r2493, %r2457, %r2492;
	st.shared.u32 	[%r13+8216], %r2493;
	ld.shared.u32 	%r2494, [%r9+8400];
	ld.shared.u32 	%r2495, [%r30+22672];
	add.s32 	%r2496, %r2495, %r2494;
	min.s32 	%r2497, %r2461, %r2496;
	st.shared.u32 	[%r13+8320], %r2497;
	ld.shared.u32 	%r2498, [%r9+16512];
	ld.shared.u32 	%r2499, [%r30+22464];
	add.s32 	%r2500, %r2499, %r2498;
	min.s32 	%r2501, %r2465, %r2500;
	st.shared.u32 	[%r13+16224], %r2501;
	ld.shared.u32 	%r2502, [%r9+16512];
	ld.shared.u32 	%r2503, [%r30+22568];
	add.s32 	%r2504, %r2503, %r2502;
	min.s32 	%r2505, %r2469, %r2504;
	st.shared.u32 	[%r13+16328], %r2505;
	ld.shared.u32 	%r2506, [%r9+16512];
	ld.shared.u32 	%r2507, [%r30+22672];
	add.s32 	%r2508, %r2507, %r2506;
	min.s32 	%r2509, %r2473, %r2508;
	st.shared.u32 	[%r13+16432], %r2509;
	ld.shared.u32 	%r2510, [%r9+292];
	ld.shared.u32 	%r2511, [%r30+22776];
	add.s32 	%r2512, %r2511, %r2510;
	min.s32 	%r2513, %r2477, %r2512;
	st.shared.u32 	[%r13], %r2513;
	ld.shared.u32 	%r2514, [%r9+292];
	ld.shared.u32 	%r2515, [%r30+22880];
	add.s32 	%r2516, %r2515, %r2514;
	min.s32 	%r2517, %r2481, %r2516;
	st.shared.u32 	[%r13+104], %r2517;
	ld.shared.u32 	%r2518, [%r9+292];
	ld.shared.u32 	%r2519, [%r30+22984];
	add.s32 	%r2520, %r2519, %r2518;
	min.s32 	%r2521, %r2485, %r2520;
	st.shared.u32 	[%r13+208], %r2521;
	ld.shared.u32 	%r2522, [%r9+8404];
	ld.shared.u32 	%r2523, [%r30+22776];
	add.s32 	%r2524, %r2523, %r2522;
	min.s32 	%r2525, %r2489, %r2524;
	st.shared.u32 	[%r13+8112], %r2525;
	ld.shared.u32 	%r2526, [%r9+8404];
	ld.shared.u32 	%r2527, [%r30+22880];
	add.s32 	%r2528, %r2527, %r2526;
	min.s32 	%r2529, %r2493, %r2528;
	st.shared.u32 	[%r13+8216], %r2529;
	ld.shared.u32 	%r2530, [%r9+8404];
	ld.shared.u32 	%r2531, [%r30+22984];
	add.s32 	%r2532, %r2531, %r2530;
	min.s32 	%r2533, %r2497, %r2532;
	st.shared.u32 	[%r13+8320], %r2533;
	ld.shared.u32 	%r2534, [%r9+16516];
	ld.shared.u32 	%r2535, [%r30+22776];
	add.s32 	%r2536, %r2535, %r2534;
	min.s32 	%r2537, %r2501, %r2536;
	st.shared.u32 	[%r13+16224], %r2537;
	ld.shared.u32 	%r2538, [%r9+16516];
	ld.shared.u32 	%r2539, [%r30+22880];
	add.s32 	%r2540, %r2539, %r2538;
	min.s32 	%r2541, %r2505, %r2540;
	st.shared.u32 	[%r13+16328], %r2541;
	ld.shared.u32 	%r2542, [%r9+16516];
	ld.shared.u32 	%r2543, [%r30+22984];
	add.s32 	%r2544, %r2543, %r2542;
	min.s32 	%r2545, %r2509, %r2544;
	st.shared.u32 	[%r13+16432], %r2545;
	ld.shared.u32 	%r2546, [%r9+296];
	ld.shared.u32 	%r2547, [%r30+23088];
	add.s32 	%r2548, %r2547, %r2546;
	min.s32 	%r2549, %r2513, %r2548;
	st.shared.u32 	[%r13], %r2549;
	ld.shared.u32 	%r2550, [%r9+296];
	ld.shared.u32 	%r2551, [%r30+23192];
	add.s32 	%r2552, %r2551, %r2550;
	min.s32 	%r2553, %r2517, %r2552;
	st.shared.u32 	[%r13+104], %r2553;
	ld.shared.u32 	%r2554, [%r9+296];
	ld.shared.u32 	%r2555, [%r30+23296];
	add.s32 	%r2556, %r2555, %r2554;
	min.s32 	%r2557, %r2521, %r2556;
	st.shared.u32 	[%r13+208], %r2557;
	ld.shared.u32 	%r2558, [%r9+8408];
	ld.shared.u32 	%r2559, [%r30+23088];
	add.s32 	%r2560, %r2559, %r2558;
	min.s32 	%r2561, %r2525, %r2560;
	st.shared.u32 	[%r13+8112], %r2561;
	ld.shared.u32 	%r2562, [%r9+8408];
	ld.shared.u32 	%r2563, [%r30+23192];
	add.s32 	%r2564, %r2563, %r2562;
	min.s32 	%r2565, %r2529, %r2564;
	st.shared.u32 	[%r13+8216], %r2565;
	ld.shared.u32 	%r2566, [%r9+8408];
	ld.shared.u32 	%r2567, [%r30+23296];
	add.s32 	%r2568, %r2567, %r2566;
	min.s32 	%r2569, %r2533, %r2568;
	st.shared.u32 	[%r13+8320], %r2569;
	ld.shared.u32 	%r2570, [%r9+16520];
	ld.shared.u32 	%r2571, [%r30+23088];
	add.s32 	%r2572, %r2571, %r2570;
	min.s32 	%r2573, %r2537, %r2572;
	st.shared.u32 	[%r13+16224], %r2573;
	ld.shared.u32 	%r2574, [%r9+16520];
	ld.shared.u32 	%r2575, [%r30+23192];
	add.s32 	%r2576, %r2575, %r2574;
	min.s32 	%r2577, %r2541, %r2576;
	st.shared.u32 	[%r13+16328], %r2577;
	ld.shared.u32 	%r2578, [%r9+16520];
	ld.shared.u32 	%r2579, [%r30+23296];
	add.s32 	%r2580, %r2579, %r2578;
	min.s32 	%r2581, %r2545, %r2580;
	st.shared.u32 	[%r13+16432], %r2581;
	ld.shared.u32 	%r2582, [%r9+300];
	ld.shared.u32 	%r2583, [%r30+23400];
	add.s32 	%r2584, %r2583, %r2582;
	min.s32 	%r2585, %r2549, %r2584;
	st.shared.u32 	[%r13], %r2585;
	ld.shared.u32 	%r2586, [%r9+300];
	ld.shared.u32 	%r2587, [%r30+23504];
	add.s32 	%r2588, %r2587, %r2586;
	min.s32 	%r2589, %r2553, %r2588;
	st.shared.u32 	[%r13+104], %r2589;
	ld.shared.u32 	%r2590, [%r9+300];
	ld.shared.u32 	%r2591, [%r30+23608];
	add.s32 	%r2592, %r2591, %r2590;
	min.s32 	%r2593, %r2557, %r2592;
	st.shared.u32 	[%r13+208], %r2593;
	ld.shared.u32 	%r2594, [%r9+8412];
	ld.shared.u32 	%r2595, [%r30+23400];
	add.s32 	%r2596, %r2595, %r2594;
	min.s32 	%r2597, %r2561, %r2596;
	st.shared.u32 	[%r13+8112], %r2597;
	ld.shared.u32 	%r2598, [%r9+8412];
	ld.shared.u32 	%r2599, [%r30+23504];
	add.s32 	%r2600, %r2599, %r2598;
	min.s32 	%r2601, %r2565, %r2600;
	st.shared.u32 	[%r13+8216], %r2601;
	ld.shared.u32 	%r2602, [%r9+8412];
	ld.shared.u32 	%r2603, [%r30+23608];
	add.s32 	%r2604, %r2603, %r2602;
	min.s32 	%r2605, %r2569, %r2604;
	st.shared.u32 	[%r13+8320], %r2605;
	ld.shared.u32 	%r2606, [%r9+16524];
	ld.shared.u32 	%r2607, [%r30+23400];
	add.s32 	%r2608, %r2607, %r2606;
	min.s32 	%r2609, %r2573, %r2608;
	st.shared.u32 	[%r13+16224], %r2609;
	ld.shared.u32 	%r2610, [%r9+16524];
	ld.shared.u32 	%r2611, [%r30+23504];
	add.s32 	%r2612, %r2611, %r2610;
	min.s32 	%r2613, %r2577, %r2612;
	st.shared.u32 	[%r13+16328], %r2613;
	ld.shared.u32 	%r2614, [%r9+16524];
	ld.shared.u32 	%r2615, [%r30+23608];
	add.s32 	%r2616, %r2615, %r2614;
	min.s32 	%r2617, %r2581, %r2616;
	st.shared.u32 	[%r13+16432], %r2617;
	ld.shared.u32 	%r2618, [%r9+304];
	ld.shared.u32 	%r2619, [%r30+23712];
	add.s32 	%r2620, %r2619, %r2618;
	min.s32 	%r2621, %r2585, %r2620;
	st.shared.u32 	[%r13], %r2621;
	ld.shared.u32 	%r2622, [%r9+304];
	ld.shared.u32 	%r2623, [%r30+23816];
	add.s32 	%r2624, %r2623, %r2622;
	min.s32 	%r2625, %r2589, %r2624;
	st.shared.u32 	[%r13+104], %r2625;
	ld.shared.u32 	%r2626, [%r9+304];
	ld.shared.u32 	%r2627, [%r30+23920];
	add.s32 	%r2628, %r2627, %r2626;
	min.s32 	%r2629, %r2593, %r2628;
	st.shared.u32 	[%r13+208], %r2629;
	ld.shared.u32 	%r2630, [%r9+8416];
	ld.shared.u32 	%r2631, [%r30+23712];
	add.s32 	%r2632, %r2631, %r2630;
	min.s32 	%r2633, %r2597, %r2632;
	st.shared.u32 	[%r13+8112], %r2633;
	ld.shared.u32 	%r2634, [%r9+8416];
	ld.shared.u32 	%r2635, [%r30+23816];
	add.s32 	%r2636, %r2635, %r2634;
	min.s32 	%r2637, %r2601, %r2636;
	st.shared.u32 	[%r13+8216], %r2637;
	ld.shared.u32 	%r2638, [%r9+8416];
	ld.shared.u32 	%r2639, [%r30+23920];
	add.s32 	%r2640, %r2639, %r2638;
	min.s32 	%r2641, %r2605, %r2640;
	st.shared.u32 	[%r13+8320], %r2641;
	ld.shared.u32 	%r2642, [%r9+16528];
	ld.shared.u32 	%r2643, [%r30+23712];
	add.s32 	%r2644, %r2643, %r2642;
	min.s32 	%r2645, %r2609, %r2644;
	st.shared.u32 	[%r13+16224], %r2645;
	ld.shared.u32 	%r2646, [%r9+16528];
	ld.shared.u32 	%r2647, [%r30+23816];
	add.s32 	%r2648, %r2647, %r2646;
	min.s32 	%r2649, %r2613, %r2648;
	st.shared.u32 	[%r13+16328], %r2649;
	ld.shared.u32 	%r2650, [%r9+16528];
	ld.shared.u32 	%r2651, [%r30+23920];
	add.s32 	%r2652, %r2651, %r2650;
	min.s32 	%r2653, %r2617, %r2652;
	st.shared.u32 	[%r13+16432], %r2653;
	ld.shared.u32 	%r2654, [%r9+308];
	ld.shared.u32 	%r2655, [%r30+24024];
	add.s32 	%r2656, %r2655, %r2654;
	min.s32 	%r2657, %r2621, %r2656;
	st.shared.u32 	[%r13], %r2657;
	ld.shared.u32 	%r2658, [%r9+308];
	ld.shared.u32 	%r2659, [%r30+24128];
	add.s32 	%r2660, %r2659, %r2658;
	min.s32 	%r2661, %r2625, %r2660;
	st.shared.u32 	[%r13+104], %r2661;
	ld.shared.u32 	%r2662, [%r9+308];
	ld.shared.u32 	%r2663, [%r30+24232];
	add.s32 	%r2664, %r2663, %r2662;
	min.s32 	%r2665, %r2629, %r2664;
	st.shared.u32 	[%r13+208], %r2665;
	ld.shared.u32 	%r2666, [%r9+8420];
	ld.shared.u32 	%r2667, [%r30+24024];
	add.s32 	%r2668, %r2667, %r2666;
	min.s32 	%r2669, %r2633, %r2668;
	st.shared.u32 	[%r13+8112], %r2669;
	ld.shared.u32 	%r2670, [%r9+8420];
	ld.shared.u32 	%r2671, [%r30+24128];
	add.s32 	%r2672, %r2671, %r2670;
	min.s32 	%r2673, %r2637, %r2672;
	st.shared.u32 	[%r13+8216], %r2673;
	ld.shared.u32 	%r2674, [%r9+8420];
	ld.shared.u32 	%r2675, [%r30+24232];
	add.s32 	%r2676, %r2675, %r2674;
	min.s32 	%r2677, %r2641, %r2676;
	st.shared.u32 	[%r13+8320], %r2677;
	ld.shared.u32 	%r2678, [%r9+16532];
	ld.shared.u32 	%r2679, [%r30+24024];
	add.s32 	%r2680, %r2679, %r2678;
	min.s32 	%r2681, %r2645, %r2680;
	st.shared.u32 	[%r13+16224], %r2681;
	ld.shared.u32 	%r2682, [%r9+16532];
	ld.shared.u32 	%r2683, [%r30+24128];
	add.s32 	%r2684, %r2683, %r2682;
	min.s32 	%r2685, %r2649, %r2684;
	st.shared.u32 	[%r13+16328], %r2685;
	ld.shared.u32 	%r2686, [%r9+16532];
	ld.shared.u32 	%r2687, [%r30+24232];
	add.s32 	%r2688, %r2687, %r2686;
	min.s32 	%r2689, %r2653, %r2688;
	st.shared.u32 	[%r13+16432], %r2689;
	st.global.u32 	[%rd4], %r2657;
	st.global.u32 	[%rd4+104], %r2661;
	st.global.u32 	[%rd4+208], %r2665;
	st.global.u32 	[%rd6], %r2669;
	st.global.u32 	[%rd6+104], %r2673;
	st.global.u32 	[%rd6+208], %r2677;
	st.global.u32 	[%rd8], %r2681;
	st.global.u32 	[%rd8+104], %r2685;
	st.global.u32 	[%rd8+208], %r2689;
	ret;

}
	// .globl	_Z17phase2_kernel_rowPiii
.visible .entry _Z17phase2_kernel_rowPiii(
	.param .u64 .ptr .align 1 _Z17phase2_kernel_rowPiii_param_0,
	.param .u32 _Z17phase2_kernel_rowPiii_param_1,
	.param .u32 _Z17phase2_kernel_rowPiii_param_2
)
{
	.reg .b32 	%r<2323>;
	.reg .b64 	%rd<15>;
	// demoted variable
	.shared .align 4 .b8 _ZZ17phase2_kernel_rowPiiiE13sh_pivot_Dist[24336];
	// demoted variable
	.shared .align 4 .b8 _ZZ17phase2_kernel_rowPiiiE7sh_Dist[24336];
	ld.param.u64 	%rd1, [_Z17phase2_kernel_rowPiii_param_0];
	ld.param.u32 	%r1, [_Z17phase2_kernel_rowPiii_param_1];
	ld.param.u32 	%r2, [_Z17phase2_kernel_rowPiii_param_2];
	cvta.to.global.u64 	%rd2, %rd1;
	mul.lo.s32 	%r3, %r2, 78;
	mov.u32 	%r4, %tid.y;
	mov.u32 	%r5, %tid.x;
	mov.u32 	%r6, %ctaid.x;
	mul.lo.s32 	%r7, %r6, 78;
	add.s32 	%r8, %r4, %r3;
	mul.lo.s32 	%r9, %r8, %r1;
	add.s32 	%r10, %r9, %r3;
	add.s32 	%r11, %r9, %r7;
	mul.lo.s32 	%r12, %r4, 312;
	mov.u32 	%r13, _ZZ17phase2_kernel_rowPiiiE7sh_Dist;
	mov.u32 	%r14, _ZZ17phase2_kernel_rowPiiiE13sh_pivot_Dist;
	add.s32 	%r15, %r14, %r12;
	add.s32 	%r16, %r10, %r5;
	mul.wide.s32 	%rd3, %r16, 4;
	add.s64 	%rd4, %rd2, %rd3;
	ld.global.u32 	%r17, [%rd4];
	shl.b32 	%r18, %r5, 2;
	add.s32 	%r19, %r15, %r18;
	st.shared.u32 	[%r19], %r17;
	add.s32 	%r20, %r11, %r5;
	mul.wide.s32 	%rd5, %r20, 4;
	add.s64 	%rd6, %rd2, %rd5;
	ld.global.u32 	%r21, [%rd6];
	add.s32 	%r22, %r13, %r18;
	add.s32 	%r23, %r22, %r12;
	st.shared.u32 	[%r23], %r21;
	ld.global.u32 	%r24, [%rd4+104];
	st.shared.u32 	[%r19+104], %r24;
	ld.global.u32 	%r25, [%rd6+104];
	st.shared.u32 	[%r23+104], %r25;
	ld.global.u32 	%r26, [%rd4+208];
	st.shared.u32 	[%r19+208], %r26;
	ld.global.u32 	%r27, [%rd6+208];
	st.shared.u32 	[%r23+208], %r27;
	add.s32 	%r28, %r8, 26;
	mul.lo.s32 	%r29, %r28, %r1;
	add.s32 	%r30, %r29, %r3;
	add.s32 	%r31, %r29, %r7;
	add.s32 	%r32, %r30, %r5;
	mul.wide.s32 	%rd7, %r32, 4;
	add.s64 	%rd8, %rd2, %rd7;
	ld.global.u32 	%r33, [%rd8];
	st.shared.u32 	[%r19+8112], %r33;
	add.s32 	%r34, %r31, %r5;
	mul.wide.s32 	%rd9, %r34, 4;
	add.s64 	%rd10, %rd2, %rd9;
	ld.global.u32 	%r35, [%rd10];
	st.shared.u32 	[%r23+8112], %r35;
	ld.global.u32 	%r36, [%rd8+104];
	st.shared.u32 	[%r19+8216], %r36;
	ld.global.u32 	%r37, [%rd10+104];
	st.shared.u32 	[%r23+8216], %r37;
	ld.global.u32 	%r38, [%rd8+208];
	st.shared.u32 	[%r19+8320], %r38;
	ld.global.u32 	%r39, [%rd10+208];
	st.shared.u32 	[%r23+8320], %r39;
	add.s32 	%r40, %r8, 52;
	mul.lo.s32 	%r41, %r40, %r1;
	add.s32 	%r42, %r41, %r3;
	add.s32 	%r43, %r41, %r7;
	add.s32 	%r44, %r42, %r5;
	mul.wide.s32 	%rd11, %r44, 4;
	add.s64 	%rd12, %rd2, %rd11;
	ld.global.u32 	%r45, [%rd12];
	st.shared.u32 	[%r19+16224], %r45;
	add.s32 	%r46, %r43, %r5;
	mul.wide.s32 	%rd13, %r46, 4;
	add.s64 	%rd14, %rd2, %rd13;
	ld.global.u32 	%r47, [%rd14];
	st.shared.u32 	[%r23+16224], %r47;
	ld.global.u32 	%r48, [%rd12+104];
	st.shared.u32 	[%r19+16328], %r48;
	ld.global.u32 	%r49, [%rd14+104];
	st.shared.u32 	[%r23+16328], %r49;
	ld.global.u32 	%r50, [%rd12+208];
	st.shared.u32 	[%r19+16432], %r50;
	ld.global.u32 	%r51, [%rd14+208];
	st.shared.u32 	[%r23+16432], %r51;
	bar.sync 	0;
	ld.shared.u32 	%r52, [%r15];
	ld.shared.u32 	%r53, [%r23];
	ld.shared.u32 	%r54, [%r22];
	add.s32 	%r55, %r54, %r52;
	min.s32 	%r56, %r53, %r55;
	st.shared.u32 	[%r23], %r56;
	ld.shared.u32 	%r57, [%r23+104];
	ld.shared.u32 	%r58, [%r22+104];
	add.s32 	%r59, %r58, %r52;
	min.s32 	%r60, %r57, %r59;
	st.shared.u32 	[%r23+104], %r60;
	ld.shared.u32 	%r61, [%r23+208];
	ld.shared.u32 	%r62, [%r22+208];
	add.s32 	%r63, %r62, %r52;
	min.s32 	%r64, %r61, %r63;
	st.shared.u32 	[%r23+208], %r64;
	ld.shared.u32 	%r65, [%r15+8112];
	ld.shared.u32 	%r66, [%r23+8112];
	ld.shared.u32 	%r67, [%r22];
	add.s32 	%r68, %r67, %r65;
	min.s32 	%r69, %r66, %r68;
	ld.shared.u32 	%r70, [%r23+8216];
	ld.shared.u32 	%r71, [%r22+104];
	add.s32 	%r72, %r71, %r65;
	min.s32 	%r73, %r70, %r72;
	ld.shared.u32 	%r74, [%r23+8320];
	ld.shared.u32 	%r75, [%r22+208];
	add.s32 	%r76, %r75, %r65;
	min.s32 	%r77, %r74, %r76;
	ld.shared.u32 	%r78, [%r15+16224];
	ld.shared.u32 	%r79, [%r23+16224];
	add.s32 	%r80, %r67, %r78;
	min.s32 	%r81, %r79, %r80;
	st.shared.u32 	[%r23+16224], %r81;
	ld.shared.u32 	%r82, [%r23+16328];
	add.s32 	%r83, %r71, %r78;
	min.s32 	%r84, %r82, %r83;
	st.shared.u32 	[%r23+16328], %r84;
	ld.shared.u32 	%r85, [%r23+16432];
	add.s32 	%r86, %r75, %r78;
	min.s32 	%r87, %r85, %r86;
	ld.shared.u32 	%r88, [%r15+4];
	ld.shared.u32 	%r89, [%r22+312];
	add.s32 	%r90, %r89, %r88;
	min.s32 	%r91, %r56, %r90;
	st.shared.u32 	[%r23], %r91;
	ld.shared.u32 	%r92, [%r22+416];
	add.s32 	%r93, %r92, %r88;
	min.s32 	%r94, %r60, %r93;
	st.shared.u32 	[%r23+104], %r94;
	ld.shared.u32 	%r95, [%r22+520];
	add.s32 	%r96, %r95, %r88;
	min.s32 	%r97, %r64, %r96;
	st.shared.u32 	[%r23+208], %r97;
	ld.shared.u32 	%r98, [%r15+8116];
	ld.shared.u32 	%r99, [%r22+312];
	add.s32 	%r100, %r99, %r98;
	min.s32 	%r101, %r69, %r100;
	st.shared.u32 	[%r23+8112], %r101;
	ld.shared.u32 	%r102, [%r22+416];
	add.s32 	%r103, %r102, %r98;
	min.s32 	%r104, %r73, %r103;
	st.shared.u32 	[%r23+8216], %r104;
	ld.shared.u32 	%r105, [%r22+520];
	add.s32 	%r106, %r105, %r98;
	min.s32 	%r107, %r77, %r106;
	st.shared.u32 	[%r23+8320], %r107;
	ld.shared.u32 	%r108, [%r15+16228];
	add.s32 	%r109, %r99, %r108;
	min.s32 	%r110, %r81, %r109;
	add.s32 	%r111, %r102, %r108;
	min.s32 	%r112, %r84, %r111;
	add.s32 	%r113, %r105, %r108;
	min.s32 	%r114, %r87, %r113;
	st.shared.u32 	[%r23+16432], %r114;
	ld.shared.u32 	%r115, [%r15+8];
	ld.shared.u32 	%r116, [%r22+624];
	add.s32 	%r117, %r116, %r115;
	min.s32 	%r118, %r91, %r117;
	st.shared.u32 	[%r23], %r118;
	ld.shared.u32 	%r119, [%r22+728];
	add.s32 	%r120, %r119, %r115;
	min.s32 	%r121, %r94, %r120;
	st.shared.u32 	[%r23+104], %r121;
	ld.shared.u32 	%r122, [%r22+832];
	add.s32 	%r123, %r122, %r115;
	min.s32 	%r124, %r97, %r123;
	st.shared.u32 	[%r23+208], %r124;
	ld.shared.u32 	%r125, [%r15+8120];
	ld.shared.u32 	%r126, [%r22+624];
	add.s32 	%r127, %r126, %r125;
	min.s32 	%r128, %r101, %r127;
	ld.shared.u32 	%r129, [%r22+728];
	add.s32 	%r130, %r129, %r125;
	min.s32 	%r131, %r104, %r130;
	ld.shared.u32 	%r132, [%r22+832];
	add.s32 	%r133, %r132, %r125;
	min.s32 	%r134, %r107, %r133;
	ld.shared.u32 	%r135, [%r15+16232];
	add.s32 	%r136, %r126, %r135;
	min.s32 	%r137, %r110, %r136;
	add.s32 	%r138, %r129, %r135;
	min.s32 	%r139, %r112, %r138;
	add.s32 	%r140, %r132, %r135;
	min.s32 	%r141, %r114, %r140;
	ld.shared.u32 	%r142, [%r15+12];
	ld.shared.u32 	%r143, [%r22+936];
	add.s32 	%r144, %r143, %r142;
	min.s32 	%r145, %r118, %r144;
	st.shared.u32 	[%r23], %r145;
	ld.shared.u32 	%r146, [%r22+1040];
	add.s32 	%r147, %r146, %r142;
	min.s32 	%r148, %r121, %r147;
	st.shared.u32 	[%r23+104], %r148;
	ld.shared.u32 	%r149, [%r22+1144];
	add.s32 	%r150, %r149, %r142;
	min.s32 	%r151, %r124, %r150;
	st.shared.u32 	[%r23+208], %r151;
	ld.shared.u32 	%r152, [%r15+8124];
	ld.shared.u32 	%r153, [%r22+936];
	add.s32 	%r154, %r153, %r152;
	min.s32 	%r155, %r128, %r154;
	ld.shared.u32 	%r156, [%r22+1040];
	add.s32 	%r157, %r156, %r152;
	min.s32 	%r158, %r131, %r157;
	ld.shared.u32 	%r159, [%r22+1144];
	add.s32 	%r160, %r159, %r152;
	min.s32 	%r161, %r134, %r160;
	ld.shared.u32 	%r162, [%r15+16236];
	add.s32 	%r163, %r153, %r162;
	min.s32 	%r164, %r137, %r163;
	st.shared.u32 	[%r23+16224], %r164;
	add.s32 	%r165, %r156, %r162;
	min.s32 	%r166, %r139, %r165;
	st.shared.u32 	[%r23+16328], %r166;
	add.s32 	%r167, %r159, %r162;
	min.s32 	%r168, %r141, %r167;
	ld.shared.u32 	%r169, [%r15+16];
	ld.shared.u32 	%r170, [%r22+1248];
	add.s32 	%r171, %r170, %r169;
	min.s32 	%r172, %r145, %r171;
	st.shared.u32 	[%r23], %r172;
	ld.shared.u32 	%r173, [%r22+1352];
	add.s32 	%r174, %r173, %r169;
	min.s32 	%r175, %r148, %r174;
	st.shared.u32 	[%r23+104], %r175;
	ld.shared.u32 	%r176, [%r22+1456];
	add.s32 	%r177, %r176, %r169;
	min.s32 	%r178, %r151, %r177;
	st.shared.u32 	[%r23+208], %r178;
	ld.shared.u32 	%r179, [%r15+8128];
	ld.shared.u32 	%r180, [%r22+1248];
	add.s32 	%r181, %r180, %r179;
	min.s32 	%r182, %r155, %r181;
	st.shared.u32 	[%r23+8112], %r182;
	ld.shared.u32 	%r183, [%r22+1352];
	add.s32 	%r184, %r183, %r179;
	min.s32 	%r185, %r158, %r184;
	st.shared.u32 	[%r23+8216], %r185;
	ld.shared.u32 	%r186, [%r22+1456];
	add.s32 	%r187, %r186, %r179;
	min.s32 	%r188, %r161, %r187;
	st.shared.u32 	[%r23+8320], %r188;
	ld.shared.u32 	%r189, [%r15+16240];
	add.s32 	%r190, %r180, %r189;
	min.s32 	%r191, %r164, %r190;
	add.s32 	%r192, %r183, %r189;
	min.s32 	%r193, %r166, %r192;
	add.s32 	%r194, %r186, %r189;
	min.s32 	%r195, %r168, %r194;
	st.shared.u32 	[%r23+16432], %r195;
	ld.shared.u32 	%r196, [%r15+20];
	ld.shared.u32 	%r197, [%r22+1560];
	add.s32 	%r198, %r197, %r196;
	min.s32 	%r199, %r172, %r198;
	st.shared.u32 	[%r23], %r199;
	ld.shared.u32 	%r200, [%r22+1664];
	add.s32 	%r201, %r200, %r196;
	min.s32 	%r202, %r175, %r201;
	st.shared.u32 	[%r23+104], %r202;
	ld.shared.u32 	%r203, [%r22+1768];
	add.s32 	%r204, %r203, %r196;
	min.s32 	%r205, %r178, %r204;
	st.shared.u32 	[%r23+208], %r205;
	ld.shared.u32 	%r206, [%r15+8132];
	ld.shared.u32 	%r207, [%r22+1560];
	add.s32 	%r208, %r207, %r206;
	min.s32 	%r209, %r182, %r208;
	ld.shared.u32 	%r210, [%r22+1664];
	add.s32 	%r211, %r210, %r206;
	min.s32 	%r212, %r185, %r211;
	ld.shared.u32 	%r213, [%r22+1768];
	add.s32 	%r214, %r213, %r206;
	min.s32 	%r215, %r188, %r214;
	ld.shared.u32 	%r216, [%r15+16244];
	add.s32 	%r217, %r207, %r216;
	min.s32 	%r218, %r191, %r217;
	add.s32 	%r219, %r210, %r216;
	min.s32 	%r220, %r193, %r219;
	add.s32 	%r221, %r213, %r216;
	min.s32 	%r222, %r195, %r221;
	ld.shared.u32 	%r223, [%r15+24];
	ld.shared.u32 	%r224, [%r22+1872];
	add.s32 	%r225, %r224, %r223;
	min.s32 	%r226, %r199, %r225;
	st.shared.u32 	[%r23], %r226;
	ld.shared.u32 	%r227, [%r22+1976];
	add.s32 	%r228, %r227, %r223;
	min.s32 	%r229, %r202, %r228;
	st.shared.u32 	[%r23+104], %r229;
	ld.shared.u32 	%r230, [%r22+2080];
	add.s32 	%r231, %r230, %r223;
	min.s32 	%r232, %r205, %r231;
	st.shared.u32 	[%r23+208], %r232;
	ld.shared.u32 	%r233, [%r15+8136];
	ld.shared.u32 	%r234, [%r22+1872];
	add.s32 	%r235, %r234, %r233;
	min.s32 	%r236, %r209, %r235;
	ld.shared.u32 	%r237, [%r22+1976];
	add.s32 	%r238, %r237, %r233;
	min.s32 	%r239, %r212, %r238;
	ld.shared.u32 	%r240, [%r22+2080];
	add.s32 	%r241, %r240, %r233;
	min.s32 	%r242, %r215, %r241;
	ld.shared.u32 	%r243, [%r15+16248];
	add.s32 	%r244, %r234, %r243;
	min.s32 	%r245, %r218, %r244;
	st.shared.u32 	[%r23+16224], %r245;
	add.s32 	%r246, %r237, %r243;
	min.s32 	%r247, %r220, %r246;
	st.shared.u32 	[%r23+16328], %r247;
	add.s32 	%r248, %r240, %r243;
	min.s32 	%r249, %r222, %r248;
	ld.shared.u32 	%r250, [%r15+28];
	ld.shared.u32 	%r251, [%r22+2184];
	add.s32 	%r252, %r251, %r250;
	min.s32 	%r253, %r226, %r252;
	st.shared.u32 	[%r23], %r253;
	ld.shared.u32 	%r254, [%r22+2288];
	add.s32 	%r255, %r254, %r250;
	min.s32 	%r256, %r229, %r255;
	st.shared.u32 	[%r23+104], %r256;
	ld.shared.u32 	%r257, [%r22+2392];
	add.s32 	%r258, %r257, %r250;
	min.s32 	%r259, %r232, %r258;
	st.shared.u32 	[%r23+208], %r259;
	ld.shared.u32 	%r260, [%r15+8140];
	ld.shared.u32 	%r261, [%r22+2184];
	add.s32 	%r262, %r261, %r260;
	min.s32 	%r263, %r236, %r262;
	st.shared.u32 	[%r23+8112], %r263;
	ld.shared.u32 	%r264, [%r22+2288];
	add.s32 	%r265, %r264, %r260;
	min.s32 	%r266, %r239, %r265;
	st.shared.u32 	[%r23+8216], %r266;
	ld.shared.u32 	%r267, [%r22+2392];
	add.s32 	%r268, %r267, %r260;
	min.s32 	%r269, %r242, %r268;
	st.shared.u32 	[%r23+8320], %r269;
	ld.shared.u32 	%r270, [%r15+16252];
	add.s32 	%r271, %r261, %r270;
	min.s32 	%r272, %r245, %r271;
	add.s32 	%r273, %r264, %r270;
	min.s32 	%r274, %r247, %r273;
	add.s32 	%r275, %r267, %r270;
	min.s32 	%r276, %r249, %r275;
	st.shared.u32 	[%r23+16432], %r276;
	ld.shared.u32 	%r277, [%r15+32];
	ld.shared.u32 	%r278, [%r22+2496];
	add.s32 	%r279, %r278, %r277;
	min.s32 	%r280, %r253, %r279;
	st.shared.u32 	[%r23], %r280;
	ld.shared.u32 	%r281, [%r22+2600];
	add.s32 	%r282, %r281, %r277;
	min.s32 	%r283, %r256, %r282;
	st.shared.u32 	[%r23+104], %r283;
	ld.shared.u32 	%r284, [%r22+2704];
	add.s32 	%r285, %r284, %r277;
	min.s32 	%r286, %r259, %r285;
	st.shared.u32 	[%r23+208], %r286;
	ld.shared.u32 	%r287, [%r15+8144];
	ld.shared.u32 	%r288, [%r22+2496];
	add.s32 	%r289, %r288, %r287;
	min.s32 	%r290, %r263, %r289;
	ld.shared.u32 	%r291, [%r22+2600];
	add.s32 	%r292, %r291, %r287;
	min.s32 	%r293, %r266, %r292;
	ld.shared.u32 	%r294, [%r22+2704];
	add.s32 	%r295, %r294, %r287;
	min.s32 	%r296, %r269, %r295;
	ld.shared.u32 	%r297, [%r15+16256];
	add.s32 	%r298, %r288, %r297;
	min.s32 	%r299, %r272, %r298;
	add.s32 	%r300, %r291, %r297;
	min.s32 	%r301, %r274, %r300;
	add.s32 	%r302, %r294, %r297;
	min.s32 	%r303, %r276, %r302;
	ld.shared.u32 	%r304, [%r15+36];
	ld.shared.u32 	%r305, [%r22+2808];
	add.s32 	%r306, %r305, %r304;
	min.s32 	%r307, %r280, %r306;
	st.shared.u32 	[%r23], %r307;
	ld.shared.u32 	%r308, [%r22+2912];
	add.s32 	%r309, %r308, %r304;
	min.s32 	%r310, %r283, %r309;
	st.shared.u32 	[%r23+104], %r310;
	ld.shared.u32 	%r311, [%r22+3016];
	add.s32 	%r312, %r311, %r304;
	min.s32 	%r313, %r286, %r312;
	st.shared.u32 	[%r23+208], %r313;
	ld.shared.u32 	%r314, [%r15+8148];
	ld.shared.u32 	%r315, [%r22+2808];
	add.s32 	%r316, %r315, %r314;
	min.s32 	%r317, %r290, %r316;
	ld.shared.u32 	%r318, [%r22+2912];
	add.s32 	%r319, %r318, %r314;
	min.s32 	%r320, %r293, %r319;
	ld.shared.u32 	%r321, [%r22+3016];
	add.s32 	%r322, %r321, %r314;
	min.s32 	%r323, %r296, %r322;
	ld.shared.u32 	%r324, [%r15+16260];
	add.s32 	%r325, %r315, %r324;
	min.s32 	%r326, %r299, %r325;
	st.shared.u32 	[%r23+16224], %r326;
	add.s32 	%r327, %r318, %r324;
	min.s32 	%r328, %r301, %r327;
	st.shared.u32 	[%r23+16328], %r328;
	add.s32 	%r329, %r321, %r324;
	min.s32 	%r330, %r303, %r329;
	ld.shared.u32 	%r331, [%r15+40];
	ld.shared.u32 	%r332, [%r22+3120];
	add.s32 	%r333, %r332, %r331;
	min.s32 	%r334, %r307, %r333;
	st.shared.u32 	[%r23], %r334;
	ld.shared.u32 	%r335, [%r22+3224];
	add.s32 	%r336, %r335, %r331;
	min.s32 	%r337, %r310, %r336;
	st.shared.u32 	[%r23+104], %r337;
	ld.shared.u32 	%r338, [%r22+3328];
	add.s32 	%r339, %r338, %r331;
	min.s32 	%r340, %r313, %r339;
	st.shared.u32 	[%r23+208], %r340;
	ld.shared.u32 	%r341, [%r15+8152];
	ld.shared.u32 	%r342, [%r22+3120];
	add.s32 	%r343, %r342, %r341;
	min.s32 	%r344, %r317, %r343;
	st.shared.u32 	[%r23+8112], %r344;
	ld.shared.u32 	%r345, [%r22+3224];
	add.s32 	%r346, %r345, %r341;
	min.s32 	%r347, %r320, %r346;
	st.shared.u32 	[%r23+8216], %r347;
	ld.shared.u32 	%r348, [%r22+3328];
	add.s32 	%r349, %r348, %r341;
	min.s32 	%r350, %r323, %r349;
	st.shared.u32 	[%r23+8320], %r350;
	ld.shared.u32 	%r351, [%r15+16264];
	add.s32 	%r352, %r342, %r351;
	min.s32 	%r353, %r326, %r352;
	add.s32 	%r354, %r345, %r351;
	min.s32 	%r355, %r328, %r354;
	add.s32 	%r356, %r348, %r351;
	min.s32 	%r357, %r330, %r356;
	st.shared.u32 	[%r23+16432], %r357;
	ld.shared.u32 	%r358, [%r15+44];
	ld.shared.u32 	%r359, [%r22+3432];
	add.s32 	%r360, %r359, %r358;
	min.s32 	%r361, %r334, %r360;
	st.shared.u32 	[%r23], %r361;
	ld.shared.u32 	%r362, [%r22+3536];
	add.s32 	%r363, %r362, %r358;
	min.s32 	%r364, %r337, %r363;
	st.shared.u32 	[%r23+104], %r364;
	ld.shared.u32 	%r365, [%r22+3640];
	add.s32 	%r366, %r365, %r358;
	min.s32 	%r367, %r340, %r366;
	st.shared.u32 	[%r23+208], %r367;
	ld.shared.u32 	%r368, [%r15+8156];
	ld.shared.u32 	%r369, [%r22+3432];
	add.s32 	%r370, %r369, %r368;
	min.s32 	%r371, %r344, %r370;
	ld.shared.u32 	%r372, [%r22+3536];
	add.s32 	%r373, %r372, %r368;
	min.s32 	%r374, %r347, %r373;
	ld.shared.u32 	%r375, [%r22+3640];
	add.s32 	%r376, %r375, %r368;
	min.s32 	%r377, %r350, %r376;
	ld.shared.u32 	%r378, [%r15+16268];
	add.s32 	%r379, %r369, %r378;
	min.s32 	%r380, %r353, %r379;
	add.s32 	%r381, %r372, %r378;
	min.s32 	%r382, %r355, %r381;
	add.s32 	%r383, %r375, %r378;
	min.s32 	%r384, %r357, %r383;
	ld.shared.u32 	%r385, [%r15+48];
	ld.shared.u32 	%r386, [%r22+3744];
	add.s32 	%r387, %r386, %r385;
	min.s32 	%r388, %r361, %r387;
	st.shared.u32 	[%r23], %r388;
	ld.shared.u32 	%r389, [%r22+3848];
	add.s32 	%r390, %r389, %r385;
	min.s32 	%r391, %r364, %r390;
	st.shared.u32 	[%r23+104], %r391;
	ld.shared.u32 	%r392, [%r22+3952];
	add.s32 	%r393, %r392, %r385;
	min.s32 	%r394, %r367, %r393;
	st.shared.u32 	[%r23+208], %r394;
	ld.shared.u32 	%r395, [%r15+8160];
	ld.shared.u32 	%r396, [%r22+3744];
	add.s32 	%r397, %r396, %r395;
	min.s32 	%r398, %r371, %r397;
	ld.shared.u32 	%r399, [%r22+3848];
	add.s32 	%r400, %r399, %r395;
	min.s32 	%r401, %r374, %r400;
	ld.shared.u32 	%r402, [%r22+3952];
	add.s32 	%r403, %r402, %r395;
	min.s32 	%r404, %r377, %r403;
	ld.shared.u32 	%r405, [%r15+16272];
	add.s32 	%r406, %r396, %r405;
	min.s32 	%r407, %r380, %r406;
	st.shared.u32 	[%r23+16224], %r407;
	add.s32 	%r408, %r399, %r405;
	min.s32 	%r409, %r382, %r408;
	st.shared.u32 	[%r23+16328], %r409;
	add.s32 	%r410, %r402, %r405;
	min.s32 	%r411, %r384, %r410;
	ld.shared.u32 	%r412, [%r15+52];
	ld.shared.u32 	%r413, [%r22+4056];
	add.s32 	%r414, %r413, %r412;
	min.s32 	%r415, %r388, %r414;
	st.shared.u32 	[%r23], %r415;
	ld.shared.u32 	%r416, [%r22+4160];
	add.s32 	%r417, %r416, %r412;
	min.s32 	%r418, %r391, %r417;
	st.shared.u32 	[%r23+104], %r418;
	ld.shared.u32 	%r419, [%r22+4264];
	add.s32 	%r420, %r419, %r412;
	min.s32 	%r421, %r394, %r420;
	st.shared.u32 	[%r23+208], %r421;
	ld.shared.u32 	%r422, [%r15+8164];
	ld.shared.u32 	%r423, [%r22+4056];
	add.s32 	%r424, %r423, %r422;
	min.s32 	%r425, %r398, %r424;
	st.shared.u32 	[%r23+8112], %r425;
	ld.shared.u32 	%r426, [%r22+4160];
	add.s32 	%r427, %r426, %r422;
	min.s32 	%r428, %r401, %r427;
	st.shared.u32 	[%r23+8216], %r428;
	ld.shared.u32 	%r429, [%r22+4264];
	add.s32 	%r430, %r429, %r422;
	min.s32 	%r431, %r404, %r430;
	st.shared.u32 	[%r23+8320], %r431;
	ld.shared.u32 	%r432, [%r15+16276];
	add.s32 	%r433, %r423, %r432;
	min.s32 	%r434, %r407, %r433;
	add.s32 	%r435, %r426, %r432;
	min.s32 	%r436, %r409, %r435;
	add.s32 	%r437, %r429, %r432;
	min.s32 	%r438, %r411, %r437;
	st.shared.u32 	[%r23+16432], %r438;
	ld.shared.u32 	%r439, [%r15+56];
	ld.shared.u32 	%r440, [%r22+4368];
	add.s32 	%r441, %r440, %r439;
	min.s32 	%r442, %r415, %r441;
	st.shared.u32 	[%r23], %r442;
	ld.shared.u32 	%r443, [%r22+4472];
	add.s32 	%r444, %r443, %r439;
	min.s32 	%r445, %r418, %r444;
	st.shared.u32 	[%r23+104], %r445;
	ld.shared.u32 	%r446, [%r22+4576];
	add.s32 	%r447, %r446, %r439;
	min.s32 	%r448, %r421, %r447;
	st.shared.u32 	[%r23+208], %r448;
	ld.shared.u32 	%r449, [%r15+8168];
	ld.shared.u32 	%r450, [%r22+4368];
	add.s32 	%r451, %r450, %r449;
	min.s32 	%r452, %r425, %r451;
	ld.shared.u32 	%r453, [%r22+4472];
	add.s32 	%r454, %r453, %r449;
	min.s32 	%r455, %r428, %r454;
	ld.shared.u32 	%r456, [%r22+4576];
	add.s32 	%r457, %r456, %r449;
	min.s32 	%r458, %r431, %r457;
	ld.shared.u32 	%r459, [%r15+16280];
	add.s32 	%r460, %r450, %r459;
	min.s32 	%r461, %r434, %r460;
	add.s32 	%r462, %r453, %r459;
	min.s32 	%r463, %r436, %r462;
	add.s32 	%r464, %r456, %r459;
	min.s32 	%r465, %r438, %r464;
	ld.shared.u32 	%r466, [%r15+60];
	ld.shared.u32 	%r467, [%r22+4680];
	add.s32 	%r468, %r467, %r466;
	min.s32 	%r469, %r442, %r468;
	st.shared.u32 	[%r23], %r469;
	ld.shared.u32 	%r470, [%r22+4784];
	add.s32 	%r471, %r470, %r466;
	min.s32 	%r472, %r445, %r471;
	st.shared.u32 	[%r23+104], %r472;
	ld.shared.u32 	%r473, [%r22+4888];
	add.s32 	%r474, %r473, %r466;
	min.s32 	%r475, %r448, %r474;
	st.shared.u32 	[%r23+208], %r475;
	ld.shared.u32 	%r476, [%r15+8172];
	ld.shared.u32 	%r477, [%r22+4680];
	add.s32 	%r478, %r477, %r476;
	min.s32 	%r479, %r452, %r478;
	ld.shared.u32 	%r480, [%r22+4784];
	add.s32 	%r481, %r480, %r476;
	min.s32 	%r482, %r455, %r481;
	ld.shared.u32 	%r483, [%r22+4888];
	add.s32 	%r484, %r483, %r476;
	min.s32 	%r485, %r458, %r484;
	ld.shared.u32 	%r486, [%r15+16284];
	add.s32 	%r487, %r477, %r486;
	min.s32 	%r488, %r461, %r487;
	st.shared.u32 	[%r23+16224], %r488;
	add.s32 	%r489, %r480, %r486;
	min.s32 	%r490, %r463, %r489;
	st.shared.u32 	[%r23+16328], %r490;
	add.s32 	%r491, %r483, %r486;
	min.s32 	%r492, %r465, %r491;
	ld.shared.u32 	%r493, [%r15+64];
	ld.shared.u32 	%r494, [%r22+4992];
	add.s32 	%r495, %r494, %r493;
	min.s32 	%r496, %r469, %r495;
	st.shared.u32 	[%r23], %r496;
	ld.shared.u32 	%r497, [%r22+5096];
	add.s32 	%r498, %r497, %r493;
	min.s32 	%r499, %r472, %r498;
	st.shared.u32 	[%r23+104], %r499;
	ld.shared.u32 	%r500, [%r22+5200];
	add.s32 	%r501, %r500, %r493;
	min.s32 	%r502, %r475, %r501;
	st.shared.u32 	[%r23+208], %r502;
	ld.shared.u32 	%r503, [%r15+8176];
	ld.shared.u32 	%r504, [%r22+4992];
	add.s32 	%r505, %r504, %r503;
	min.s32 	%r506, %r479, %r505;
	st.shared.u32 	[%r23+8112], %r506;
	ld.shared.u32 	%r507, [%r22+5096];
	add.s32 	%r508, %r507, %r503;
	min.s32 	%r509, %r482, %r508;
	st.shared.u32 	[%r23+8216], %r509;
	ld.shared.u32 	%r510, [%r22+5200];
	add.s32 	%r511, %r510, %r503;
	min.s32 	%r512, %r485, %r511;
	st.shared.u32 	[%r23+8320], %r512;
	ld.shared.u32 	%r513, [%r15+16288];
	add.s32 	%r514, %r504, %r513;
	min.s32 	%r515, %r488, %r514;
	add.s32 	%r516, %r507, %r513;
	min.s32 	%r517, %r490, %r516;
	add.s32 	%r518, %r510, %r513;
	min.s32 	%r519, %r492, %r518;
	st.shared.u32 	[%r23+16432], %r519;
	ld.shared.u32 	%r520, [%r15+68];
	ld.shared.u32 	%r521, [%r22+5304];
	add.s32 	%r522, %r521, %r520;
	min.s32 	%r523, %r496, %r522;
	st.shared.u32 	[%r23], %r523;
	ld.shared.u32 	%r524, [%r22+5408];
	add.s32 	%r525, %r524, %r520;
	min.s32 	%r526, %r499, %r525;
	st.shared.u32 	[%r23+104], %r526;
	ld.shared.u32 	%r527, [%r22+5512];
	add.s32 	%r528, %r527, %r520;
	min.s32 	%r529, %r502, %r528;
	st.shared.u32 	[%r23+208], %r529;
	ld.shared.u32 	%r530, [%r15+8180];
	ld.shared.u32 	%r531, [%r22+5304];
	add.s32 	%r532, %r531, %r530;
	min.s32 	%r533, %r506, %r532;
	ld.shared.u32 	%r534, [%r22+5408];
	add.s32 	%r535, %r534, %r530;
	min.s32 	%r536, %r509, %r535;
	ld.shared.u32 	%r537, [%r22+5512];
	add.s32 	%r538, %r537, %r530;
	min.s32 	%r539, %r512, %r538;
	ld.shared.u32 	%r540, [%r15+16292];
	add.s32 	%r541, %r531, %r540;
	min.s32 	%r542, %r515, %r541;
	add.s32 	%r543, %r534, %r540;
	min.s32 	%r544, %r517, %r543;
	add.s32 	%r545, %r537, %r540;
	min.s32 	%r546, %r519, %r545;
	ld.shared.u32 	%r547, [%r15+72];
	ld.shared.u32 	%r548, [%r22+5616];
	add.s32 	%r549, %r548, %r547;
	min.s32 	%r550, %r523, %r549;
	st.shared.u32 	[%r23], %r550;
	ld.shared.u32 	%r551, [%r22+5720];
	add.s32 	%r552, %r551, %r547;
	min.s32 	%r553, %r526, %r552;
	st.shared.u32 	[%r23+104], %r553;
	ld.shared.u32 	%r554, [%r22+5824];
	add.s32 	%r555, %r554, %r547;
	min.s32 	%r556, %r529, %r555;
	st.shared.u32 	[%r23+208], %r556;
	ld.shared.u32 	%r557, [%r15+8184];
	ld.shared.u32 	%r558, [%r22+5616];
	add.s32 	%r559, %r558, %r557;
	min.s32 	%r560, %r533, %r559;
	ld.shared.u32 	%r561, [%r22+5720];
	add.s32 	%r562, %r561, %r557;
	min.s32 	%r563, %r536, %r562;
	ld.shared.u32 	%r564, [%r22+5824];
	add.s32 	%r565, %r564, %r557;
	min.s32 	%r566, %r539, %r565;
	ld.shared.u32 	%r567, [%r15+16296];
	add.s32 	%r568, %r558, %r567;
	min.s32 	%r569, %r542, %r568;
	st.shared.u32 	[%r23+16224], %r569;
	add.s32 	%r570, %r561, %r567;
	min.s32 	%r571, %r544, %r570;
	st.shared.u32 	[%r23+16328], %r571;
	add.s32 	%r572, %r564, %r567;
	min.s32 	%r573, %r546, %r572;
	ld.shared.u32 	%r574, [%r15+76];
	ld.shared.u32 	%r575, [%r22+5928];
	add.s32 	%r576, %r575, %r574;
	min.s32 	%r577, %r550, %r576;
	st.shared.u32 	[%r23], %r577;
	ld.shared.u32 	%r578, [%r22+6032];
	add.s32 	%r579, %r578, %r574;
	min.s32 	%r580, %r553, %r579;
	st.shared.u32 	[%r23+104], %r580;
	ld.shared.u32 	%r581, [%r22+6136];
	add.s32 	%r582, %r581, %r574;
	min.s32 	%r583, %r556, %r582;
	st.shared.u32 	[%r23+208], %r583;
	ld.shared.u32 	%r584, [%r15+8188];
	ld.shared.u32 	%r585, [%r22+5928];
	add.s32 	%r586, %r585, %r584;
	min.s32 	%r587, %r560, %r586;
	st.shared.u32 	[%r23+8112], %r587;
	ld.shared.u32 	%r588, [%r22+6032];
	add.s32 	%r589, %r588, %r584;
	min.s32 	%r590, %r563, %r589;
	st.shared.u32 	[%r23+8216], %r590;
	ld.shared.u32 	%r591, [%r22+6136];
	add.s32 	%r592, %r591, %r584;
	min.s32 	%r593, %r566, %r592;
	st.shared.u32 	[%r23+8320], %r593;
	ld.shared.u32 	%r594, [%r15+16300];
	add.s32 	%r595, %r585, %r594;
	min.s32 	%r596, %r569, %r595;
	add.s32 	%r597, %r588, %r594;
	min.s32 	%r598, %r571, %r597;
	add.s32 	%r599, %r591, %r594;
	min.s32 	%r600, %r573, %r599;
	st.shared.u32 	[%r23+16432], %r600;
	ld.shared.u32 	%r601, [%r15+80];
	ld.shared.u32 	%r602, [%r22+6240];
	add.s32 	%r603, %r602, %r601;
	min.s32 	%r604, %r577, %r603;
	st.shared.u32 	[%r23], %r604;
	ld.shared.u32 	%r605, [%r22+6344];
	add.s32 	%r606, %r605, %r601;
	min.s32 	%r607, %r580, %r606;
	st.shared.u32 	[%r23+104], %r607;
	ld.shared.u32 	%r608, [%r22+6448];
	add.s32 	%r609, %r608, %r601;
	min.s32 	%r610, %r583, %r609;
	st.shared.u32 	[%r23+208], %r610;
	ld.shared.u32 	%r611, [%r15+8192];
	ld.shared.u32 	%r612, [%r22+6240];
	add.s32 	%r613, %r612, %r611;
	min.s32 	%r614, %r587, %r613;
	ld.shared.u32 	%r615, [%r22+6344];
	add.s32 	%r616, %r615, %r611;
	min.s32 	%r617, %r590, %r616;
	ld.shared.u32 	%r618, [%r22+6448];
	add.s32 	%r619, %r618, %r611;
	min.s32 	%r620, %r593, %r619;
	ld.shared.u32 	%r621, [%r15+16304];
	add.s32 	%r622, %r612, %r621;
	min.s32 	%r623, %r596, %r622;
	add.s32 	%r624, %r615, %r621;
	min.s32 	%r625, %r598, %r624;
	add.s32 	%r626, %r618, %r621;
	min.s32 	%r627, %r600, %r626;
	ld.shared.u32 	%r628, [%r15+84];
	ld.shared.u32 	%r629, [%r22+6552];
	add.s32 	%r630, %r629, %r628;
	min.s32 	%r631, %r604, %r630;
	st.shared.u32 	[%r23], %r631;
	ld.shared.u32 	%r632, [%r22+6656];
	add.s32 	%r633, %r632, %r628;
	min.s32 	%r634, %r607, %r633;
	st.shared.u32 	[%r23+104], %r634;
	ld.shared.u32 	%r635, [%r22+6760];
	add.s32 	%r636, %r635, %r628;
	min.s32 	%r637, %r610, %r636;
	st.shared.u32 	[%r23+208], %r637;
	ld.shared.u32 	%r638, [%r15+8196];
	ld.shared.u32 	%r639, [%r22+6552];
	add.s32 	%r640, %r639, %r638;
	min.s32 	%r641, %r614, %r640;
	ld.shared.u32 	%r642, [%r22+6656];
	add.s32 	%r643, %r642, %r638;
	min.s32 	%r644, %r617, %r643;
	ld.shared.u32 	%r645, [%r22+6760];
	add.s32 	%r646, %r645, %r638;
	min.s32 	%r647, %r620, %r646;
	ld.shared.u32 	%r648, [%r15+16308];
	add.s32 	%r649, %r639, %r648;
	min.s32 	%r650, %r623, %r649;
	st.shared.u32 	[%r23+16224], %r650;
	add.s32 	%r651, %r642, %r648;
	min.s32 	%r652, %r625, %r651;
	st.shared.u32 	[%r23+16328], %r652;
	add.s32 	%r653, %r645, %r648;
	min.s32 	%r654, %r627, %r653;
	ld.shared.u32 	%r655, [%r15+88];
	ld.shared.u32 	%r656, [%r22+6864];
	add.s32 	%r657, %r656, %r655;
	min.s32 	%r658, %r631, %r657;
	st.shared.u32 	[%r23], %r658;
	ld.shared.u32 	%r659, [%r22+6968];
	add.s32 	%r660, %r659, %r655;
	min.s32 	%r661, %r634, %r660;
	st.shared.u32 	[%r23+104], %r661;
	ld.shared.u32 	%r662, [%r22+7072];
	add.s32 	%r663, %r662, %r655;
	min.s32 	%r664, %r637, %r663;
	st.shared.u32 	[%r23+208], %r664;
	ld.shared.u32 	%r665, [%r15+8200];
	ld.shared.u32 	%r666, [%r22+6864];
	add.s32 	%r667, %r666, %r665;
	min.s32 	%r668, %r641, %r667;
	st.shared.u32 	[%r23+8112], %r668;
	ld.shared.u32 	%r669, [%r22+6968];
	add.s32 	%r670, %r669, %r665;
	min.s32 	%r671, %r644, %r670;
	st.shared.u32 	[%r23+8216], %r671;
	ld.shared.u32 	%r672, [%r22+7072];
	add.s32 	%r673, %r672, %r665;
	min.s32 	%r674, %r647, %r673;
	st.shared.u32 	[%r23+8320], %r674;
	ld.shared.u32 	%r675, [%r15+16312];
	add.s32 	%r676, %r666, %r675;
	min.s32 	%r677, %r650, %r676;
	add.s32 	%r678, %r669, %r675;
	min.s32 	%r679, %r652, %r678;
	add.s32 	%r680, %r672, %r675;
	min.s32 	%r681, %r654, %r680;
	st.shared.u32 	[%r23+16432], %r681;
	ld.shared.u32 	%r682, [%r15+92];
	ld.shared.u32 	%r683, [%r22+7176];
	add.s32 	%r684, %r683, %r682;
	min.s32 	%r685, %r658, %r684;
	st.shared.u32 	[%r23], %r685;
	ld.shared.u32 	%r686, [%r22+7280];
	add.s32 	%r687, %r686, %r682;
	min.s32 	%r688, %r661, %r687;
	st.shared.u32 	[%r23+104], %r688;
	ld.shared.u32 	%r689, [%r22+7384];
	add.s32 	%r690, %r689, %r682;
	min.s32 	%r691, %r664, %r690;
	st.shared.u32 	[%r23+208], %r691;
	ld.shared.u32 	%r692, [%r15+8204];
	ld.shared.u32 	%r693, [%r22+7176];
	add.s32 	%r694, %r693, %r692;
	min.s32 	%r695, %r668, %r694;
	ld.shared.u32 	%r696, [%r22+7280];
	add.s32 	%r697, %r696, %r692;
	min.s32 	%r698, %r671, %r697;
	ld.shared.u32 	%r699, [%r22+7384];
	add.s32 	%r700, %r699, %r692;
	min.s32 	%r701, %r674, %r700;
	ld.shared.u32 	%r702, [%r15+16316];
	add.s32 	%r703, %r693, %r702;
	min.s32 	%r704, %r677, %r703;
	add.s32 	%r705, %r696, %r702;
	min.s32 	%r706, %r679, %r705;
	add.s32 	%r707, %r699, %r702;
	min.s32 	%r708, %r681, %r707;
	ld.shared.u32 	%r709, [%r15+96];
	ld.shared.u32 	%r710, [%r22+7488];
	add.s32 	%r711, %r710, %r709;
	min.s32 	%r712, %r685, %r711;
	st.shared.u32 	[%r23], %r712;
	ld.shared.u32 	%r713, [%r22+7592];
	add.s32 	%r714, %r713, %r709;
	min.s32 	%r715, %r688, %r714;
	st.shared.u32 	[%r23+104], %r715;
	ld.shared.u32 	%r716, [%r22+7696];
	add.s32 	%r717, %r716, %r709;
	min.s32 	%r718, %r691, %r717;
	st.shared.u32 	[%r23+208], %r718;
	ld.shared.u32 	%r719, [%r15+8208];
	ld.shared.u32 	%r720, [%r22+7488];
	add.s32 	%r721, %r720, %r719;
	min.s32 	%r722, %r695, %r721;
	ld.shared.u32 	%r723, [%r22+7592];
	add.s32 	%r724, %r723, %r719;
	min.s32 	%r725, %r698, %r724;
	ld.shared.u32 	%r726, [%r22+7696];
	add.s32 	%r727, %r726, %r719;
	min.s32 	%r728, %r701, %r727;
	ld.shared.u32 	%r729, [%r15+16320];
	add.s32 	%r730, %r720, %r729;
	min.s32 	%r731, %r704, %r730;
	st.shared.u32 	[%r23+16224], %r731;
	add.s32 	%r732, %r723, %r729;
	min.s32 	%r733, %r706, %r732;
	st.shared.u32 	[%r23+16328], %r733;
	add.s32 	%r734, %r726, %r729;
	min.s32 	%r735, %r708, %r734;
	ld.shared.u32 	%r736, [%r15+100];
	ld.shared.u32 	%r737, [%r22+7800];
	add.s32 	%r738, %r737, %r736;
	min.s32 	%r739, %r712, %r738;
	st.shared.u32 	[%r23], %r739;
	ld.shared.u32 	%r740, [%r22+7904];
	add.s32 	%r741, %r740, %r736;
	min.s32 	%r742, %r715, %r741;
	st.shared.u32 	[%r23+104], %r742;
	ld.shared.u32 	%r743, [%r22+8008];
	add.s32 	%r744, %r743, %r736;
	min.s32 	%r745, %r718, %r744;
	st.shared.u32 	[%r23+208], %r745;
	ld.shared.u32 	%r746, [%r15+8212];
	ld.shared.u32 	%r747, [%r22+7800];
	add.s32 	%r748, %r747, %r746;
	min.s32 	%r749, %r722, %r748;
	st.shared.u32 	[%r23+8112], %r749;
	ld.shared.u32 	%r750, [%r22+7904];
	add.s32 	%r751, %r750, %r746;
	min.s32 	%r752, %r725, %r751;
	st.shared.u32 	[%r23+8216], %r752;
	ld.shared.u32 	%r753, [%r22+8008];
	add.s32 	%r754, %r753, %r746;
	min.s32 	%r755, %r728, %r754;
	st.shared.u32 	[%r23+8320], %r755;
	ld.shared.u32 	%r756, [%r15+16324];
	add.s32 	%r757, %r747, %r756;
	min.s32 	%r758, %r731, %r757;
	add.s32 	%r759, %r750, %r756;
	min.s32 	%r760, %r733, %r759;
	add.s32 	%r761, %r753, %r756;
	min.s32 	%r762, %r735, %r761;
	st.shared.u32 	[%r23+16432], %r762;
	ld.shared.u32 	%r763, [%r15+104];
	ld.shared.u32 	%r764, [%r22+8112];
	add.s32 	%r765, %r764, %r763;
	min.s32 	%r766, %r739, %r765;
	st.shared.u32 	[%r23], %r766;
	ld.shared.u32 	%r767, [%r22+8216];
	add.s32 	%r768, %r767, %r763;
	min.s32 	%r769, %r742, %r768;
	st.shared.u32 	[%r23+104], %r769;
	ld.shared.u32 	%r770, [%r22+8320];
	add.s32 	%r771, %r770, %r763;
	min.s32 	%r772, %r745, %r771;
	st.shared.u32 	[%r23+208], %r772;
	ld.shared.u32 	%r773, [%r15+8216];
	ld.shared.u32 	%r774, [%r22+8112];
	add.s32 	%r775, %r774, %r773;
	min.s32 	%r776, %r749, %r775;
	st.shared.u32 	[%r23+8112], %r776;
	ld.shared.u32 	%r777, [%r22+8216];
	add.s32 	%r778, %r777, %r773;
	min.s32 	%r779, %r752, %r778;
	st.shared.u32 	[%r23+8216], %r779;
	ld.shared.u32 	%r780, [%r22+8320];
	add.s32 	%r781, %r780, %r773;
	min.s32 	%r782, %r755, %r781;
	st.shared.u32 	[%r23+8320], %r782;
	ld.shared.u32 	%r783, [%r15+16328];
	ld.shared.u32 	%r784, [%r22+8112];
	add.s32 	%r785, %r784, %r783;
	min.s32 	%r786, %r758, %r785;
	ld.shared.u32 	%r787, [%r22+8216];
	add.s32 	%r788, %r787, %r783;
	min.s32 	%r789, %r760, %r788;
	ld.shared.u32 	%r790, [%r22+8320];
	add.s32 	%r791, %r790, %r783;
	min.s32 	%r792, %r762, %r791;
	ld.shared.u32 	%r793, [%r15+108];
	ld.shared.u32 	%r794, [%r22+8424];
	add.s32 	%r795, %r794, %r793;
	min.s32 	%r796, %r766, %r795;
	st.shared.u32 	[%r23], %r796;
	ld.shared.u32 	%r797, [%r22+8528];
	add.s32 	%r798, %r797, %r793;
	min.s32 	%r799, %r769, %r798;
	st.shared.u32 	[%r23+104], %r799;
	ld.shared.u32 	%r800, [%r22+8632];
	add.s32 	%r801, %r800, %r793;
	min.s32 	%r802, %r772, %r801;
	st.shared.u32 	[%r23+208], %r802;
	ld.shared.u32 	%r803, [%r15+8220];
	ld.shared.u32 	%r804, [%r22+8424];
	add.s32 	%r805, %r804, %r803;
	min.s32 	%r806, %r776, %r805;
	st.shared.u32 	[%r23+8112], %r806;
	ld.shared.u32 	%r807, [%r22+8528];
	add.s32 	%r808, %r807, %r803;
	min.s32 	%r809, %r779, %r808;
	st.shared.u32 	[%r23+8216], %r809;
	ld.shared.u32 	%r810, [%r22+8632];
	add.s32 	%r811, %r810, %r803;
	min.s32 	%r812, %r782, %r811;
	st.shared.u32 	[%r23+8320], %r812;
	ld.shared.u32 	%r813, [%r15+16332];
	ld.shared.u32 	%r814, [%r22+8424];
	add.s32 	%r815, %r814, %r813;
	min.s32 	%r816, %r786, %r815;
	st.shared.u32 	[%r23+16224], %r816;
	ld.shared.u32 	%r817, [%r22+8528];
	add.s32 	%r818, %r817, %r813;
	min.s32 	%r819, %r789, %r818;
	st.shared.u32 	[%r23+16328], %r819;
	ld.shared.u32 	%r820, [%r22+8632];
	add.s32 	%r821, %r820, %r813;
	min.s32 	%r822, %r792, %r821;
	ld.shared.u32 	%r823, [%r15+112];
	ld.shared.u32 	%r824, [%r22+8736];
	add.s32 	%r825, %r824, %r823;
	min.s32 	%r826, %r796, %r825;
	st.shared.u32 	[%r23], %r826;
	ld.shared.u32 	%r827, [%r22+8840];
	add.s32 	%r828, %r827, %r823;
	min.s32 	%r829, %r799, %r828;
	st.shared.u32 	[%r23+104], %r829;
	ld.shared.u32 	%r830, [%r22+8944];
	add.s32 	%r831, %r830, %r823;
	min.s32 	%r832, %r802, %r831;
	st.shared.u32 	[%r23+208], %r832;
	ld.shared.u32 	%r833, [%r15+8224];
	ld.shared.u32 	%r834, [%r22+8736];
	add.s32 	%r835, %r834, %r833;
	min.s32 	%r836, %r806, %r835;
	st.shared.u32 	[%r23+8112], %r836;
	ld.shared.u32 	%r837, [%r22+8840];
	add.s32 	%r838, %r837, %r833;
	min.s32 	%r839, %r809, %r838;
	st.shared.u32 	[%r23+8216], %r839;
	ld.shared.u32 	%r840, [%r22+8944];
	add.s32 	%r841, %r840, %r833;
	min.s32 	%r842, %r812, %r841;
	st.shared.u32 	[%r23+8320], %r842;
	ld.shared.u32 	%r843, [%r15+16336];
	ld.shared.u32 	%r844, [%r22+8736];
	add.s32 	%r845, %r844, %r843;
	min.s32 	%r846, %r816, %r845;
	ld.shared.u32 	%r847, [%r22+8840];
	add.s32 	%r848, %r847, %r843;
	min.s32 	%r849, %r819, %r848;
	ld.shared.u32 	%r850, [%r22+8944];
	add.s32 	%r851, %r850, %r843;
	min.s32 	%r852, %r822, %r851;
	st.shared.u32 	[%r23+16432], %r852;
	ld.shared.u32 	%r853, [%r15+116];
	ld.shared.u32 	%r854, [%r22+9048];
	add.s32 	%r855, %r854, %r853;
	min.s32 	%r856, %r826, %r855;
	st.shared.u32 	[%r23], %r856;
	ld.shared.u32 	%r857, [%r22+9152];
	add.s32 	%r858, %r857, %r853;
	min.s32 	%r859, %r829, %r858;
	st.shared.u32 	[%r23+104], %r859;
	ld.shared.u32 	%r860, [%r22+9256];
	add.s32 	%r861, %r860, %r853;
	min.s32 	%r862, %r832, %r861;
	st.shared.u32 	[%r23+208], %r862;
	ld.shared.u32 	%r863, [%r15+8228];
	ld.shared.u32 	%r864, [%r22+9048];
	add.s32 	%r865, %r864, %r863;
	min.s32 	%r866, %r836, %r865;
	st.shared.u32 	[%r23+8112], %r866;
	ld.shared.u32 	%r867, [%r22+9152];
	add.s32 	%r868, %r867, %r863;
	min.s32 	%r869, %r839, %r868;
	st.shared.u32 	[%r23+8216], %r869;
	ld.shared.u32 	%r870, [%r22+9256];
	add.s32 	%r871, %r870, %r863;
	min.s32 	%r872, %r842, %r871;
	st.shared.u32 	[%r23+8320], %r872;
	ld.shared.u32 	%r873, [%r15+16340];
	ld.shared.u32 	%r874, [%r22+9048];
	add.s32 	%r875, %r874, %r873;
	min.s32 	%r876, %r846, %r875;
	ld.shared.u32 	%r877, [%r22+9152];
	add.s32 	%r878, %r877, %r873;
	min.s32 	%r879, %r849, %r878;
	ld.shared.u32 	%r880, [%r22+9256];
	add.s32 	%r881, %r880, %r873;
	min.s32 	%r882, %r852, %r881;
	ld.shared.u32 	%r883, [%r15+120];
	ld.shared.u32 	%r884, [%r22+9360];
	add.s32 	%r885, %r884, %r883;
	min.s32 	%r886, %r856, %r885;
	st.shared.u32 	[%r23], %r886;
	ld.shared.u32 	%r887, [%r22+9464];
	add.s32 	%r888, %r887, %r883;
	min.s32 	%r889, %r859, %r888;
	st.shared.u32 	[%r23+104], %r889;
	ld.shared.u32 	%r890, [%r22+9568];
	add.s32 	%r891, %r890, %r883;
	min.s32 	%r892, %r862, %r891;
	st.shared.u32 	[%r23+208], %r892;
	ld.shared.u32 	%r893, [%r15+8232];
	ld.shared.u32 	%r894, [%r22+9360];
	add.s32 	%r895, %r894, %r893;
	min.s32 	%r896, %r866, %r895;
	st.shared.u32 	[%r23+8112], %r896;
	ld.shared.u32 	%r897, [%r22+9464];
	add.s32 	%r898, %r897, %r893;
	min.s32 	%r899, %r869, %r898;
	st.shared.u32 	[%r23+8216], %r899;
	ld.shared.u32 	%r900, [%r22+9568];
	add.s32 	%r901, %r900, %r893;
	min.s32 	%r902, %r872, %r901;
	st.shared.u32 	[%r23+8320], %r902;
	ld.shared.u32 	%r903, [%r15+16344];
	ld.shared.u32 	%r904, [%r22+9360];
	add.s32 	%r905, %r904, %r903;
	min.s32 	%r906, %r876, %r905;
	st.shared.u32 	[%r23+16224], %r906;
	ld.shared.u32 	%r907, [%r22+9464];
	add.s32 	%r908, %r907, %r903;
	min.s32 	%r909, %r879, %r908;
	st.shared.u32 	[%r23+16328], %r909;
	ld.shared.u32 	%r910, [%r22+9568];
	add.s32 	%r911, %r910, %r903;
	min.s32 	%r912, %r882, %r911;
	ld.shared.u32 	%r913, [%r15+124];
	ld.shared.u32 	%r914, [%r22+9672];
	add.s32 	%r915, %r914, %r913;
	min.s32 	%r916, %r886, %r915;
	st.shared.u32 	[%r23], %r916;
	ld.shared.u32 	%r917, [%r22+9776];
	add.s32 	%r918, %r917, %r913;
	min.s32 	%r919, %r889, %r918;
	st.shared.u32 	[%r23+104], %r919;
	ld.shared.u32 	%r920, [%r22+9880];
	add.s32 	%r921, %r920, %r913;
	min.s32 	%r922, %r892, %r921;
	st.shared.u32 	[%r23+208], %r922;
	ld.shared.u32 	%r923, [%r15+8236];
	ld.shared.u32 	%r924, [%r22+9672];
	add.s32 	%r925, %r924, %r923;
	min.s32 	%r926, %r896, %r925;
	st.shared.u32 	[%r23+8112], %r926;
	ld.shared.u32 	%r927, [%r22+9776];
	add.s32 	%r928, %r927, %r923;
	min.s32 	%r929, %r899, %r928;
	st.shared.u32 	[%r23+8216], %r929;
	ld.shared.u32 	%r930, [%r22+9880];
	add.s32 	%r931, %r930, %r923;
	min.s32 	%r932, %r902, %r931;
	st.shared.u32 	[%r23+8320], %r932;
	ld.shared.u32 	%r933, [%r15+16348];
	ld.shared.u32 	%r934, [%r22+9672];
	add.s32 	%r935, %r934, %r933;
	min.s32 	%r936, %r906, %r935;
	ld.shared.u32 	%r937, [%r22+9776];
	add.s32 	%r938, %r937, %r933;
	min.s32 	%r939, %r909, %r938;
	ld.shared.u32 	%r940, [%r22+9880];
	add.s32 	%r941, %r940, %r933;
	min.s32 	%r942, %r912, %r941;
	st.shared.u32 	[%r23+16432], %r942;
	ld.shared.u32 	%r943, [%r15+128];
	ld.shared.u32 	%r944, [%r22+9984];
	add.s32 	%r945, %r944, %r943;
	min.s32 	%r946, %r916, %r945;
	st.shared.u32 	[%r23], %r946;
	ld.shared.u32 	%r947, [%r22+10088];
	add.s32 	%r948, %r947, %r943;
	min.s32 	%r949, %r919, %r948;
	st.shared.u32 	[%r23+104], %r949;
	ld.shared.u32 	%r950, [%r22+10192];
	add.s32 	%r951, %r950, %r943;
	min.s32 	%r952, %r922, %r951;
	st.shared.u32 	[%r23+208], %r952;
	ld.shared.u32 	%r953, [%r15+8240];
	ld.shared.u32 	%r954, [%r22+9984];
	add.s32 	%r955, %r954, %r953;
	min.s32 	%r956, %r926, %r955;
	st.shared.u32 	[%r23+8112], %r956;
	ld.shared.u32 	%r957, [%r22+10088];
	add.s32 	%r958, %r957, %r953;
	min.s32 	%r959, %r929, %r958;
	st.shared.u32 	[%r23+8216], %r959;
	ld.shared.u32 	%r960, [%r22+10192];
	add.s32 	%r961, %r960, %r953;
	min.s32 	%r962, %r932, %r961;
	st.shared.u32 	[%r23+8320], %r962;
	ld.shared.u32 	%r963, [%r15+16352];
	ld.shared.u32 	%r964, [%r22+9984];
	add.s32 	%r965, %r964, %r963;
	min.s32 	%r966, %r936, %r965;
	ld.shared.u32 	%r967, [%r22+10088];
	add.s32 	%r968, %r967, %r963;
	min.s32 	%r969, %r939, %r968;
	ld.shared.u32 	%r970, [%r22+10192];
	add.s32 	%r971, %r970, %r963;
	min.s32 	%r972, %r942, %r971;
	ld.shared.u32 	%r973, [%r15+132];
	ld.shared.u32 	%r974, [%r22+10296];
	add.s32 	%r975, %r974, %r973;
	min.s32 	%r976, %r946, %r975;
	st.shared.u32 	[%r23], %r976;
	ld.shared.u32 	%r977, [%r22+10400];
	add.s32 	%r978, %r977, %r973;
	min.s32 	%r979, %r949, %r978;
	st.shared.u32 	[%r23+104], %r979;
	ld.shared.u32 	%r980, [%r22+10504];
	add.s32 	%r981, %r980, %r973;
	min.s32 	%r982, %r952, %r981;
	st.shared.u32 	[%r23+208], %r982;
	ld.shared.u32 	%r983, [%r15+8244];
	ld.shared.u32 	%r984, [%r22+10296];
	add.s32 	%r985, %r984, %r983;
	min.s32 	%r986, %r956, %r985;
	st.shared.u32 	[%r23+8112], %r986;
	ld.shared.u32 	%r987, [%r22+10400];
	add.s32 	%r988, %r987, %r983;
	min.s32 	%r989, %r959, %r988;
	st.shared.u32 	[%r23+8216], %r989;
	ld.shared.u32 	%r990, [%r22+10504];
	add.s32 	%r991, %r990, %r983;
	min.s32 	%r992, %r962, %r991;
	st.shared.u32 	[%r23+8320], %r992;
	ld.shared.u32 	%r993, [%r15+16356];
	ld.shared.u32 	%r994, [%r22+10296];
	add.s32 	%r995, %r994, %r993;
	min.s32 	%r996, %r966, %r995;
	st.shared.u32 	[%r23+16224], %r996;
	ld.shared.u32 	%r997, [%r22+10400];
	add.s32 	%r998, %r997, %r993;
	min.s32 	%r999, %r969, %r998;
	st.shared.u32 	[%r23+16328], %r999;
	ld.shared.u32 	%r1000, [%r22+10504];
	add.s32 	%r1001, %r1000, %r993;
	min.s32 	%r1002, %r972, %r1001;
	ld.shared.u32 	%r1003, [%r15+136];
	ld.shared.u32 	%r1004, [%r22+10608];
	add.s32 	%r1005, %r1004, %r1003;
	min.s32 	%r1006, %r976, %r1005;
	st.shared.u32 	[%r23], %r1006;
	ld.shared.u32 	%r1007, [%r22+10712];
	add.s32 	%r1008, %r1007, %r1003;
	min.s32 	%r1009, %r979, %r1008;
	st.shared.u32 	[%r23+104], %r1009;
	ld.shared.u32 	%r1010, [%r22+10816];
	add.s32 	%r1011, %r1010, %r1003;
	min.s32 	%r1012, %r982, %r1011;
	st.shared.u32 	[%r23+208], %r1012;
	ld.shared.u32 	%r1013, [%r15+8248];
	ld.shared.u32 	%r1014, [%r22+10608];
	add.s32 	%r1015, %r1014, %r1013;
	min.s32 	%r1016, %r986, %r1015;
	st.shared.u32 	[%r23+8112], %r1016;
	ld.shared.u32 	%r1017, [%r22+10712];
	add.s32 	%r1018, %r1017, %r1013;
	min.s32 	%r1019, %r989, %r1018;
	st.shared.u32 	[%r23+8216], %r1019;
	ld.shared.u32 	%r1020, [%r22+10816];
	add.s32 	%r1021, %r1020, %r1013;
	min.s32 	%r1022, %r992, %r1021;
	st.shared.u32 	[%r23+8320], %r1022;
	ld.shared.u32 	%r1023, [%r15+16360];
	ld.shared.u32 	%r1024, [%r22+10608];
	add.s32 	%r1025, %r1024, %r1023;
	min.s32 	%r1026, %r996, %r1025;
	ld.shared.u32 	%r1027, [%r22+10712];
	add.s32 	%r1028, %r1027, %r1023;
	min.s32 	%r1029, %r999, %r1028;
	ld.shared.u32 	%r1030, [%r22+10816];
	add.s32 	%r1031, %r1030, %r1023;
	min.s32 	%r1032, %r1002, %r1031;
	st.shared.u32 	[%r23+16432], %r1032;
	ld.shared.u32 	%r1033, [%r15+140];
	ld.shared.u32 	%r1034, [%r22+10920];
	add.s32 	%r1035, %r1034, %r1033;
	min.s32 	%r1036, %r1006, %r1035;
	st.shared.u32 	[%r23], %r1036;
	ld.shared.u32 	%r1037, [%r22+11024];
	add.s32 	%r1038, %r1037, %r1033;
	min.s32 	%r1039, %r1009, %r1038;
	st.shared.u32 	[%r23+104], %r1039;
	ld.shared.u32 	%r1040, [%r22+11128];
	add.s32 	%r1041, %r1040, %r1033;
	min.s32 	%r1042, %r1012, %r1041;
	st.shared.u32 	[%r23+208], %r1042;
	ld.shared.u32 	%r1043, [%r15+8252];
	ld.shared.u32 	%r1044, [%r22+10920];
	add.s32 	%r1045, %r1044, %r1043;
	min.s32 	%r1046, %r1016, %r1045;
	st.shared.u32 	[%r23+8112], %r1046;
	ld.shared.u32 	%r1047, [%r22+11024];
	add.s32 	%r1048, %r1047, %r1043;
	min.s32 	%r1049, %r1019, %r1048;
	st.shared.u32 	[%r23+8216], %r1049;
	ld.shared.u32 	%r1050, [%r22+11128];
	add.s32 	%r1051, %r1050, %r1043;
	min.s32 	%r1052, %r1022, %r1051;
	st.shared.u32 	[%r23+8320], %r1052;
	ld.shared.u32 	%r1053, [%r15+16364];
	ld.shared.u32 	%r1054, [%r22+10920];
	add.s32 	%r1055, %r1054, %r1053;
	min.s32 	%r1056, %r1026, %r1055;
	ld.shared.u32 	%r1057, [%r22+11024];
	add.s32 	%r1058, %r1057, %r1053;
	min.s32 	%r1059, %r1029, %r1058;
	ld.shared.u32 	%r1060, [%r22+11128];
	add.s32 	%r1061, %r1060, %r1053;
	min.s32 	%r1062, %r1032, %r1061;
	ld.shared.u32 	%r1063, [%r15+144];
	ld.shared.u32 	%r1064, [%r22+11232];
	add.s32 	%r1065, %r1064, %r1063;
	min.s32 	%r1066, %r1036, %r1065;
	st.shared.u32 	[%r23], %r1066;
	ld.shared.u32 	%r1067, [%r22+11336];
	add.s32 	%r1068, %r1067, %r1063;
	min.s32 	%r1069, %r1039, %r1068;
	st.shared.u32 	[%r23+104], %r1069;
	ld.shared.u32 	%r1070, [%r22+11440];
	add.s32 	%r1071, %r1070, %r1063;
	min.s32 	%r1072, %r1042, %r1071;
	st.shared.u32 	[%r23+208], %r1072;
	ld.shared.u32 	%r1073, [%r15+8256];
	ld.shared.u32 	%r1074, [%r22+11232];
	add.s32 	%r1075, %r1074, %r1073;
	min.s32 	%r1076, %r1046, %r1075;
	st.shared.u32 	[%r23+8112], %r1076;
	ld.shared.u32 	%r1077, [%r22+11336];
	add.s32 	%r1078, %r1077, %r1073;
	min.s32 	%r1079, %r1049, %r1078;
	st.shared.u32 	[%r23+8216], %r1079;
	ld.shared.u32 	%r1080, [%r22+11440];
	add.s32 	%r1081, %r1080, %r1073;
	min.s32 	%r1082, %r1052, %r1081;
	st.shared.u32 	[%r23+8320], %r1082;
	ld.shared.u32 	%r1083, [%r15+16368];
	ld.shared.u32 	%r1084, [%r22+11232];
	add.s32 	%r1085, %r1084, %r1083;
	min.s32 	%r1086, %r1056, %r1085;
	st.shared.u32 	[%r23+16224], %r1086;
	ld.shared.u32 	%r1087, [%r22+11336];
	add.s32 	%r1088, %r1087, %r1083;
	min.s32 	%r1089, %r1059, %r1088;
	st.shared.u32 	[%r23+16328], %r1089;
	ld.shared.u32 	%r1090, [%r22+11440];
	add.s32 	%r1091, %r1090, %r1083;
	min.s32 	%r1092, %r1062, %r1091;
	ld.shared.u32 	%r1093, [%r15+148];
	ld.shared.u32 	%r1094, [%r22+11544];
	add.s32 	%r1095, %r1094, %r1093;
	min.s32 	%r1096, %r1066, %r1095;
	st.shared.u32 	[%r23], %r1096;
	ld.shared.u32 	%r1097, [%r22+11648];
	add.s32 	%r1098, %r1097, %r1093;
	min.s32 	%r1099, %r1069, %r1098;
	st.shared.u32 	[%r23+104], %r1099;
	ld.shared.u32 	%r1100, [%r22+11752];
	add.s32 	%r1101, %r1100, %r1093;
	min.s32 	%r1102, %r1072, %r1101;
	st.shared.u32 	[%r23+208], %r1102;
	ld.shared.u32 	%r1103, [%r15+8260];
	ld.shared.u32 	%r1104, [%r22+11544];
	add.s32 	%r1105, %r1104, %r1103;
	min.s32 	%r1106, %r1076, %r1105;
	st.shared.u32 	[%r23+8112], %r1106;
	ld.shared.u32 	%r1107, [%r22+11648];
	add.s32 	%r1108, %r1107, %r1103;
	min.s32 	%r1109, %r1079, %r1108;
	st.shared.u32 	[%r23+8216], %r1109;
	ld.shared.u32 	%r1110, [%r22+11752];
	add.s32 	%r1111, %r1110, %r1103;
	min.s32 	%r1112, %r1082, %r1111;
	st.shared.u32 	[%r23+8320], %r1112;
	ld.shared.u32 	%r1113, [%r15+16372];
	ld.shared.u32 	%r1114, [%r22+11544];
	add.s32 	%r1115, %r1114, %r1113;
	min.s32 	%r1116, %r1086, %r1115;
	ld.shared.u32 	%r1117, [%r22+11648];
	add.s32 	%r1118, %r1117, %r1113;
	min.s32 	%r1119, %r1089, %r1118;
	ld.shared.u32 	%r1120, [%r22+11752];
	add.s32 	%r1121, %r1120, %r1113;
	min.s32 	%r1122, %r1092, %r1121;
	st.shared.u32 	[%r23+16432], %r1122;
	ld.shared.u32 	%r1123, [%r15+152];
	ld.shared.u32 	%r1124, [%r22+11856];
	add.s32 	%r1125, %r1124, %r1123;
	min.s32 	%r1126, %r1096, %r1125;
	st.shared.u32 	[%r23], %r1126;
	ld.shared.u32 	%r1127, [%r22+11960];
	add.s32 	%r1128, %r1127, %r1123;
	min.s32 	%r1129, %r1099, %r1128;
	st.shared.u32 	[%r23+104], %r1129;
	ld.shared.u32 	%r1130, [%r22+12064];
	add.s32 	%r1131, %r1130, %r1123;
	min.s32 	%r1132, %r1102, %r1131;
	st.shared.u32 	[%r23+208], %r1132;
	ld.shared.u32 	%r1133, [%r15+8264];
	ld.shared.u32 	%r1134, [%r22+11856];
	add.s32 	%r1135, %r1134, %r1133;
	min.s32 	%r1136, %r1106, %r1135;
	st.shared.u32 	[%r23+8112], %r1136;
	ld.shared.u32 	%r1137, [%r22+11960];
	add.s32 	%r1138, %r1137, %r1133;
	min.s32 	%r1139, %r1109, %r1138;
	st.shared.u32 	[%r23+8216], %r1139;
	ld.shared.u32 	%r1140, [%r22+12064];
	add.s32 	%r1141, %r1140, %r1133;
	min.s32 	%r1142, %r1112, %r1141;
	st.shared.u32 	[%r23+8320], %r1142;
	ld.shared.u32 	%r1143, [%r15+16376];
	ld.shared.u32 	%r1144, [%r22+11856];
	add.s32 	%r1145, %r1144, %r1143;
	min.s32 	%r1146, %r1116, %r1145;
	ld.shared.u32 	%r1147, [%r22+11960];
	add.s32 	%r1148, %r1147, %r1143;
	min.s32 	%r1149, %r1119, %r1148;
	ld.shared.u32 	%r1150, [%r22+12064];
	add.s32 	%r1151, %r1150, %r1143;
	min.s32 	%r1152, %r1122, %r1151;
	ld.shared.u32 	%r1153, [%r15+156];
	ld.shared.u32 	%r1154, [%r22+12168];
	add.s32 	%r1155, %r1154, %r1153;
	min.s32 	%r1156, %r1126, %r1155;
	st.shared.u32 	[%r23], %r1156;
	ld.shared.u32 	%r1157, [%r22+12272];
	add.s32 	%r1158, %r1157, %r1153;
	min.s32 	%r1159, %r1129, %r1158;
	st.shared.u32 	[%r23+104], %r1159;
	ld.shared.u32 	%r1160, [%r22+12376];
	add.s32 	%r1161, %r1160, %r1153;
	min.s32 	%r1162, %r1132, %r1161;
	st.shared.u32 	[%r23+208], %r1162;
	ld.shared.u32 	%r1163, [%r15+8268];
	ld.shared.u32 	%r1164, [%r22+12168];
	add.s32 	%r1165, %r1164, %r1163;
	min.s32 	%r1166, %r1136, %r1165;
	st.shared.u32 	[%r23+8112], %r1166;
	ld.shared.u32 	%r1167, [%r22+12272];
	add.s32 	%r1168, %r1167, %r1163;
	min.s32 	%r1169, %r1139, %r1168;
	st.shared.u32 	[%r23+8216], %r1169;
	ld.shared.u32 	%r1170, [%r22+12376];
	add.s32 	%r1171, %r1170, %r1163;
	min.s32 	%r1172, %r1142, %r1171;
	st.shared.u32 	[%r23+8320], %r1172;
	ld.shared.u32 	%r1173, [%r15+16380];
	ld.shared.u32 	%r1174, [%r22+12168];
	add.s32 	%r1175, %r1174, %r1173;
	min.s32 	%r1176, %r1146, %r1175;
	st.shared.u32 	[%r23+16224], %r1176;
	ld.shared.u32 	%r1177, [%r22+12272];
	add.s32 	%r1178, %r1177, %r1173;
	min.s32 	%r1179, %r1149, %r1178;
	st.shared.u32 	[%r23+16328], %r1179;
	ld.shared.u32 	%r1180, [%r22+12376];
	add.s32 	%r1181, %r1180, %r1173;
	min.s32 	%r1182, %r1152, %r1181;
	ld.shared.u32 	%r1183, [%r15+160];
	ld.shared.u32 	%r1184, [%r22+12480];
	add.s32 	%r1185, %r1184, %r1183;
	min.s32 	%r1186, %r1156, %r1185;
	st.shared.u32 	[%r23], %r1186;
	ld.shared.u32 	%r1187, [%r22+12584];
	add.s32 	%r1188, %r1187, %r1183;
	min.s32 	%r1189, %r1159, %r1188;
	st.shared.u32 	[%r23+104], %r1189;
	ld.shared.u32 	%r1190, [%r22+12688];
	add.s32 	%r1191, %r1190, %r1183;
	min.s32 	%r1192, %r1162, %r1191;
	st.shared.u32 	[%r23+208], %r1192;
	ld.shared.u32 	%r1193, [%r15+8272];
	ld.shared.u32 	%r1194, [%r22+12480];
	add.s32 	%r1195, %r1194, %r1193;
	min.s32 	%r1196, %r1166, %r1195;
	st.shared.u32 	[%r23+8112], %r1196;
	ld.shared.u32 	%r1197, [%r22+12584];
	add.s32 	%r1198, %r1197, %r1193;
	min.s32 	%r1199, %r1169, %r1198;
	st.shared.u32 	[%r23+8216], %r1199;
	ld.shared.u32 	%r1200, [%r22+12688];
	add.s32 	%r1201, %r1200, %r1193;
	min.s32 	%r1202, %r1172, %r1201;
	st.shared.u32 	[%r23+8320], %r1202;
	ld.shared.u32 	%r1203, [%r15+16384];
	ld.shared.u32 	%r1204, [%r22+12480];
	add.s32 	%r1205, %r1204, %r1203;
	min.s32 	%r1206, %r1176, %r1205;
	ld.shared.u32 	%r1207, [%r22+12584];
	add.s32 	%r1208, %r1207, %r1203;
	min.s32 	%r1209, %r1179, %r1208;
	ld.shared.u32 	%r1210, [%r22+12688];
	add.s32 	%r1211, %r1210, %r1203;
	min.s32 	%r1212, %r1182, %r1211;
	st.shared.u32 	[%r23+16432], %r1212;
	ld.shared.u32 	%r1213, [%r15+164];
	ld.shared.u32 	%r1214, [%r22+12792];
	add.s32 	%r1215, %r1214, %r1213;
	min.s32 	%r1216, %r1186, %r1215;
	st.shared.u32 	[%r23], %r1216;
	ld.shared.u32 	%r1217, [%r22+12896];
	add.s32 	%r1218, %r1217, %r1213;
	min.s32 	%r1219, %r1189, %r1218;
	st.shared.u32 	[%r23+104], %r1219;
	ld.shared.u32 	%r1220, [%r22+13000];
	add.s32 	%r1221, %r1220, %r1213;
	min.s32 	%r1222, %r1192, %r1221;
	st.shared.u32 	[%r23+208], %r1222;
	ld.shared.u32 	%r1223, [%r15+8276];
	ld.shared.u32 	%r1224, [%r22+12792];
	add.s32 	%r1225, %r1224, %r1223;
	min.s32 	%r1226, %r1196, %r1225;
	st.shared.u32 	[%r23+8112], %r1226;
	ld.shared.u32 	%r1227, [%r22+12896];
	add.s32 	%r1228, %r1227, %r1223;
	min.s32 	%r1229, %r1199, %r1228;
	st.shared.u32 	[%r23+8216], %r1229;
	ld.shared.u32 	%r1230, [%r22+13000];
	add.s32 	%r1231, %r1230, %r1223;
	min.s32 	%r1232, %r1202, %r1231;
	st.shared.u32 	[%r23+8320], %r1232;
	ld.shared.u32 	%r1233, [%r15+16388];
	ld.shared.u32 	%r1234, [%r22+12792];
	add.s32 	%r1235, %r1234, %r1233;
	min.s32 	%r1236, %r1206, %r1235;
	ld.shared.u32 	%r1237, [%r22+12896];
	add.s32 	%r1238, %r1237, %r1233;
	min.s32 	%r1239, %r1209, %r1238;
	ld.shared.u32 	%r1240, [%r22+13000];
	add.s32 	%r1241, %r1240, %r1233;
	min.s32 	%r1242, %r1212, %r1241;
	ld.shared.u32 	%r1243, [%r15+168];
	ld.shared.u32 	%r1244, [%r22+13104];
	add.s32 	%r1245, %r1244, %r1243;
	min.s32 	%r1246, %r1216, %r1245;
	st.shared.u32 	[%r23], %r1246;
	ld.shared.u32 	%r1247, [%r22+13208];
	add.s32 	%r1248, %r1247, %r1243;
	min.s32 	%r1249, %r1219, %r1248;
	st.shared.u32 	[%r23+104], %r1249;
	ld.shared.u32 	%r1250, [%r22+13312];
	add.s32 	%r1251, %r1250, %r1243;
	min.s32 	%r1252, %r1222, %r1251;
	st.shared.u32 	[%r23+208], %r1252;
	ld.shared.u32 	%r1253, [%r15+8280];
	ld.shared.u32 	%r1254, [%r22+13104];
	add.s32 	%r1255, %r1254, %r1253;
	min.s32 	%r1256, %r1226, %r1255;
	st.shared.u32 	[%r23+8112], %r1256;
	ld.shared.u32 	%r1257, [%r22+13208];
	add.s32 	%r1258, %r1257, %r1253;
	min.s32 	%r1259, %r1229, %r1258;
	st.shared.u32 	[%r23+8216], %r1259;
	ld.shared.u32 	%r1260, [%r22+13312];
	add.s32 	%r1261, %r1260, %r1253;
	min.s32 	%r1262, %r1232, %r1261;
	st.shared.u32 	[%r23+8320], %r1262;
	ld.shared.u32 	%r1263, [%r15+16392];
	ld.shared.u32 	%r1264, [%r22+13104];
	add.s32 	%r1265, %r1264, %r1263;
	min.s32 	%r1266, %r1236, %r1265;
	st.shared.u32 	[%r23+16224], %r1266;
	ld.shared.u32 	%r1267, [%r22+13208];
	add.s32 	%r1268, %r1267, %r1263;
	min.s32 	%r1269, %r1239, %r1268;
	st.shared.u32 	[%r23+16328], %r1269;
	ld.shared.u32 	%r1270, [%r22+13312];
	add.s32 	%r1271, %r1270, %r1263;
	min.s32 	%r1272, %r1242, %r1271;
	ld.shared.u32 	%r1273, [%r15+172];
	ld.shared.u32 	%r1274, [%r22+13416];
	add.s32 	%r1275, %r1274, %r1273;
	min.s32 	%r1276, %r1246, %r1275;
	st.shared.u32 	[%r23], %r1276;
	ld.shared.u32 	%r1277, [%r22+13520];
	add.s32 	%r1278, %r1277, %r1273;
	min.s32 	%r1279, %r1249, %r1278;
	st.shared.u32 	[%r23+104], %r1279;
	ld.shared.u32 	%r1280, [%r22+13624];
	add.s32 	%r1281, %r1280, %r1273;
	min.s32 	%r1282, %r1252, %r1281;
	st.shared.u32 	[%r23+208], %r1282;
	ld.shared.u32 	%r1283, [%r15+8284];
	ld.shared.u32 	%r1284, [%r22+13416];
	add.s32 	%r1285, %r1284, %r1283;
	min.s32 	%r1286, %r1256, %r1285;
	st.shared.u32 	[%r23+8112], %r1286;
	ld.shared.u32 	%r1287, [%r22+13520];
	add.s32 	%r1288, %r1287, %r1283;
	min.s32 	%r1289, %r1259, %r1288;
	st.shared.u32 	[%r23+8216], %r1289;
	ld.shared.u32 	%r1290, [%r22+13624];
	add.s32 	%r1291, %r1290, %r1283;
	min.s32 	%r1292, %r1262, %r1291;
	st.shared.u32 	[%r23+8320], %r1292;
	ld.shared.u32 	%r1293, [%r15+16396];
	ld.shared.u32 	%r1294, [%r22+13416];
	add.s32 	%r1295, %r1294, %r1293;
	min.s32 	%r1296, %r1266, %r1295;
	ld.shared.u32 	%r1297, [%r22+13520];
	add.s32 	%r1298, %r1297, %r1293;
	min.s32 	%r1299, %r1269, %r1298;
	ld.shared.u32 	%r1300, [%r22+13624];
	add.s32 	%r1301, %r1300, %r1293;
	min.s32 	%r1302, %r1272, %r1301;
	st.shared.u32 	[%r23+16432], %r1302;
	ld.shared.u32 	%r1303, [%r15+176];
	ld.shared.u32 	%r1304, [%r22+13728];
	add.s32 	%r1305, %r1304, %r1303;
	min.s32 	%r1306, %r1276, %r1305;
	st.shared.u32 	[%r23], %r1306;
	ld.shared.u32 	%r1307, [%r22+13832];
	add.s32 	%r1308, %r1307, %r1303;
	min.s32 	%r1309, %r1279, %r1308;
	st.shared.u32 	[%r23+104], %r1309;
	ld.shared.u32 	%r1310, [%r22+13936];
	add.s32 	%r1311, %r1310, %r1303;
	min.s32 	%r1312, %r1282, %r1311;
	st.shared.u32 	[%r23+208], %r1312;
	ld.shared.u32 	%r1313, [%r15+8288];
	ld.shared.u32 	%r1314, [%r22+13728];
	add.s32 	%r1315, %r1314, %r1313;
	min.s32 	%r1316, %r1286, %r1315;
	st.shared.u32 	[%r23+8112], %r1316;
	ld.shared.u32 	%r1317, [%r22+13832];
	add.s32 	%r1318, %r1317, %r1313;
	min.s32 	%r1319, %r1289, %r1318;
	st.shared.u32 	[%r23+8216], %r1319;
	ld.shared.u32 	%r1320, [%r22+13936];
	add.s32 	%r1321, %r1320, %r1313;
	min.s32 	%r1322, %r1292, %r1321;
	st.shared.u32 	[%r23+8320], %r1322;
	ld.shared.u32 	%r1323, [%r15+16400];
	ld.shared.u32 	%r1324, [%r22+13728];
	add.s32 	%r1325, %r1324, %r1323;
	min.s32 	%r1326, %r1296, %r1325;
	ld.shared.u32 	%r1327, [%r22+13832];
	add.s32 	%r1328, %r1327, %r1323;
	min.s32 	%r1329, %r1299, %r1328;
	ld.shared.u32 	%r1330, [%r22+13936];
	add.s32 	%r1331, %r1330, %r1323;
	min.s32 	%r1332, %r1302, %r1331;
	ld.shared.u32 	%r1333, [%r15+180];
	ld.shared.u32 	%r1334, [%r22+14040];
	add.s32 	%r1335, %r1334, %r1333;
	min.s32 	%r1336, %r1306, %r1335;
	st.shared.u32 	[%r23], %r1336;
	ld.shared.u32 	%r1337, [%r22+14144];
	add.s32 	%r1338, %r1337, %r1333;
	min.s32 	%r1339, %r1309, %r1338;
	st.shared.u32 	[%r23+104], %r1339;
	ld.shared.u32 	%r1340, [%r22+14248];
	add.s32 	%r1341, %r1340, %r1333;
	min.s32 	%r1342, %r1312, %r1341;
	st.shared.u32 	[%r23+208], %r1342;
	ld.shared.u32 	%r1343, [%r15+8292];
	ld.shared.u32 	%r1344, [%r22+14040];
	add.s32 	%r1345, %r1344, %r1343;
	min.s32 	%r1346, %r1316, %r1345;
	st.shared.u32 	[%r23+8112], %r1346;
	ld.shared.u32 	%r1347, [%r22+14144];
	add.s32 	%r1348, %r1347, %r1343;
	min.s32 	%r1349, %r1319, %r1348;
	st.shared.u32 	[%r23+8216], %r1349;
	ld.shared.u32 	%r1350, [%r22+14248];
	add.s32 	%r1351, %r1350, %r1343;
	min.s32 	%r1352, %r1322, %r1351;
	st.shared.u32 	[%r23+8320], %r1352;
	ld.shared.u32 	%r1353, [%r15+16404];
	ld.shared.u32 	%r1354, [%r22+14040];
	add.s32 	%r1355, %r1354, %r1353;
	min.s32 	%r1356, %r1326, %r1355;
	st.shared.u32 	[%r23+16224], %r1356;
	ld.shared.u32 	%r1357, [%r22+14144];
	add.s32 	%r1358, %r1357, %r1353;
	min.s32 	%r1359, %r1329, %r1358;
	st.shared.u32 	[%r23+16328], %r1359;
	ld.shared.u32 	%r1360, [%r22+14248];
	add.s32 	%r1361, %r1360, %r1353;
	min.s32 	%r1362, %r1332, %r1361;
	ld.shared.u32 	%r1363, [%r15+184];
	ld.shared.u32 	%r1364, [%r22+14352];
	add.s32 	%r1365, %r1364, %r1363;
	min.s32 	%r1366, %r1336, %r1365;
	st.shared.u32 	[%r23], %r1366;
	ld.shared.u32 	%r1367, [%r22+14456];
	add.s32 	%r1368, %r1367, %r1363;
	min.s32 	%r1369, %r1339, %r1368;
	st.shared.u32 	[%r23+104], %r1369;
	ld.shared.u32 	%r1370, [%r22+14560];
	add.s32 	%r1371, %r1370, %r1363;
	min.s32 	%r1372, %r1342, %r1371;
	st.shared.u32 	[%r23+208], %r1372;
	ld.shared.u32 	%r1373, [%r15+8296];
	ld.shared.u32 	%r1374, [%r22+14352];
	add.s32 	%r1375, %r1374, %r1373;
	min.s32 	%r1376, %r1346, %r1375;
	st.shared.u32 	[%r23+8112], %r1376;
	ld.shared.u32 	%r1377, [%r22+14456];
	add.s32 	%r1378, %r1377, %r1373;
	min.s32 	%r1379, %r1349, %r1378;
	st.shared.u32 	[%r23+8216], %r1379;
	ld.shared.u32 	%r1380, [%r22+14560];
	add.s32 	%r1381, %r1380, %r1373;
	min.s32 	%r1382, %r1352, %r1381;
	st.shared.u32 	[%r23+8320], %r1382;
	ld.shared.u32 	%r1383, [%r15+16408];
	ld.shared.u32 	%r1384, [%r22+14352];
	add.s32 	%r1385, %r1384, %r1383;
	min.s32 	%r1386, %r1356, %r1385;
	ld.shared.u32 	%r1387, [%r22+14456];
	add.s32 	%r1388, %r1387, %r1383;
	min.s32 	%r1389, %r1359, %r1388;
	ld.shared.u32 	%r1390, [%r22+14560];
	add.s32 	%r1391, %r1390, %r1383;
	min.s32 	%r1392, %r1362, %r1391;
	st.shared.u32 	[%r23+16432], %r1392;
	ld.shared.u32 	%r1393, [%r15+188];
	ld.shared.u32 	%r1394, [%r22+14664];
	add.s32 	%r1395, %r1394, %r1393;
	min.s32 	%r1396, %r1366, %r1395;
	st.shared.u32 	[%r23], %r1396;
	ld.shared.u32 	%r1397, [%r22+14768];
	add.s32 	%r1398, %r1397, %r1393;
	min.s32 	%r1399, %r1369, %r1398;
	st.shared.u32 	[%r23+104], %r1399;
	ld.shared.u32 	%r1400, [%r22+14872];
	add.s32 	%r1401, %r1400, %r1393;
	min.s32 	%r1402, %r1372, %r1401;
	st.shared.u32 	[%r23+208], %r1402;
	ld.shared.u32 	%r1403, [%r15+8300];
	ld.shared.u32 	%r1404, [%r22+14664];
	add.s32 	%r1405, %r1404, %r1403;
	min.s32 	%r1406, %r1376, %r1405;
	st.shared.u32 	[%r23+8112], %r1406;
	ld.shared.u32 	%r1407, [%r22+14768];
	add.s32 	%r1408, %r1407, %r1403;
	min.s32 	%r1409, %r1379, %r1408;
	st.shared.u32 	[%r23+8216], %r1409;
	ld.shared.u32 	%r1410, [%r22+14872];
	add.s32 	%r1411, %r1410, %r1403;
	min.s32 	%r1412, %r1382, %r1411;
	st.shared.u32 	[%r23+8320], %r1412;
	ld.shared.u32 	%r1413, [%r15+16412];
	ld.shared.u32 	%r1414, [%r22+14664];
	add.s32 	%r1415, %r1414, %r1413;
	min.s32 	%r1416, %r1386, %r1415;
	ld.shared.u32 	%r1417, [%r22+14768];
	add.s32 	%r1418, %r1417, %r1413;
	min.s32 	%r1419, %r1389, %r1418;
	ld.shared.u32 	%r1420, [%r22+14872];
	add.s32 	%r1421, %r1420, %r1413;
	min.s32 	%r1422, %r1392, %r1421;
	ld.shared.u32 	%r1423, [%r15+192];
	ld.shared.u32 	%r1424, [%r22+14976];
	add.s32 	%r1425, %r1424, %r1423;
	min.s32 	%r1426, %r1396, %r1425;
	st.shared.u32 	[%r23], %r1426;
	ld.shared.u32 	%r1427, [%r22+15080];
	add.s32 	%r1428, %r1427, %r1423;
	min.s32 	%r1429, %r1399, %r1428;
	st.shared.u32 	[%r23+104], %r1429;
	ld.shared.u32 	%r1430, [%r22+15184];
	add.s32 	%r1431, %r1430, %r1423;
	min.s32 	%r1432, %r1402, %r1431;
	st.shared.u32 	[%r23+208], %r1432;
	ld.shared.u32 	%r1433, [%r15+8304];
	ld.shared.u32 	%r1434, [%r22+14976];
	add.s32 	%r1435, %r1434, %r1433;
	min.s32 	%r1436, %r1406, %r1435;
	st.shared.u32 	[%r23+8112], %r1436;
	ld.shared.u32 	%r1437, [%r22+15080];
	add.s32 	%r1438, %r1437, %r1433;
	min.s32 	%r1439, %r1409, %r1438;
	st.shared.u32 	[%r23+8216], %r1439;
	ld.shared.u32 	%r1440, [%r22+15184];
	add.s32 	%r1441, %r1440, %r1433;
	min.s32 	%r1442, %r1412, %r1441;
	st.shared.u32 	[%r23+8320], %r1442;
	ld.shared.u32 	%r1443, [%r15+16416];
	ld.shared.u32 	%r1444, [%r22+14976];
	add.s32 	%r1445, %r1444, %r1443;
	min.s32 	%r1446, %r1416, %r1445;
	st.shared.u32 	[%r23+16224], %r1446;
	ld.shared.u32 	%r1447, [%r22+15080];
	add.s32 	%r1448, %r1447, %r1443;
	min.s32 	%r1449, %r1419, %r1448;
	st.shared.u32 	[%r23+16328], %r1449;
	ld.shared.u32 	%r1450, [%r22+15184];
	add.s32 	%r1451, %r1450, %r1443;
	min.s32 	%r1452, %r1422, %r1451;
	ld.shared.u32 	%r1453, [%r15+196];
	ld.shared.u32 	%r1454, [%r22+15288];
	add.s32 	%r1455, %r1454, %r1453;
	min.s32 	%r1456, %r1426, %r1455;
	st.shared.u32 	[%r23], %r1456;
	ld.shared.u32 	%r1457, [%r22+15392];
	add.s32 	%r1458, %r1457, %r1453;
	min.s32 	%r1459, %r1429, %r1458;
	st.shared.u32 	[%r23+104], %r1459;
	ld.shared.u32 	%r1460, [%r22+15496];
	add.s32 	%r1461, %r1460, %r1453;
	min.s32 	%r1462, %r1432, %r1461;
	st.shared.u32 	[%r23+208], %r1462;
	ld.shared.u32 	%r1463, [%r15+8308];
	ld.shared.u32 	%r1464, [%r22+15288];
	add.s32 	%r1465, %r1464, %r1463;
	min.s32 	%r1466, %r1436, %r1465;
	st.shared.u32 	[%r23+8112], %r1466;
	ld.shared.u32 	%r1467, [%r22+15392];
	add.s32 	%r1468, %r1467, %r1463;
	min.s32 	%r1469, %r1439, %r1468;
	st.shared.u32 	[%r23+8216], %r1469;
	ld.shared.u32 	%r1470, [%r22+15496];
	add.s32 	%r1471, %r1470, %r1463;
	min.s32 	%r1472, %r1442, %r1471;
	st.shared.u32 	[%r23+8320], %r1472;
	ld.shared.u32 	%r1473, [%r15+16420];
	ld.shared.u32 	%r1474, [%r22+15288];
	add.s32 	%r1475, %r1474, %r1473;
	min.s32 	%r1476, %r1446, %r1475;
	ld.shared.u32 	%r1477, [%r22+15392];
	add.s32 	%r1478, %r1477, %r1473;
	min.s32 	%r1479, %r1449, %r1478;
	ld.shared.u32 	%r1480, [%r22+15496];
	add.s32 	%r1481, %r1480, %r1473;
	min.s32 	%r1482, %r1452, %r1481;
	st.shared.u32 	[%r23+16432], %r1482;
	ld.shared.u32 	%r1483, [%r15+200];
	ld.shared.u32 	%r1484, [%r22+15600];
	add.s32 	%r1485, %r1484, %r1483;
	min.s32 	%r1486, %r1456, %r1485;
	st.shared.u32 	[%r23], %r1486;
	ld.shared.u32 	%r1487, [%r22+15704];
	add.s32 	%r1488, %r1487, %r1483;
	min.s32 	%r1489, %r1459, %r1488;
	st.shared.u32 	[%r23+104], %r1489;
	ld.shared.u32 	%r1490, [%r22+15808];
	add.s32 	%r1491, %r1490, %r1483;
	min.s32 	%r1492, %r1462, %r1491;
	st.shared.u32 	[%r23+208], %r1492;
	ld.shared.u32 	%r1493, [%r15+8312];
	ld.shared.u32 	%r1494, [%r22+15600];
	add.s32 	%r1495, %r1494, %r1493;
	min.s32 	%r1496, %r1466, %r1495;
	st.shared.u32 	[%r23+8112], %r1496;
	ld.shared.u32 	%r1497, [%r22+15704];
	add.s32 	%r1498, %r1497, %r1493;
	min.s32 	%r1499, %r1469, %r1498;
	st.shared.u32 	[%r23+8216], %r1499;
	ld.shared.u32 	%r1500, [%r22+15808];
	add.s32 	%r1501, %r1500, %r1493;
	min.s32 	%r1502, %r1472, %r1501;
	st.shared.u32 	[%r23+8320], %r1502;
	ld.shared.u32 	%r1503, [%r15+16424];
	ld.shared.u32 	%r1504, [%r22+15600];
	add.s32 	%r1505, %r1504, %r1503;
	min.s32 	%r1506, %r1476, %r1505;
	ld.shared.u32 	%r1507, [%r22+15704];
	add.s32 	%r1508, %r1507, %r1503;
	min.s32 	%r1509, %r1479, %r1508;
	ld.shared.u32 	%r1510, [%r22+15808];
	add.s32 	%r1511, %r1510, %r1503;
	min.s32 	%r1512, %r1482, %r1511;
	ld.shared.u32 	%r1513, [%r15+204];
	ld.shared.u32 	%r1514, [%r22+15912];
	add.s32 	%r1515, %r1514, %r1513;
	min.s32 	%r1516, %r1486, %r1515;
	st.shared.u32 	[%r23], %r1516;
	ld.shared.u32 	%r1517, [%r22+16016];
	add.s32 	%r1518, %r1517, %r1513;
	min.s32 	%r1519, %r1489, %r1518;
	st.shared.u32 	[%r23+104], %r1519;
	ld.shared.u32 	%r1520, [%r22+16120];
	add.s32 	%r1521, %r1520, %r1513;
	min.s32 	%r1522, %r1492, %r1521;
	st.shared.u32 	[%r23+208], %r1522;
	ld.shared.u32 	%r1523, [%r15+8316];
	ld.shared.u32 	%r1524, [%r22+15912];
	add.s32 	%r1525, %r1524, %r1523;
	min.s32 	%r1526, %r1496, %r1525;
	st.shared.u32 	[%r23+8112], %r1526;
	ld.shared.u32 	%r1527, [%r22+16016];
	add.s32 	%r1528, %r1527, %r1523;
	min.s32 	%r1529, %r1499, %r1528;
	st.shared.u32 	[%r23+8216], %r1529;
	ld.shared.u32 	%r1530, [%r22+16120];
	add.s32 	%r1531, %r1530, %r1523;
	min.s32 	%r1532, %r1502, %r1531;
	st.shared.u32 	[%r23+8320], %r1532;
	ld.shared.u32 	%r1533, [%r15+16428];
	ld.shared.u32 	%r1534, [%r22+15912];
	add.s32 	%r1535, %r1534, %r1533;
	min.s32 	%r1536, %r1506, %r1535;
	st.shared.u32 	[%r23+16224], %r1536;
	ld.shared.u32 	%r1537, [%r22+16016];
	add.s32 	%r1538, %r1537, %r1533;
	min.s32 	%r1539, %r1509, %r1538;
	st.shared.u32 	[%r23+16328], %r1539;
	ld.shared.u32 	%r1540, [%r22+16120];
	add.s32 	%r1541, %r1540, %r1533;
	min.s32 	%r1542, %r1512, %r1541;
	st.shared.u32 	[%r23+16432], %r1542;
	ld.shared.u32 	%r1543, [%r15+208];
	ld.shared.u32 	%r1544, [%r22+16224];
	add.s32 	%r1545, %r1544, %r1543;
	min.s32 	%r1546, %r1516, %r1545;
	st.shared.u32 	[%r23], %r1546;
	ld.shared.u32 	%r1547, [%r22+16328];
	add.s32 	%r1548, %r1547, %r1543;
	min.s32 	%r1549, %r1519, %r1548;
	st.shared.u32 	[%r23+104], %r1549;
	ld.shared.u32 	%r1550, [%r22+16432];
	add.s32 	%r1551, %r1550, %r1543;
	min.s32 	%r1552, %r1522, %r1551;
	st.shared.u32 	[%r23+208], %r1552;
	ld.shared.u32 	%r1553, [%r15+8320];
	ld.shared.u32 	%r1554, [%r22+16224];
	add.s32 	%r1555, %r1554, %r1553;
	min.s32 	%r1556, %r1526, %r1555;
	st.shared.u32 	[%r23+8112], %r1556;
	ld.shared.u32 	%r1557, [%r22+16328];
	add.s32 	%r1558, %r1557, %r1553;
	min.s32 	%r1559, %r1529, %r1558;
	st.shared.u32 	[%r23+8216], %r1559;
	ld.shared.u32 	%r1560, [%r22+16432];
	add.s32 	%r1561, %r1560, %r1553;
	min.s32 	%r1562, %r1532, %r1561;
	st.shared.u32 	[%r23+8320], %r1562;
	ld.shared.u32 	%r1563, [%r15+16432];
	ld.shared.u32 	%r1564, [%r22+16224];
	add.s32 	%r1565, %r1564, %r1563;
	min.s32 	%r1566, %r1536, %r1565;
	st.shared.u32 	[%r23+16224], %r1566;
	ld.shared.u32 	%r1567, [%r22+16328];
	add.s32 	%r1568, %r1567, %r1563;
	min.s32 	%r1569, %r1539, %r1568;
	st.shared.u32 	[%r23+16328], %r1569;
	ld.shared.u32 	%r1570, [%r22+16432];
	add.s32 	%r1571, %r1570, %r1563;
	min.s32 	%r1572, %r1542, %r1571;
	st.shared.u32 	[%r23+16432], %r1572;
	ld.shared.u32 	%r1573, [%r15+212];
	ld.shared.u32 	%r1574, [%r22+16536];
	add.s32 	%r1575, %r1574, %r1573;
	min.s32 	%r1576, %r1546, %r1575;
	st.shared.u32 	[%r23], %r1576;
	ld.shared.u32 	%r1577, [%r22+16640];
	add.s32 	%r1578, %r1577, %r1573;
	min.s32 	%r1579, %r1549, %r1578;
	st.shared.u32 	[%r23+104], %r1579;
	ld.shared.u32 	%r1580, [%r22+16744];
	add.s32 	%r1581, %r1580, %r1573;
	min.s32 	%r1582, %r1552, %r1581;
	st.shared.u32 	[%r23+208], %r1582;
	ld.shared.u32 	%r1583, [%r15+8324];
	ld.shared.u32 	%r1584, [%r22+16536];
	add.s32 	%r1585, %r1584, %r1583;
	min.s32 	%r1586, %r1556, %r1585;
	st.shared.u32 	[%r23+8112], %r1586;
	ld.shared.u32 	%r1587, [%r22+16640];
	add.s32 	%r1588, %r1587, %r1583;
	min.s32 	%r1589, %r1559, %r1588;
	st.shared.u32 	[%r23+8216], %r1589;
	ld.shared.u32 	%r1590, [%r22+16744];
	add.s32 	%r1591, %r1590, %r1583;
	min.s32 	%r1592, %r1562, %r1591;
	st.shared.u32 	[%r23+8320], %r1592;
	ld.shared.u32 	%r1593, [%r15+16436];
	ld.shared.u32 	%r1594, [%r22+16536];
	add.s32 	%r1595, %r1594, %r1593;
	min.s32 	%r1596, %r1566, %r1595;
	st.shared.u32 	[%r23+16224], %r1596;
	ld.shared.u32 	%r1597, [%r22+16640];
	add.s32 	%r1598, %r1597, %r1593;
	min.s32 	%r1599, %r1569, %r1598;
	st.shared.u32 	[%r23+16328], %r1599;
	ld.shared.u32 	%r1600, [%r22+16744];
	add.s32 	%r1601, %r1600, %r1593;
	min.s32 	%r1602, %r1572, %r1601;
	st.shared.u32 	[%r23+16432], %r1602;
	ld.shared.u32 	%r1603, [%r15+216];
	ld.shared.u32 	%r1604, [%r22+16848];
	add.s32 	%r1605, %r1604, %r1603;
	min.s32 	%r1606, %r1576, %r1605;
	st.shared.u32 	[%r23], %r1606;
	ld.shared.u32 	%r1607, [%r22+16952];
	add.s32 	%r1608, %r1607, %r1603;
	min.s32 	%r1609, %r1579, %r1608;
	st.shared.u32 	[%r23+104], %r1609;
	ld.shared.u32 	%r1610, [%r22+17056];
	add.s32 	%r1611, %r1610, %r1603;
	min.s32 	%r1612, %r1582, %r1611;
	st.shared.u32 	[%r23+208], %r1612;
	ld.shared.u32 	%r1613, [%r15+8328];
	ld.shared.u32 	%r1614, [%r22+16848];
	add.s32 	%r1615, %r1614, %r1613;
	min.s32 	%r1616, %r1586, %r1615;
	st.shared.u32 	[%r23+8112], %r1616;
	ld.shared.u32 	%r1617, [%r22+16952];
	add.s32 	%r1618, %r1617, %r1613;
	min.s32 	%r1619, %r1589, %r1618;
	st.shared.u32 	[%r23+8216], %r1619;
	ld.shared.u32 	%r1620, [%r22+17056];
	add.s32 	%r1621, %r1620, %r1613;
	min.s32 	%r1622, %r1592, %r1621;
	st.shared.u32 	[%r23+8320], %r1622;
	ld.shared.u32 	%r1623, [%r15+16440];
	ld.shared.u32 	%r1624, [%r22+16848];
	add.s32 	%r1625, %r1624, %r1623;
	min.s32 	%r1626, %r1596, %r1625;
	st.shared.u32 	[%r23+16224], %r1626;
	ld.shared.u32 	%r1627, [%r22+16952];
	add.s32 	%r1628, %r1627, %r1623;
	min.s32 	%r1629, %r1599, %r1628;
	st.shared.u32 	[%r23+16328], %r1629;
	ld.shared.u32 	%r1630, [%r22+17056];
	add.s32 	%r1631, %r1630, %r1623;
	min.s32 	%r1632, %r1602, %r1631;
	st.shared.u32 	[%r23+16432], %r1632;
	ld.shared.u32 	%r1633, [%r15+220];
	ld.shared.u32 	%r1634, [%r22+17160];
	add.s32 	%r1635, %r1634, %r1633;
	min.s32 	%r1636, %r1606, %r1635;
	st.shared.u32 	[%r23], %r1636;
	ld.shared.u32 	%r1637, [%r22+17264];
	add.s32 	%r1638, %r1637, %r1633;
	min.s32 	%r1639, %r1609, %r1638;
	st.shared.u32 	[%r23+104], %r1639;
	ld.shared.u32 	%r1640, [%r22+17368];
	add.s32 	%r1641, %r1640, %r1633;
	min.s32 	%r1642, %r1612, %r1641;
	st.shared.u32 	[%r23+208], %r1642;
	ld.shared.u32 	%r1643, [%r15+8332];
	ld.shared.u32 	%r1644, [%r22+17160];
	add.s32 	%r1645, %r1644, %r1643;
	min.s32 	%r1646, %r1616, %r1645;
	st.shared.u32 	[%r23+8112], %r1646;
	ld.shared.u32 	%r1647, [%r22+17264];
	add.s32 	%r1648, %r1647, %r1643;
	min.s32 	%r1649, %r1619, %r1648;
	st.shared.u32 	[%r23+8216], %r1649;
	ld.shared.u32 	%r1650, [%r22+17368];
	add.s32 	%r1651, %r1650, %r1643;
	min.s32 	%r1652, %r1622, %r1651;
	st.shared.u32 	[%r23+8320], %r1652;
	ld.shared.u32 	%r1653, [%r15+16444];
	ld.shared.u32 	%r1654, [%r22+17160];
	add.s32 	%r1655, %r1654, %r1653;
	min.s32 	%r1656, %r1626, %r1655;
	st.shared.u32 	[%r23+16224], %r1656;
	ld.shared.u32 	%r1657, [%r22+17264];
	add.s32 	%r1658, %r1657, %r1653;
	min.s32 	%r1659, %r1629, %r1658;
	st.shared.u32 	[%r23+16328], %r1659;
	ld.shared.u32 	%r1660, [%r22+17368];
	add.s32 	%r1661, %r1660, %r1653;
	min.s32 	%r1662, %r1632, %r1661;
	st.shared.u32 	[%r23+16432], %r1662;
	ld.shared.u32 	%r1663, [%r15+224];
	ld.shared.u32 	%r1664, [%r22+17472];
	add.s32 	%r1665, %r1664, %r1663;
	min.s32 	%r1666, %r1636, %r1665;
	st.shared.u32 	[%r23], %r1666;
	ld.shared.u32 	%r1667, [%r22+17576];
	add.s32 	%r1668, %r1667, %r1663;
	min.s32 	%r1669, %r1639, %r1668;
	st.shared.u32 	[%r23+104], %r1669;
	ld.shared.u32 	%r1670, [%r22+17680];
	add.s32 	%r1671, %r1670, %r1663;
	min.s32 	%r1672, %r1642, %r1671;
	st.shared.u32 	[%r23+208], %r1672;
	ld.shared.u32 	%r1673, [%r15+8336];
	ld.shared.u32 	%r1674, [%r22+17472];
	add.s32 	%r1675, %r1674, %r1673;
	min.s32 	%r1676, %r1646, %r1675;
	st.shared.u32 	[%r23+8112], %r1676;
	ld.shared.u32 	%r1677, [%r22+17576];
	add.s32 	%r1678, %r1677, %r1673;
	min.s32 	%r1679, %r1649, %r1678;
	st.shared.u32 	[%r23+8216], %r1679;
	ld.shared.u32 	%r1680, [%r22+17680];
	add.s32 	%r1681, %r1680, %r1673;
	min.s32 	%r1682, %r1652, %r1681;
	st.shared.u32 	[%r23+8320], %r1682;
	ld.shared.u32 	%r1683, [%r15+16448];
	ld.shared.u32 	%r1684, [%r22+17472];
	add.s32 	%r1685, %r1684, %r1683;
	min.s32 	%r1686, %r1656, %r1685;
	st.shared.u32 	[%r23+16224], %r1686;
	ld.shared.u32 	%r1687, [%r22+17576];
	add.s32 	%r1688, %r1687, %r1683;
	min.s32 	%r1689, %r1659, %r1688;
	st.shared.u32 	[%r23+16328], %r1689;
	ld.shared.u32 	%r1690, [%r22+17680];
	add.s32 	%r1691, %r1690, %r1683;
	min.s32 	%r1692, %r1662, %r1691;
	st.shared.u32 	[%r23+16432], %r1692;
	ld.shared.u32 	%r1693, [%r15+228];
	ld.shared.u32 	%r1694, [%r22+17784];
	add.s32 	%r1695, %r1694, %r1693;
	min.s32 	%r1696, %r1666, %r1695;
	st.shared.u32 	[%r23], %r1696;
	ld.shared.u32 	%r1697, [%r22+17888];
	add.s32 	%r1698, %r1697, %r1693;
	min.s32 	%r1699, %r1669, %r1698;
	st.shared.u32 	[%r23+104], %r1699;
	ld.shared.u32 	%r1700, [%r22+17992];
	add.s32 	%r1701, %r1700, %r1693;
	min.s32 	%r1702, %r1672, %r1701;
	st.shared.u32 	[%r23+208], %r1702;
	ld.shared.u32 	%r1703, [%r15+8340];
	ld.shared.u32 	%r1704, [%r22+17784];
	add.s32 	%r1705, %r1704, %r1703;
	min.s32 	%r1706, %r1676, %r1705;
	st.shared.u32 	[%r23+8112], %r1706;
	ld.shared.u32 	%r1707, [%r22+17888];
	add.s32 	%r1708, %r1707, %r1703;
	min.s32 	%r1709, %r1679, %r1708;
	st.shared.u32 	[%r23+8216], %r1709;
	ld.shared.u32 	%r1710, [%r22+17992];
	add.s32 	%r1711, %r1710, %r1703;
	min.s32 	%r1712, %r1682, %r1711;
	st.shared.u32 	[%r23+8320], %r1712;
	ld.shared.u32 	%r1713, [%r15+16452];
	ld.shared.u32 	%r1714, [%r22+17784];
	add.s32 	%r1715, %r1714, %r1713;
	min.s32 	%r1716, %r1686, %r1715;
	st.shared.u32 	[%r23+16224], %r1716;
	ld.shared.u32 	%r1717, [%r22+17888];
	add.s32 	%r1718, %r1717, %r1713;
	min.s32 	%r1719, %r1689, %r1718;
	st.shared.u32 	[%r23+16328], %r1719;
	ld.shared.u32 	%r1720, [%r22+17992];
	add.s32 	%r1721, %r1720, %r1713;
	min.s32 	%r1722, %r1692, %r1721;
	st.shared.u32 	[%r23+16432], %r1722;
	ld.shared.u32 	%r1723, [%r15+232];
	ld.shared.u32 	%r1724, [%r22+18096];
	add.s32 	%r1725, %r1724, %r1723;
	min.s32 	%r1726, %r1696, %r1725;
	st.shared.u32 	[%r23], %r1726;
	ld.shared.u32 	%r1727, [%r22+18200];
	add.s32 	%r1728, %r1727, %r1723;
	min.s32 	%r1729, %r1699, %r1728;
	st.shared.u32 	[%r23+104], %r1729;
	ld.shared.u32 	%r1730, [%r22+18304];
	add.s32 	%r1731, %r1730, %r1723;
	min.s32 	%r1732, %r1702, %r1731;
	st.shared.u32 	[%r23+208], %r1732;
	ld.shared.u32 	%r1733, [%r15+8344];
	ld.shared.u32 	%r1734, [%r22+18096];
	add.s32 	%r1735, %r1734, %r1733;
	min.s32 	%r1736, %r1706, %r1735;
	st.shared.u32 	[%r23+8112], %r1736;
	ld.shared.u32 	%r1737, [%r22+18200];
	add.s32 	%r1738, %r1737, %r1733;
	min.s32 	%r1739, %r1709, %r1738;
	st.shared.u32 	[%r23+8216], %r1739;
	ld.shared.u32 	%r1740, [%r22+18304];
	add.s32 	%r1741, %r1740, %r1733;
	min.s32 	%r1742, %r1712, %r1741;
	st.shared.u32 	[%r23+8320], %r1742;
	ld.shared.u32 	%r1743, [%r15+16456];
	ld.shared.u32 	%r1744, [%r22+18096];
	add.s32 	%r1745, %r1744, %r1743;
	min.s32 	%r1746, %r1716, %r1745;
	st.shared.u32 	[%r23+16224], %r1746;
	ld.shared.u32 	%r1747, [%r22+18200];
	add.s32 	%r1748, %r1747, %r1743;
	min.s32 	%r1749, %r1719, %r1748;
	st.shared.u32 	[%r23+16328], %r1749;
	ld.shared.u32 	%r1750, [%r22+18304];
	add.s32 	%r1751, %r1750, %r1743;
	min.s32 	%r1752, %r1722, %r1751;
	st.shared.u32 	[%r23+16432], %r1752;
	ld.shared.u32 	%r1753, [%r15+236];
	ld.shared.u32 	%r1754, [%r22+18408];
	add.s32 	%r1755, %r1754, %r1753;
	min.s32 	%r1756, %r1726, %r1755;
	st.shared.u32 	[%r23], %r1756;
	ld.shared.u32 	%r1757, [%r22+18512];
	add.s32 	%r1758, %r1757, %r1753;
	min.s32 	%r1759, %r1729, %r1758;
	st.shared.u32 	[%r23+104], %r1759;
	ld.shared.u32 	%r1760, [%r22+18616];
	add.s32 	%r1761, %r1760, %r1753;
	min.s32 	%r1762, %r1732, %r1761;
	st.shared.u32 	[%r23+208], %r1762;
	ld.shared.u32 	%r1763, [%r15+8348];
	ld.shared.u32 	%r1764, [%r22+18408];
	add.s32 	%r1765, %r1764, %r1763;
	min.s32 	%r1766, %r1736, %r1765;
	st.shared.u32 	[%r23+8112], %r1766;
	ld.shared.u32 	%r1767, [%r22+18512];
	add.s32 	%r1768, %r1767, %r1763;
	min.s32 	%r1769, %r1739, %r1768;
	st.shared.u32 	[%r23+8216], %r1769;
	ld.shared.u32 	%r1770, [%r22+18616];
	add.s32 	%r1771, %r1770, %r1763;
	min.s32 	%r1772, %r1742, %r1771;
	st.shared.u32 	[%r23+8320], %r1772;
	ld.shared.u32 	%r1773, [%r15+16460];
	ld.shared.u32 	%r1774, [%r22+18408];
	add.s32 	%r1775, %r1774, %r1773;
	min.s32 	%r1776, %r1746, %r1775;
	st.shared.u32 	[%r23+16224], %r1776;
	ld.shared.u32 	%r1777, [%r22+18512];
	add.s32 	%r1778, %r1777, %r1773;
	min.s32 	%r1779, %r1749, %r1778;
	st.shared.u32 	[%r23+16328], %r1779;
	ld.shared.u32 	%r1780, [%r22+18616];
	add.s32 	%r1781, %r1780, %r1773;
	min.s32 	%r1782, %r1752, %r1781;
	st.shared.u32 	[%r23+16432], %r1782;
	ld.shared.u32 	%r1783, [%r15+240];
	ld.shared.u32 	%r1784, [%r22+18720];
	add.s32 	%r1785, %r1784, %r1783;
	min.s32 	%r1786, %r1756, %r1785;
	st.shared.u32 	[%r23], %r1786;
	ld.shared.u32 	%r1787, [%r22+18824];
	add.s32 	%r1788, %r1787, %r1783;
	min.s32 	%r1789, %r1759, %r1788;
	st.shared.u32 	[%r23+104], %r1789;
	ld.shared.u32 	%r1790, [%r22+18928];
	add.s32 	%r1791, %r1790, %r1783;
	min.s32 	%r1792, %r1762, %r1791;
	st.shared.u32 	[%r23+208], %r1792;
	ld.shared.u32 	%r1793, [%r15+8352];
	ld.shared.u32 	%r1794, [%r22+18720];
	add.s32 	%r1795, %r1794, %r1793;
	min.s32 	%r1796, %r1766, %r1795;
	st.shared.u32 	[%r23+8112], %r1796;
	ld.shared.u32 	%r1797, [%r22+18824];
	add.s32 	%r1798, %r1797, %r1793;
	min.s32 	%r1799, %r1769, %r1798;
	st.shared.u32 	[%r23+8216], %r1799;
	ld.shared.u32 	%r1800, [%r22+18928];
	add.s32 	%r1801, %r1800, %r1793;
	min.s32 	%r1802, %r1772, %r1801;
	st.shared.u32 	[%r23+8320], %r1802;
	ld.shared.u32 	%r1803, [%r15+16464];
	ld.shared.u32 	%r1804, [%r22+18720];
	add.s32 	%r1805, %r1804, %r1803;
	min.s32 	%r1806, %r1776, %r1805;
	st.shared.u32 	[%r23+16224], %r1806;
	ld.shared.u32 	%r1807, [%r22+18824];
	add.s32 	%r1808, %r1807, %r1803;
	min.s32 	%r1809, %r1779, %r1808;
	st.shared.u32 	[%r23+16328], %r1809;
	ld.shared.u32 	%r1810, [%r22+18928];
	add.s32 	%r1811, %r1810, %r1803;
	min.s32 	%r1812, %r1782, %r1811;
	st.shared.u32 	[%r23+16432], %r1812;
	ld.shared.u32 	%r1813, [%r15+244];
	ld.shared.u32 	%r1814, [%r22+19032];
	add.s32 	%r1815, %r1814, %r1813;
	min.s32 	%r1816, %r1786, %r1815;
	st.shared.u32 	[%r23], %r1816;
	ld.shared.u32 	%r1817, [%r22+19136];
	add.s32 	%r1818, %r1817, %r1813;
	min.s32 	%r1819, %r1789, %r1818;
	st.shared.u32 	[%r23+104], %r1819;
	ld.shared.u32 	%r1820, [%r22+19240];
	add.s32 	%r1821, %r1820, %r1813;
	min.s32 	%r1822, %r1792, %r1821;
	st.shared.u32 	[%r23+208], %r1822;
	ld.shared.u32 	%r1823, [%r15+8356];
	ld.shared.u32 	%r1824, [%r22+19032];
	add.s32 	%r1825, %r1824, %r1823;
	min.s32 	%r1826, %r1796, %r1825;
	st.shared.u32 	[%r23+8112], %r1826;
	ld.shared.u32 	%r1827, [%r22+19136];
	add.s32 	%r1828, %r1827, %r1823;
	min.s32 	%r1829, %r1799, %r1828;
	st.shared.u32 	[%r23+8216], %r1829;
	ld.shared.u32 	%r1830, [%r22+19240];
	add.s32 	%r1831, %r1830, %r1823;
	min.s32 	%r1832, %r1802, %r1831;
	st.shared.u32 	[%r23+8320], %r1832;
	ld.shared.u32 	%r1833, [%r15+16468];
	ld.shared.u32 	%r1834, [%r22+19032];
	add.s32 	%r1835, %r1834, %r1833;
	min.s32 	%r1836, %r1806, %r1835;
	st.shared.u32 	[%r23+16224], %r1836;
	ld.shared.u32 	%r1837, [%r22+19136];
	add.s32 	%r1838, %r1837, %r1833;
	min.s32 	%r1839, %r1809, %r1838;
	st.shared.u32 	[%r23+16328], %r1839;
	ld.shared.u32 	%r1840, [%r22+19240];
	add.s32 	%r1841, %r1840, %r1833;
	min.s32 	%r1842, %r1812, %r1841;
	st.shared.u32 	[%r23+16432], %r1842;
	ld.shared.u32 	%r1843, [%r15+248];
	ld.shared.u32 	%r1844, [%r22+19344];
	add.s32 	%r1845, %r1844, %r1843;
	min.s32 	%r1846, %r1816, %r1845;
	st.shared.u32 	[%r23], %r1846;
	ld.shared.u32 	%r1847, [%r22+19448];
	add.s32 	%r1848, %r1847, %r1843;
	min.s32 	%r1849, %r1819, %r1848;
	st.shared.u32 	[%r23+104], %r1849;
	ld.shared.u32 	%r1850, [%r22+19552];
	add.s32 	%r1851, %r1850, %r1843;
	min.s32 	%r1852, %r1822, %r1851;
	st.shared.u32 	[%r23+208], %r1852;
	ld.shared.u32 	%r1853, [%r15+8360];
	ld.shared.u32 	%r1854, [%r22+19344];
	add.s32 	%r1855, %r1854, %r1853;
	min.s32 	%r1856, %r1826, %r1855;
	st.shared.u32 	[%r23+8112], %r1856;
	ld.shared.u32 	%r1857, [%r22+19448];
	add.s32 	%r1858, %r1857, %r1853;
	min.s32 	%r1859, %r1829, %r1858;
	st.shared.u32 	[%r23+8216], %r1859;
	ld.shared.u32 	%r1860, [%r22+19552];
	add.s32 	%r1861, %r1860, %r1853;
	min.s32 	%r1862, %r1832, %r1861;
	st.shared.u32 	[%r23+8320], %r1862;
	ld.shared.u32 	%r1863, [%r15+16472];
	ld.shared.u32 	%r1864, [%r22+19344];
	add.s32 	%r1865, %r1864, %r1863;
	min.s32 	%r1866, %r1836, %r1865;
	st.shared.u32 	[%r23+16224], %r1866;
	ld.shared.u32 	%r1867, [%r22+19448];
	add.s32 	%r1868, %r1867, %r1863;
	min.s32 	%r1869, %r1839, %r1868;
	st.shared.u32 	[%r23+16328], %r1869;
	ld.shared.u32 	%r1870, [%r22+19552];
	add.s32 	%r1871, %r1870, %r1863;
	min.s32 	%r1872, %r1842, %r1871;
	st.shared.u32 	[%r23+16432], %r1872;
	ld.shared.u32 	%r1873, [%r15+252];
	ld.shared.u32 	%r1874, [%r22+19656];
	add.s32 	%r1875, %r1874, %r1873;
	min.s32 	%r1876, %r1846, %r1875;
	st.shared.u32 	[%r23], %r1876;
	ld.shared.u32 	%r1877, [%r22+19760];
	add.s32 	%r1878, %r1877, %r1873;
	min.s32 	%r1879, %r1849, %r1878;
	st.shared.u32 	[%r23+104], %r1879;
	ld.shared.u32 	%r1880, [%r22+19864];
	add.s32 	%r1881, %r1880, %r1873;
	min.s32 	%r1882, %r1852, %r1881;
	st.shared.u32 	[%r23+208], %r1882;
	ld.shared.u32 	%r1883, [%r15+8364];
	ld.shared.u32 	%r1884, [%r22+19656];
	add.s32 	%r1885, %r1884, %r1883;
	min.s32 	%r1886, %r1856, %r1885;
	st.shared.u32 	[%r23+8112], %r1886;
	ld.shared.u32 	%r1887, [%r22+19760];
	add.s32 	%r1888, %r1887, %r1883;
	min.s32 	%r1889, %r1859, %r1888;
	st.shared.u32 	[%r23+8216], %r1889;
	ld.shared.u32 	%r1890, [%r22+19864];
	add.s32 	%r1891, %r1890, %r1883;
	min.s32 	%r1892, %r1862, %r1891;
	st.shared.u32 	[%r23+8320], %r1892;
	ld.shared.u32 	%r1893, [%r15+16476];
	ld.shared.u32 	%r1894, [%r22+19656];
	add.s32 	%r1895, %r1894, %r1893;
	min.s32 	%r1896, %r1866, %r1895;
	st.shared.u32 	[%r23+16224], %r1896;
	ld.shared.u32 	%r1897, [%r22+19760];
	add.s32 	%r1898, %r1897, %r1893;
	min.s32 	%r1899, %r1869, %r1898;
	st.shared.u32 	[%r23+16328], %r1899;
	ld.shared.u32 	%r1900, [%r22+19864];
	add.s32 	%r1901, %r1900, %r1893;
	min.s32 	%r1902, %r1872, %r1901;
	st.shared.u32 	[%r23+16432], %r1902;
	ld.shared.u32 	%r1903, [%r15+256];
	ld.shared.u32 	%r1904, [%r22+19968];
	add.s32 	%r1905, %r1904, %r1903;
	min.s32 	%r1906, %r1876, %r1905;
	st.shared.u32 	[%r23], %r1906;
	ld.shared.u32 	%r1907, [%r22+20072];
	add.s32 	%r1908, %r1907, %r1903;
	min.s32 	%r1909, %r1879, %r1908;
	st.shared.u32 	[%r23+104], %r1909;
	ld.shared.u32 	%r1910, [%r22+20176];
	add.s32 	%r1911, %r1910, %r1903;
	min.s32 	%r1912, %r1882, %r1911;
	st.shared.u32 	[%r23+208], %r1912;
	ld.shared.u32 	%r1913, [%r15+8368];
	ld.shared.u32 	%r1914, [%r22+19968];
	add.s32 	%r1915, %r1914, %r1913;
	min.s32 	%r1916, %r1886, %r1915;
	st.shared.u32 	[%r23+8112], %r1916;
	ld.shared.u32 	%r1917, [%r22+20072];
	add.s32 	%r1918, %r1917, %r1913;
	min.s32 	%r1919, %r1889, %r1918;
	st.shared.u32 	[%r23+8216], %r1919;
	ld.shared.u32 	%r1920, [%r22+20176];
	add.s32 	%r1921, %r1920, %r1913;
	min.s32 	%r1922, %r1892, %r1921;
	st.shared.u32 	[%r23+8320], %r1922;
	ld.shared.u32 	%r1923, [%r15+16480];
	ld.shared.u32 	%r1924, [%r22+19968];
	add.s32 	%r1925, %r1924, %r1923;
	min.s32 	%r1926, %r1896, %r1925;
	st.shared.u32 	[%r23+16224], %r1926;
	ld.shared.u32 	%r1927, [%r22+20072];
	add.s32 	%r1928, %r1927, %r1923;
	min.s32 	%r1929, %r1899, %r1928;
	st.shared.u32 	[%r23+16328], %r1929;
	ld.shared.u32 	%r1930, [%r22+20176];
	add.s32 	%r1931, %r1930, %r1923;
	min.s32 	%r1932, %r1902, %r1931;
	st.shared.u32 	[%r23+16432], %r1932;
	ld.shared.u32 	%r1933, [%r15+260];
	ld.shared.u32 	%r1934, [%r22+20280];
	add.s32 	%r1935, %r1934, %r1933;
	min.s32 	%r1936, %r1906, %r1935;
	st.shared.u32 	[%r23], %r1936;
	ld.shared.u32 	%r1937, [%r22+20384];
	add.s32 	%r1938, %r1937, %r1933;
	min.s32 	%r1939, %r1909, %r1938;
	st.shared.u32 	[%r23+104], %r1939;
	ld.shared.u32 	%r1940, [%r22+20488];
	add.s32 	%r1941, %r1940, %r1933;
	min.s32 	%r1942, %r1912, %r1941;
	st.shared.u32 	[%r23+208], %r1942;
	ld.shared.u32 	%r1943, [%r15+8372];
	ld.shared.u32 	%r1944, [%r22+20280];
	add.s32 	%r1945, %r1944, %r1943;
	min.s32 	%r1946, %r1916, %r1945;
	st.shared.u32 	[%r23+8112], %r1946;
	ld.shared.u32 	%r1947, [%r22+20384];
	add.s32 	%r1948, %r1947, %r1943;
	min.s32 	%r1949, %r1919, %r1948;
	st.shared.u32 	[%r23+8216], %r1949;
	ld.shared.u32 	%r1950, [%r22+20488];
	add.s32 	%r1951, %r1950, %r1943;
	min.s32 	%r1952, %r1922, %r1951;
	st.shared.u32 	[%r23+8320], %r1952;
	ld.shared.u32 	%r1953, [%r15+16484];
	ld.shared.u32 	%r1954, [%r22+20280];
	add.s32 	%r1955, %r1954, %r1953;
	min.s32 	%r1956, %r1926, %r1955;
	st.shared.u32 	[%r23+16224], %r1956;
	ld.shared.u32 	%r1957, [%r22+20384];
	add.s32 	%r1958, %r1957, %r1953;
	min.s32 	%r1959, %r1929, %r1958;
	st.shared.u32 	[%r23+16328], %r1959;
	ld.shared.u32 	%r1960, [%r22+20488];
	add.s32 	%r1961, %r1960, %r1953;
	min.s32 	%r1962, %r1932, %r1961;
	st.shared.u32 	[%r23+16432], %r1962;
	ld.shared.u32 	%r1963, [%r15+264];
	ld.shared.u32 	%r1964, [%r22+20592];
	add.s32 	%r1965, %r1964, %r1963;
	min.s32 	%r1966, %r1936, %r1965;
	st.shared.u32 	[%r23], %r1966;
	ld.shared.u32 	%r1967, [%r22+20696];
	add.s32 	%r1968, %r1967, %r1963;
	min.s32 	%r1969, %r1939, %r1968;
	st.shared.u32 	[%r23+104], %r1969;
	ld.shared.u32 	%r1970, [%r22+20800];
	add.s32 	%r1971, %r1970, %r1963;
	min.s32 	%r1972, %r1942, %r1971;
	st.shared.u32 	[%r23+208], %r1972;
	ld.shared.u32 	%r1973, [%r15+8376];
	ld.shared.u32 	%r1974, [%r22+20592];
	add.s32 	%r1975, %r1974, %r1973;
	min.s32 	%r1976, %r1946, %r1975;
	st.shared.u32 	[%r23+8112], %r1976;
	ld.shared.u32 	%r1977, [%r22+20696];
	add.s32 	%r1978, %r1977, %r1973;
	min.s32 	%r1979, %r1949, %r1978;
	st.shared.u32 	[%r23+8216], %r1979;
	ld.shared.u32 	%r1980, [%r22+20800];
	add.s32 	%r1981, %r1980, %r1973;
	min.s32 	%r1982, %r1952, %r1981;
	st.shared.u32 	[%r23+8320], %r1982;
	ld.shared.u32 	%r1983, [%r15+16488];
	ld.shared.u32 	%r1984, [%r22+20592];
	add.s32 	%r1985, %r1984, %r1983;
	min.s32 	%r1986, %r1956, %r1985;
	st.shared.u32 	[%r23+16224], %r1986;
	ld.shared.u32 	%r1987, [%r22+20696];
	add.s32 	%r1988, %r1987, %r1983;
	min.s32 	%r1989, %r1959, %r1988;
	st.shared.u32 	[%r23+16328], %r1989;
	ld.shared.u32 	%r1990, [%r22+20800];
	add.s32 	%r1991, %r1990, %r1983;
	min.s32 	%r1992, %r1962, %r1991;
	st.shared.u32 	[%r23+16432], %r1992;
	ld.shared.u32 	%r1993, [%r15+268];
	ld.shared.u32 	%r1994, [%r22+20904];
	add.s32 	%r1995, %r1994, %r1993;
	min.s32 	%r1996, %r1966, %r1995;
	st.shared.u32 	[%r23], %r1996;
	ld.shared.u32 	%r1997, [%r22+21008];
	add.s32 	%r1998, %r1997, %r1993;
	min.s32 	%r1999, %r1969, %r1998;
	st.shared.u32 	[%r23+104], %r1999;
	ld.shared.u32 	%r2000, [%r22+21112];
	add.s32 	%r2001, %r2000, %r1993;
	min.s32 	%r2002, %r1972, %r2001;
	st.shared.u32 	[%r23+208], %r2002;
	ld.shared.u32 	%r2003, [%r15+8380];
	ld.shared.u32 	%r2004, [%r22+20904];
	add.s32 	%r2005, %r2004, %r2003;
	min.s32 	%r2006, %r1976, %r2005;
	st.shared.u32 	[%r23+8112], %r2006;
	ld.shared.u32 	%r2007, [%r22+21008];
	add.s32 	%r2008, %r2007, %r2003;
	min.s32 	%r2009, %r1979, %r2008;
	st.shared.u32 	[%r23+8216], %r2009;
	ld.shared.u32 	%r2010, [%r22+21112];
	add.s32 	%r2011, %r2010, %r2003;
	min.s32 	%r2012, %r1982, %r2011;
	st.shared.u32 	[%r23+8320], %r2012;
	ld.shared.u32 	%r2013, [%r15+16492];
	ld.shared.u32 	%r2014, [%r22+20904];
	add.s32 	%r2015, %r2014, %r2013;
	min.s32 	%r2016, %r1986, %r2015;
	st.shared.u32 	[%r23+16224], %r2016;
	ld.shared.u32 	%r2017, [%r22+21008];
	add.s32 	%r2018, %r2017, %r2013;
	min.s32 	%r2019, %r1989, %r2018;
	st.shared.u32 	[%r23+16328], %r2019;
	ld.shared.u32 	%r2020, [%r22+21112];
	add.s32 	%r2021, %r2020, %r2013;
	min.s32 	%r2022, %r1992, %r2021;
	st.shared.u32 	[%r23+16432], %r2022;
	ld.shared.u32 	%r2023, [%r15+272];
	ld.shared.u32 	%r2024, [%r22+21216];
	add.s32 	%r2025, %r2024, %r2023;
	min.s32 	%r2026, %r1996, %r2025;
	st.shared.u32 	[%r23], %r2026;
	ld.shared.u32 	%r2027, [%r22+21320];
	add.s32 	%r2028, %r2027, %r2023;
	min.s32 	%r2029, %r1999, %r2028;
	st.shared.u32 	[%r23+104], %r2029;
	ld.shared.u32 	%r2030, [%r22+21424];
	add.s32 	%r2031, %r2030, %r2023;
	min.s32 	%r2032, %r2002, %r2031;
	st.shared.u32 	[%r23+208], %r2032;
	ld.shared.u32 	%r2033, [%r15+8384];
	ld.shared.u32 	%r2034, [%r22+21216];
	add.s32 	%r2035, %r2034, %r2033;
	min.s32 	%r2036, %r2006, %r2035;
	st.shared.u32 	[%r23+8112], %r2036;
	ld.shared.u32 	%r2037, [%r22+21320];
	add.s32 	%r2038, %r2037, %r2033;
	min.s32 	%r2039, %r2009, %r2038;
	st.shared.u32 	[%r23+8216], %r2039;
	ld.shared.u32 	%r2040, [%r22+21424];
	add.s32 	%r2041, %r2040, %r2033;
	min.s32 	%r2042, %r2012, %r2041;
	st.shared.u32 	[%r23+8320], %r2042;
	ld.shared.u32 	%r2043, [%r15+16496];
	ld.shared.u32 	%r2044, [%r22+21216];
	add.s32 	%r2045, %r2044, %r2043;
	min.s32 	%r2046, %r2016, %r2045;
	st.shared.u32 	[%r23+16224], %r2046;
	ld.shared.u32 	%r2047, [%r22+21320];
	add.s32 	%r2048, %r2047, %r2043;
	min.s32 	%r2049, %r2019, %r2048;
	st.shared.u32 	[%r23+16328], %r2049;
	ld.shared.u32 	%r2050, [%r22+21424];
	add.s32 	%r2051, %r2050, %r2043;
	min.s32 	%r2052, %r2022, %r2051;
	st.shared.u32 	[%r23+16432], %r2052;
	ld.shared.u32 	%r2053, [%r15+276];
	ld.shared.u32 	%r2054, [%r22+21528];
	add.s32 	%r2055, %r2054, %r2053;
	min.s32 	%r2056, %r2026, %r2055;
	st.shared.u32 	[%r23], %r2056;
	ld.shared.u32 	%r2057, [%r22+21632];
	add.s32 	%r2058, %r2057, %r2053;
	min.s32 	%r2059, %r2029, %r2058;
	st.shared.u32 	[%r23+104], %r2059;
	ld.shared.u32 	%r2060, [%r22+21736];
	add.s32 	%r2061, %r2060, %r2053;
	min.s32 	%r2062, %r2032, %r2061;
	st.shared.u32 	[%r23+208], %r2062;
	ld.shared.u32 	%r2063, [%r15+8388];
	ld.shared.u32 	%r2064, [%r22+21528];
	add.s32 	%r2065, %r2064, %r2063;
	min.s32 	%r2066, %r2036, %r2065;
	st.shared.u32 	[%r23+8112], %r2066;
	ld.shared.u32 	%r2067, [%r22+21632];
	add.s32 	%r2068, %r2067, %r2063;
	min.s32 	%r2069, %r2039, %r2068;
	st.shared.u32 	[%r23+8216], %r2069;
	ld.shared.u32 	%r2070, [%r22+21736];
	add.s32 	%r2071, %r2070, %r2063;
	min.s32 	%r2072, %r2042, %r2071;
	st.shared.u32 	[%r23+8320], %r2072;
	ld.shared.u32 	%r2073, [%r15+16500];
	ld.shared.u32 	%r2074, [%r22+21528];
	add.s32 	%r2075, %r2074, %r2073;
	min.s32 	%r2076, %r2046, %r2075;
	st.shared.u32 	[%r23+16224], %r2076;
	ld.shared.u32 	%r2077, [%r22+21632];
	add.s32 	%r2078, %r2077, %r2073;
	min.s32 	%r2079, %r2049, %r2078;
	st.shared.u32 	[%r23+16328], %r2079;
	ld.shared.u32 	%r2080, [%r22+21736];
	add.s32 	%r2081, %r2080, %r2073;
	min.s32 	%r2082, %r2052, %r2081;
	st.shared.u32 	[%r23+16432], %r2082;
	ld.shared.u32 	%r2083, [%r15+280];
	ld.shared.u32 	%r2084, [%r22+21840];
	add.s32 	%r2085, %r2084, %r2083;
	min.s32 	%r2086, %r2056, %r2085;
	st.shared.u32 	[%r23], %r2086;
	ld.shared.u32 	%r2087, [%r22+21944];
	add.s32 	%r2088, %r2087, %r2083;
	min.s32 	%r2089, %r2059, %r2088;
	st.shared.u32 	[%r23+104], %r2089;
	ld.shared.u32 	%r2090, [%r22+22048];
	add.s32 	%r2091, %r2090, %r2083;
	min.s32 	%r2092, %r2062, %r2091;
	st.shared.u32 	[%r23+208], %r2092;
	ld.shared.u32 	%r2093, [%r15+8392];
	ld.shared.u32 	%r2094, [%r22+21840];
	add.s32 	%r2095, %r2094, %r2093;
	min.s32 	%r2096, %r2066, %r2095;
	st.shared.u32 	[%r23+8112], %r2096;
	ld.shared.u32 	%r2097, [%r22+21944];
	add.s32 	%r2098, %r2097, %r2093;
	min.s32 	%r2099, %r2069, %r2098;
	st.shared.u32 	[%r23+8216], %r2099;
	ld.shared.u32 	%r2100, [%r22+22048];
	add.s32 	%r2101, %r2100, %r2093;
	min.s32 	%r2102, %r2072, %r2101;
	st.shared.u32 	[%r23+8320], %r2102;
	ld.shared.u32 	%r2103, [%r15+16504];
	ld.shared.u32 	%r2104, [%r22+21840];
	add.s32 	%r2105, %r2104, %r2103;
	min.s32 	%r2106, %r2076, %r2105;
	st.shared.u32 	[%r23+16224], %r2106;
	ld.shared.u32 	%r2107, [%r22+21944];
	add.s32 	%r2108, %r2107, %r2103;
	min.s32 	%r2109, %r2079, %r2108;
	st.shared.u32 	[%r23+16328], %r2109;
	ld.shared.u32 	%r2110, [%r22+22048];
	add.s32 	%r2111, %r2110, %r2103;
	min.s32 	%r2112, %r2082, %r2111;
	st.shared.u32 	[%r23+16432], %r2112;
	ld.shared.u32 	%r2113, [%r15+284];
	ld.shared.u32 	%r2114, [%r22+22152];
	add.s32 	%r2115, %r2114, %r2113;
	min.s32 	%r2116, %r2086, %r2115;
	st.shared.u32 	[%r23], %r2116;
	ld.shared.u32 	%r2117, [%r22+22256];
	add.s32 	%r2118, %r2117, %r2113;
	min.s32 	%r2119, %r2089, %r2118;
	st.shared.u32 	[%r23+104], %r2119;
	ld.shared.u32 	%r2120, [%r22+22360];
	add.s32 	%r2121, %r2120, %r2113;
	min.s32 	%r2122, %r2092, %r2121;
	st.shared.u32 	[%r23+208], %r2122;
	ld.shared.u32 	%r2123, [%r15+8396];
	ld.shared.u32 	%r2124, [%r22+22152];
	add.s32 	%r2125, %r2124, %r2123;
	min.s32 	%r2126, %r2096, %r2125;
	st.shared.u32 	[%r23+8112], %r2126;
	ld.shared.u32 	%r2127, [%r22+22256];
	add.s32 	%r2128, %r2127, %r2123;
	min.s32 	%r2129, %r2099, %r2128;
	st.shared.u32 	[%r23+8216], %r2129;
	ld.shared.u32 	%r2130, [%r22+22360];
	add.s32 	%r2131, %r2130, %r2123;
	min.s32 	%r2132, %r2102, %r2131;
	st.shared.u32 	[%r23+8320], %r2132;
	ld.shared.u32 	%r2133, [%r15+16508];
	ld.shared.u32 	%r2134, [%r22+22152];
	add.s32 	%r2135, %r2134, %r2133;
	min.s32 	%r2136, %r2106, %r2135;
	st.shared.u32 	[%r23+16224], %r2136;
	ld.shared.u32 	%r2137, [%r22+22256];
	add.s32 	%r2138, %r2137, %r2133;
	min.s32 	%r2139, %r2109, %r2138;
	st.shared.u32 	[%r23+16328], %r2139;
	ld.shared.u32 	%r2140, [%r22+22360];
	add.s32 	%r2141, %r2140, %r2133;
	min.s32 	%r2142, %r2112, %r2141;
	st.shared.u32 	[%r23+16432], %r2142;
	ld.shared.u32 	%r2143, [%r15+288];
	ld.shared.u32 	%r2144, [%r22+22464];
	add.s32 	%r2145, %r2144, %r2143;
	min.s32 	%r2146, %r2116, %r2145;
	st.shared.u32 	[%r23], %r2146;
	ld.shared.u32 	%r2147, [%r22+22568];
	add.s32 	%r2148, %r2147, %r2143;
	min.s32 	%r2149, %r2119, %r2148;
	st.shared.u32 	[%r23+104], %r2149;
	ld.shared.u32 	%r2150, [%r22+22672];
	add.s32 	%r2151, %r2150, %r2143;
	min.s32 	%r2152, %r2122, %r2151;
	st.shared.u32 	[%r23+208], %r2152;
	ld.shared.u32 	%r2153, [%r15+8400];
	ld.shared.u32 	%r2154, [%r22+22464];
	add.s32 	%r2155, %r2154, %r2153;
	min.s32 	%r2156, %r2126, %r2155;
	st.shared.u32 	[%r23+8112], %r2156;
	ld.shared.u32 	%r2157, [%r22+22568];
	add.s32 	%r2158, %r2157, %r2153;
	min.s32 	%r2159, %r2129, %r2158;
	st.shared.u32 	[%r23+8216], %r2159;
	ld.shared.u32 	%r2160, [%r22+22672];
	add.s32 	%r2161, %r2160, %r2153;
	min.s32 	%r2162, %r2132, %r2161;
	st.shared.u32 	[%r23+8320], %r2162;
	ld.shared.u32 	%r2163, [%r15+16512];
	ld.shared.u32 	%r2164, [%r22+22464];
	add.s32 	%r2165, %r2164, %r2163;
	min.s32 	%r2166, %r2136, %r2165;
	st.shared.u32 	[%r23+16224], %r2166;
	ld.shared.u32 	%r2167, [%r22+22568];
	add.s32 	%r2168, %r2167, %r2163;
	min.s32 	%r2169, %r2139, %r2168;
	st.shared.u32 	[%r23+16328], %r2169;
	ld.shared.u32 	%r2170, [%r22+22672];
	add.s32 	%r2171, %r2170, %r2163;
	min.s32 	%r2172, %r2142, %r2171;
	st.shared.u32 	[%r23+16432], %r2172;
	ld.shared.u32 	%r2173, [%r15+292];
	ld.shared.u32 	%r2174, [%r22+22776];
	add.s32 	%r2175, %r2174, %r2173;
	min.s32 	%r2176, %r2146, %r2175;
	st.shared.u32 	[%r23], %r2176;
	ld.shared.u32 	%r2177, [%r22+22880];
	add.s32 	%r2178, %r2177, %r2173;
	min.s32 	%r2179, %r2149, %r2178;
	st.shared.u32 	[%r23+104], %r2179;
	ld.shared.u32 	%r2180, [%r22+22984];
	add.s32 	%r2181, %r2180, %r2173;
	min.s32 	%r2182, %r2152, %r2181;
	st.shared.u32 	[%r23+208], %r2182;
	ld.shared.u32 	%r2183, [%r15+8404];
	ld.shared.u32 	%r2184, [%r22+22776];
	add.s32 	%r2185, %r2184, %r2183;
	min.s32 	%r2186, %r2156, %r2185;
	st.shared.u32 	[%r23+8112], %r2186;
	ld.shared.u32 	%r2187, [%r22+22880];
	add.s32 	%r2188, %r2187, %r2183;
	min.s32 	%r2189, %r2159, %r2188;
	st.shared.u32 	[%r23+8216], %r2189;
	ld.shared.u32 	%r2190, [%r22+22984];
	add.s32 	%r2191, %r2190, %r2183;
	min.s32 	%r2192, %r2162, %r2191;
	st.shared.u32 	[%r23+8320], %r2192;
	ld.shared.u32 	%r2193, [%r15+16516];
	ld.shared.u32 	%r2194, [%r22+22776];
	add.s32 	%r2195, %r2194, %r2193;
	min.s32 	%r2196, %r2166, %r2195;
	st.shared.u32 	[%r23+16224], %r2196;
	ld.shared.u32 	%r2197, [%r22+22880];
	add.s32 	%r2198, %r2197, %r2193;
	min.s32 	%r2199, %r2169, %r2198;
	st.shared.u32 	[%r23+16328], %r2199;
	ld.shared.u32 	%r2200, [%r22+22984];
	add.s32 	%r2201, %r2200, %r2193;
	min.s32 	%r2202, %r2172, %r2201;
	st.shared.u32 	[%r23+16432], %r2202;
	ld.shared.u32 	%r2203, [%r15+296];
	ld.shared.u32 	%r2204, [%r22+23088];
	add.s32 	%r2205, %r2204, %r2203;
	min.s32 	%r2206, %r2176, %r2205;
	st.shared.u32 	[%r23], %r2206;
	ld.shared.u32 	%r2207, [%r22+23192];
	add.s32 	%r2208, %r2207, %r2203;
	min.s32 	%r2209, %r2179, %r2208;
	st.shared.u32 	[%r23+104], %r2209;
	ld.shared.u32 	%r2210, [%r22+23296];
	add.s32 	%r2211, %r2210, %r2203;
	min.s32 	%r2212, %r2182, %r2211;
	st.shared.u32 	[%r23+208], %r2212;
	ld.shared.u32 	%r2213, [%r15+8408];
	ld.shared.u32 	%r2214, [%r22+23088];
	add.s32 	%r2215, %r2214, %r2213;
	min.s32 	%r2216, %r2186, %r2215;
	st.shared.u32 	[%r23+8112], %r2216;
	ld.shared.u32 	%r2217, [%r22+23192];
	add.s32 	%r2218, %r2217, %r2213;
	min.s32 	%r2219, %r2189, %r2218;
	st.shared.u32 	[%r23+8216], %r2219;
	ld.shared.u32 	%r2220, [%r22+23296];
	add.s32 	%r2221, %r2220, %r2213;
	min.s32 	%r2222, %r2192, %r2221;
	st.shared.u32 	[%r23+8320], %r2222;
	ld.shared.u32 	%r2223, [%r15+16520];
	ld.shared.u32 	%r2224, [%r22+23088];
	add.s32 	%r2225, %r2224, %r2223;
	min.s32 	%r2226, %r2196, %r2225;
	st.shared.u32 	[%r23+16224], %r2226;
	ld.shared.u32 	%r2227, [%r22+23192];
	add.s32 	%r2228, %r2227, %r2223;
	min.s32 	%r2229, %r2199, %r2228;
	st.shared.u32 	[%r23+16328], %r2229;
	ld.shared.u32 	%r2230, [%r22+23296];
	add.s32 	%r2231, %r2230, %r2223;
	min.s32 	%r2232, %r2202, %r2231;
	st.shared.u32 	[%r23+16432], %r2232;
	ld.shared.u32 	%r2233, [%r15+300];
	ld.shared.u32 	%r2234, [%r22+23400];
	add.s32 	%r2235, %r2234, %r2233;
	min.s32 	%r2236, %r2206, %r2235;
	st.shared.u32 	[%r23], %r2236;
	ld.shared.u32 	%r2237, [%r22+23504];
	add.s32 	%r2238, %r2237, %r2233;
	min.s32 	%r2239, %r2209, %r2238;
	st.shared.u32 	[%r23+104], %r2239;
	ld.shared.u32 	%r2240, [%r22+23608];
	add.s32 	%r2241, %r2240, %r2233;
	min.s32 	%r2242, %r2212, %r2241;
	st.shared.u32 	[%r23+208], %r2242;
	ld.shared.u32 	%r2243, [%r15+8412];
	ld.shared.u32 	%r2244, [%r22+23400];
	add.s32 	%r2245, %r2244, %r2243;
	min.s32 	%r2246, %r2216, %r2245;
	st.shared.u32 	[%r23+8112], %r2246;
	ld.shared.u32 	%r2247, [%r22+23504];
	add.s32 	%r2248, %r2247, %r2243;
	min.s32 	%r2249, %r2219, %r2248;
	st.shared.u32 	[%r23+8216], %r2249;
	ld.shared.u32 	%r2250, [%r22+23608];
	add.s32 	%r2251, %r2250, %r2243;
	min.s32 	%r2252, %r2222, %r2251;
	st.shared.u32 	[%r23+8320], %r2252;
	ld.shared.u32 	%r2253, [%r15+16524];
	ld.shared.u32 	%r2254, [%r22+23400];
	add.s32 	%r2255, %r2254, %r2253;
	min.s32 	%r2256, %r2226, %r2255;
	st.shared.u32 	[%r23+16224], %r2256;
	ld.shared.u32 	%r2257, [%r22+23504];
	add.s32 	%r2258, %r2257, %r2253;
	min.s32 	%r2259, %r2229, %r2258;
	st.shared.u32 	[%r23+16328], %r2259;
	ld.shared.u32 	%r2260, [%r22+23608];
	add.s32 	%r2261, %r2260, %r2253;
	min.s32 	%r2262, %r2232, %r2261;
	st.shared.u32 	[%r23+16432], %r2262;
	ld.shared.u32 	%r2263, [%r15+304];
	ld.shared.u32 	%r2264, [%r22+23712];
	add.s32 	%r2265, %r2264, %r2263;
	min.s32 	%r2266, %r2236, %r2265;
	st.shared.u32 	[%r23], %r2266;
	ld.shared.u32 	%r2267, [%r22+23816];
	add.s32 	%r2268, %r2267, %r2263;
	min.s32 	%r2269, %r2239, %r2268;
	st.shared.u32 	[%r23+104], %r2269;
	ld.shared.u32 	%r2270, [%r22+23920];
	add.s32 	%r2271, %r2270, %r2263;
	min.s32 	%r2272, %r2242, %r2271;
	st.shared.u32 	[%r23+208], %r2272;
	ld.shared.u32 	%r2273, [%r15+8416];
	ld.shared.u32 	%r2274, [%r22+23712];
	add.s32 	%r2275, %r2274, %r2273;
	min.s32 	%r2276, %r2246, %r2275;
	st.shared.u32 	[%r23+8112], %r2276;
	ld.shared.u32 	%r2277, [%r22+23816];
	add.s32 	%r2278, %r2277, %r2273;
	min.s32 	%r2279, %r2249, %r2278;
	st.shared.u32 	[%r23+8216], %r2279;
	ld.shared.u32 	%r2280, [%r22+23920];
	add.s32 	%r2281, %r2280, %r2273;
	min.s32 	%r2282, %r2252, %r2281;
	st.shared.u32 	[%r23+8320], %r2282;
	ld.shared.u32 	%r2283, [%r15+16528];
	ld.shared.u32 	%r2284, [%r22+23712];
	add.s32 	%r2285, %r2284, %r2283;
	min.s32 	%r2286, %r2256, %r2285;
	st.shared.u32 	[%r23+16224], %r2286;
	ld.shared.u32 	%r2287, [%r22+23816];
	add.s32 	%r2288, %r2287, %r2283;
	min.s32 	%r2289, %r2259, %r2288;
	st.shared.u32 	[%r23+16328], %r2289;
	ld.shared.u32 	%r2290, [%r22+23920];
	add.s32 	%r2291, %r2290, %r2283;
	min.s32 	%r2292, %r2262, %r2291;
	st.shared.u32 	[%r23+16432], %r2292;
	ld.shared.u32 	%r2293, [%r15+308];
	ld.shared.u32 	%r2294, [%r22+24024];
	add.s32 	%r2295, %r2294, %r2293;
	min.s32 	%r2296, %r2266, %r2295;
	st.shared.u32 	[%r23], %r2296;
	ld.shared.u32 	%r2297, [%r22+24128];
	add.s32 	%r2298, %r2297, %r2293;
	min.s32 	%r2299, %r2269, %r2298;
	st.shared.u32 	[%r23+104], %r2299;
	ld.shared.u32 	%r2300, [%r22+24232];
	add.s32 	%r2301, %r2300, %r2293;
	min.s32 	%r2302, %r2272, %r2301;
	st.shared.u32 	[%r23+208], %r2302;
	ld.shared.u32 	%r2303, [%r15+8420];
	ld.shared.u32 	%r2304, [%r22+24024];
	add.s32 	%r2305, %r2304, %r2303;
	min.s32 	%r2306, %r2276, %r2305;
	st.shared.u32 	[%r23+8112], %r2306;
	ld.shared.u32 	%r2307, [%r22+24128];
	add.s32 	%r2308, %r2307, %r2303;
	min.s32 	%r2309, %r2279, %r2308;
	st.shared.u32 	[%r23+8216], %r2309;
	ld.shared.u32 	%r2310, [%r22+24232];
	add.s32 	%r2311, %r2310, %r2303;
	min.s32 	%r2312, %r2282, %r2311;
	st.shared.u32 	[%r23+8320], %r2312;
	ld.shared.u32 	%r2313, [%r15+16532];
	ld.shared.u32 	%r2314, [%r22+24024];
	add.s32 	%r2315, %r2314, %r2313;
	min.s32 	%r2316, %r2286, %r2315;
	st.shared.u32 	[%r23+16224], %r2316;
	ld.shared.u32 	%r2317, [%r22+24128];
	add.s32 	%r2318, %r2317, %r2313;
	min.s32 	%r2319, %r2289, %r2318;
	st.shared.u32 	[%r23+16328], %r2319;
	ld.shared.u32 	%r2320, [%r22+24232];
	add.s32 	%r2321, %r2320, %r2313;
	min.s32 	%r2322, %r2292, %r2321;
	st.shared.u32 	[%r23+16432], %r2322;
	st.global.u32 	[%rd6], %r2296;
	st.global.u32 	[%rd6+104], %r2299;
	st.global.u32 	[%rd6+208], %r2302;
	st.global.u32 	[%rd10], %r2306;
	st.global.u32 	[%rd10+104], %r2309;
	st.global.u32 	[%rd10+208], %r2312;
	st.global.u32 	[%rd14], %r2316;
	st.global.u32 	[%rd14+104], %r2319;
	st.global.u32 	[%rd14+208], %r2322;
	ret;

}
	// .globl	_Z17phase2_kernel_colPiii
.visible .entry _Z17phase2_kernel_colPiii(
	.param .u64 .ptr .align 1 _Z17phase2_kernel_colPiii_param_0,
	.param .u32 _Z17phase2_kernel_colPiii_param_1,
	.param .u32 _Z17phase2_kernel_colPiii_param_2
)
{
	.reg .b32 	%r<2317>;
	.reg .b64 	%rd<15>;
	// demoted variable
	.shared .align 4 .b8 _ZZ17phase2_kernel_colPiiiE13sh_pivot_Dist[24336];
	// demoted variable
	.shared .align 4 .b8 _ZZ17phase2_kernel_colPiiiE7sh_Dist[24336];
	ld.param.u64 	%rd1, [_Z17phase2_kernel_colPiii_param_0];
	ld.param.u32 	%r1, [_Z17phase2_kernel_colPiii_param_1];
	ld.param.u32 	%r2, [_Z17phase2_kernel_colPiii_param_2];
	cvta.to.global.u64 	%rd2, %rd1;
	mul.lo.s32 	%r3, %r2, 78;
	mov.u32 	%r4, %tid.y;
	mov.u32 	%r5, %tid.x;
	mov.u32 	%r6, %ctaid.y;
	add.s32 	%r7, %r5, %r3;
	add.s32 	%r8, %r4, %r3;
	mad.lo.s32 	%r9, %r6, 78, %r4;
	mul.lo.s32 	%r10, %r4, 312;
	mov.u32 	%r11, _ZZ17phase2_kernel_colPiiiE7sh_Dist;
	add.s32 	%r12, %r11, %r10;
	mov.u32 	%r13, _ZZ17phase2_kernel_colPiiiE13sh_pivot_Dist;
	mad.lo.s32 	%r14, %r8, %r1, %r7;
	mul.wide.s32 	%rd3, %r14, 4;
	add.s64 	%rd4, %rd2, %rd3;
	ld.global.u32 	%r15, [%rd4];
	shl.b32 	%r16, %r5, 2;
	add.s32 	%r17, %r13, %r16;
	add.s32 	%r18, %r17, %r10;
	st.shared.u32 	[%r18], %r15;
	mad.lo.s32 	%r19, %r9, %r1, %r7;
	mul.wide.s32 	%rd5, %r19, 4;
	add.s64 	%rd6, %rd2, %rd5;
	ld.global.u32 	%r20, [%rd6];
	add.s32 	%r21, %r12, %r16;
	st.shared.u32 	[%r21], %r20;
	ld.global.u32 	%r22, [%rd4+104];
	st.shared.u32 	[%r18+104], %r22;
	ld.global.u32 	%r23, [%rd6+104];
	st.shared.u32 	[%r21+104], %r23;
	ld.global.u32 	%r24, [%rd4+208];
	st.shared.u32 	[%r18+208], %r24;
	ld.global.u32 	%r25, [%rd6+208];
	st.shared.u32 	[%r21+208], %r25;
	add.s32 	%r26, %r8, 26;
	add.s32 	%r27, %r9, 26;
	mad.lo.s32 	%r28, %r26, %r1, %r7;
	mul.wide.s32 	%rd7, %r28, 4;
	add.s64 	%rd8, %rd2, %rd7;
	ld.global.u32 	%r29, [%rd8];
	st.shared.u32 	[%r18+8112], %r29;
	mad.lo.s32 	%r30, %r27, %r1, %r7;
	mul.wide.s32 	%rd9, %r30, 4;
	add.s64 	%rd10, %rd2, %rd9;
	ld.global.u32 	%r31, [%rd10];
	st.shared.u32 	[%r21+8112], %r31;
	ld.global.u32 	%r32, [%rd8+104];
	st.shared.u32 	[%r18+8216], %r32;
	ld.global.u32 	%r33, [%rd10+104];
	st.shared.u32 	[%r21+8216], %r33;
	ld.global.u32 	%r34, [%rd8+208];
	st.shared.u32 	[%r18+8320], %r34;
	ld.global.u32 	%r35, [%rd10+208];
	st.shared.u32 	[%r21+8320], %r35;
	add.s32 	%r36, %r8, 52;
	add.s32 	%r37, %r9, 52;
	mad.lo.s32 	%r38, %r36, %r1, %r7;
	mul.wide.s32 	%rd11, %r38, 4;
	add.s64 	%rd12, %rd2, %rd11;
	ld.global.u32 	%r39, [%rd12];
	st.shared.u32 	[%r18+16224], %r39;
	mad.lo.s32 	%r40, %r37, %r1, %r7;
	mul.wide.s32 	%rd13, %r40, 4;
	add.s64 	%rd14, %rd2, %rd13;
	ld.global.u32 	%r41, [%rd14];
	st.shared.u32 	[%r21+16224], %r41;
	ld.global.u32 	%r42, [%rd12+104];
	st.shared.u32 	[%r18+16328], %r42;
	ld.global.u32 	%r43, [%rd14+104];
	st.shared.u32 	[%r21+16328], %r43;
	ld.global.u32 	%r44, [%rd12+208];
	st.shared.u32 	[%r18+16432], %r44;
	ld.global.u32 	%r45, [%rd14+208];
	st.shared.u32 	[%r21+16432], %r45;
	bar.sync 	0;
	ld.shared.u32 	%r46, [%r21];
	ld.shared.u32 	%r47, [%r12];
	ld.shared.u32 	%r48, [%r17];
	add.s32 	%r49, %r48, %r47;
	min.s32 	%r50, %r46, %r49;
	st.shared.u32 	[%r21], %r50;
	ld.shared.u32 	%r51, [%r21+104];
	ld.shared.u32 	%r52, [%r12];
	ld.shared.u32 	%r53, [%r17+104];
	add.s32 	%r54, %r53, %r52;
	min.s32 	%r55, %r51, %r54;
	ld.shared.u32 	%r56, [%r21+208];
	ld.shared.u32 	%r57, [%r17+208];
	add.s32 	%r58, %r57, %r52;
	min.s32 	%r59, %r56, %r58;
	st.shared.u32 	[%r21+208], %r59;
	ld.shared.u32 	%r60, [%r21+8112];
	ld.shared.u32 	%r61, [%r12+8112];
	add.s32 	%r62, %r48, %r61;
	min.s32 	%r63, %r60, %r62;
	st.shared.u32 	[%r21+8112], %r63;
	ld.shared.u32 	%r64, [%r21+8216];
	ld.shared.u32 	%r65, [%r12+8112];
	add.s32 	%r66, %r53, %r65;
	min.s32 	%r67, %r64, %r66;
	ld.shared.u32 	%r68, [%r21+8320];
	add.s32 	%r69, %r57, %r65;
	min.s32 	%r70, %r68, %r69;
	st.shared.u32 	[%r21+8320], %r70;
	ld.shared.u32 	%r71, [%r21+16224];
	ld.shared.u32 	%r72, [%r12+16224];
	add.s32 	%r73, %r48, %r72;
	min.s32 	%r74, %r71, %r73;
	st.shared.u32 	[%r21+16224], %r74;
	ld.shared.u32 	%r75, [%r21+16328];
	ld.shared.u32 	%r76, [%r12+16224];
	add.s32 	%r77, %r53, %r76;
	min.s32 	%r78, %r75, %r77;
	ld.shared.u32 	%r79, [%r21+16432];
	add.s32 	%r80, %r57, %r76;
	min.s32 	%r81, %r79, %r80;
	ld.shared.u32 	%r82, [%r12+4];
	ld.shared.u32 	%r83, [%r17+312];
	add.s32 	%r84, %r83, %r82;
	min.s32 	%r85, %r50, %r84;
	st.shared.u32 	[%r21], %r85;
	ld.shared.u32 	%r86, [%r12+4];
	ld.shared.u32 	%r87, [%r17+416];
	add.s32 	%r88, %r87, %r86;
	min.s32 	%r89, %r55, %r88;
	st.shared.u32 	[%r21+104], %r89;
	ld.shared.u32 	%r90, [%r17+520];
	add.s32 	%r91, %r90, %r86;
	min.s32 	%r92, %r59, %r91;
	ld.shared.u32 	%r93, [%r12+8116];
	add.s32 	%r94, %r83, %r93;
	min.s32 	%r95, %r63, %r94;
	st.shared.u32 	[%r21+8112], %r95;
	ld.shared.u32 	%r96, [%r12+8116];
	add.s32 	%r97, %r87, %r96;
	min.s32 	%r98, %r67, %r97;
	st.shared.u32 	[%r21+8216], %r98;
	add.s32 	%r99, %r90, %r96;
	min.s32 	%r100, %r70, %r99;
	ld.shared.u32 	%r101, [%r12+16228];
	add.s32 	%r102, %r83, %r101;
	min.s32 	%r103, %r74, %r102;
	st.shared.u32 	[%r21+16224], %r103;
	ld.shared.u32 	%r104, [%r12+16228];
	add.s32 	%r105, %r87, %r104;
	min.s32 	%r106, %r78, %r105;
	st.shared.u32 	[%r21+16328], %r106;
	add.s32 	%r107, %r90, %r104;
	min.s32 	%r108, %r81, %r107;
	st.shared.u32 	[%r21+16432], %r108;
	ld.shared.u32 	%r109, [%r12+8];
	ld.shared.u32 	%r110, [%r17+624];
	add.s32 	%r111, %r110, %r109;
	min.s32 	%r112, %r85, %r111;
	st.shared.u32 	[%r21], %r112;
	ld.shared.u32 	%r113, [%r12+8];
	ld.shared.u32 	%r114, [%r17+728];
	add.s32 	%r115, %r114, %r113;
	min.s32 	%r116, %r89, %r115;
	ld.shared.u32 	%r117, [%r17+832];
	add.s32 	%r118, %r117, %r113;
	min.s32 	%r119, %r92, %r118;
	ld.shared.u32 	%r120, [%r12+8120];
	add.s32 	%r121, %r110, %r120;
	min.s32 	%r122, %r95, %r121;
	st.shared.u32 	[%r21+8112], %r122;
	ld.shared.u32 	%r123, [%r12+8120];
	add.s32 	%r124, %r114, %r123;
	min.s32 	%r125, %r98, %r124;
	add.s32 	%r126, %r117, %r123;
	min.s32 	%r127, %r100, %r126;
	ld.shared.u32 	%r128, [%r12+16232];
	add.s32 	%r129, %r110, %r128;
	min.s32 	%r130, %r103, %r129;
	st.shared.u32 	[%r21+16224], %r130;
	ld.shared.u32 	%r131, [%r12+16232];
	add.s32 	%r132, %r114, %r131;
	min.s32 	%r133, %r106, %r132;
	add.s32 	%r134, %r117, %r131;
	min.s32 	%r135, %r108, %r134;
	ld.shared.u32 	%r136, [%r12+12];
	ld.shared.u32 	%r137, [%r17+936];
	add.s32 	%r138, %r137, %r136;
	min.s32 	%r139, %r112, %r138;
	st.shared.u32 	[%r21], %r139;
	ld.shared.u32 	%r140, [%r12+12];
	ld.shared.u32 	%r141, [%r17+1040];
	add.s32 	%r142, %r141, %r140;
	min.s32 	%r143, %r116, %r142;
	ld.shared.u32 	%r144, [%r17+1144];
	add.s32 	%r145, %r144, %r140;
	min.s32 	%r146, %r119, %r145;
	st.shared.u32 	[%r21+208], %r146;
	ld.shared.u32 	%r147, [%r12+8124];
	add.s32 	%r148, %r137, %r147;
	min.s32 	%r149, %r122, %r148;
	st.shared.u32 	[%r21+8112], %r149;
	ld.shared.u32 	%r150, [%r12+8124];
	add.s32 	%r151, %r141, %r150;
	min.s32 	%r152, %r125, %r151;
	add.s32 	%r153, %r144, %r150;
	min.s32 	%r154, %r127, %r153;
	st.shared.u32 	[%r21+8320], %r154;
	ld.shared.u32 	%r155, [%r12+16236];
	add.s32 	%r156, %r137, %r155;
	min.s32 	%r157, %r130, %r156;
	st.shared.u32 	[%r21+16224], %r157;
	ld.shared.u32 	%r158, [%r12+16236];
	add.s32 	%r159, %r141, %r158;
	min.s32 	%r160, %r133, %r159;
	add.s32 	%r161, %r144, %r158;
	min.s32 	%r162, %r135, %r161;
	ld.shared.u32 	%r163, [%r12+16];
	ld.shared.u32 	%r164, [%r17+1248];
	add.s32 	%r165, %r164, %r163;
	min.s32 	%r166, %r139, %r165;
	st.shared.u32 	[%r21], %r166;
	ld.shared.u32 	%r167, [%r12+16];
	ld.shared.u32 	%r168, [%r17+1352];
	add.s32 	%r169, %r168, %r167;
	min.s32 	%r170, %r143, %r169;
	st.shared.u32 	[%r21+104], %r170;
	ld.shared.u32 	%r171, [%r17+1456];
	add.s32 	%r172, %r171, %r167;
	min.s32 	%r173, %r146, %r172;
	ld.shared.u32 	%r174, [%r12+8128];
	add.s32 	%r175, %r164, %r174;
	min.s32 	%r176, %r149, %r175;
	st.shared.u32 	[%r21+8112], %r176;
	ld.shared.u32 	%r177, [%r12+8128];
	add.s32 	%r178, %r168, %r177;
	min.s32 	%r179, %r152, %r178;
	st.shared.u32 	[%r21+8216], %r179;
	add.s32 	%r180, %r171, %r177;
	min.s32 	%r181, %r154, %r180;
	ld.shared.u32 	%r182, [%r12+16240];
	add.s32 	%r183, %r164, %r182;
	min.s32 	%r184, %r157, %r183;
	st.shared.u32 	[%r21+16224], %r184;
	ld.shared.u32 	%r185, [%r12+16240];
	add.s32 	%r186, %r168, %r185;
	min.s32 	%r187, %r160, %r186;
	st.shared.u32 	[%r21+16328], %r187;
	add.s32 	%r188, %r171, %r185;
	min.s32 	%r189, %r162, %r188;
	st.shared.u32 	[%r21+16432], %r189;
	ld.shared.u32 	%r190, [%r12+20];
	ld.shared.u32 	%r191, [%r17+1560];
	add.s32 	%r192, %r191, %r190;
	min.s32 	%r193, %r166, %r192;
	st.shared.u32 	[%r21], %r193;
	ld.shared.u32 	%r194, [%r12+20];
	ld.shared.u32 	%r195, [%r17+1664];
	add.s32 	%r196, %r195, %r194;
	min.s32 	%r197, %r170, %r196;
	ld.shared.u32 	%r198, [%r17+1768];
	add.s32 	%r199, %r198, %r194;
	min.s32 	%r200, %r173, %r199;
	ld.shared.u32 	%r201, [%r12+8132];
	add.s32 	%r202, %r191, %r201;
	min.s32 	%r203, %r176, %r202;
	st.shared.u32 	[%r21+8112], %r203;
	ld.shared.u32 	%r204, [%r12+8132];
	add.s32 	%r205, %r195, %r204;
	min.s32 	%r206, %r179, %r205;
	add.s32 	%r207, %r198, %r204;
	min.s32 	%r208, %r181, %r207;
	ld.shared.u32 	%r209, [%r12+16244];
	add.s32 	%r210, %r191, %r209;
	min.s32 	%r211, %r184, %r210;
	st.shared.u32 	[%r21+16224], %r211;
	ld.shared.u32 	%r212, [%r12+16244];
	add.s32 	%r213, %r195, %r212;
	min.s32 	%r214, %r187, %r213;
	add.s32 	%r215, %r198, %r212;
	min.s32 	%r216, %r189, %r215;
	ld.shared.u32 	%r217, [%r12+24];
	ld.shared.u32 	%r218, [%r17+1872];
	add.s32 	%r219, %r218, %r217;
	min.s32 	%r220, %r193, %r219;
	st.shared.u32 	[%r21], %r220;
	ld.shared.u32 	%r221, [%r12+24];
	ld.shared.u32 	%r222, [%r17+1976];
	add.s32 	%r223, %r222, %r221;
	min.s32 	%r224, %r197, %r223;
	ld.shared.u32 	%r225, [%r17+2080];
	add.s32 	%r226, %r225, %r221;
	min.s32 	%r227, %r200, %r226;
	st.shared.u32 	[%r21+208], %r227;
	ld.shared.u32 	%r228, [%r12+8136];
	add.s32 	%r229, %r218, %r228;
	min.s32 	%r230, %r203, %r229;
	st.shared.u32 	[%r21+8112], %r230;
	ld.shared.u32 	%r231, [%r12+8136];
	add.s32 	%r232, %r222, %r231;
	min.s32 	%r233, %r206, %r232;
	add.s32 	%r234, %r225, %r231;
	min.s32 	%r235, %r208, %r234;
	st.shared.u32 	[%r21+8320], %r235;
	ld.shared.u32 	%r236, [%r12+16248];
	add.s32 	%r237, %r218, %r236;
	min.s32 	%r238, %r211, %r237;
	st.shared.u32 	[%r21+16224], %r238;
	ld.shared.u32 	%r239, [%r12+16248];
	add.s32 	%r240, %r222, %r239;
	min.s32 	%r241, %r214, %r240;
	add.s32 	%r242, %r225, %r239;
	min.s32 	%r243, %r216, %r242;
	ld.shared.u32 	%r244, [%r12+28];
	ld.shared.u32 	%r245, [%r17+2184];
	add.s32 	%r246, %r245, %r244;
	min.s32 	%r247, %r220, %r246;
	st.shared.u32 	[%r21], %r247;
	ld.shared.u32 	%r248, [%r12+28];
	ld.shared.u32 	%r249, [%r17+2288];
	add.s32 	%r250, %r249, %r248;
	min.s32 	%r251, %r224, %r250;
	st.shared.u32 	[%r21+104], %r251;
	ld.shared.u32 	%r252, [%r17+2392];
	add.s32 	%r253, %r252, %r248;
	min.s32 	%r254, %r227, %r253;
	ld.shared.u32 	%r255, [%r12+8140];
	add.s32 	%r256, %r245, %r255;
	min.s32 	%r257, %r230, %r256;
	st.shared.u32 	[%r21+8112], %r257;
	ld.shared.u32 	%r258, [%r12+8140];
	add.s32 	%r259, %r249, %r258;
	min.s32 	%r260, %r233, %r259;
	st.shared.u32 	[%r21+8216], %r260;
	add.s32 	%r261, %r252, %r258;
	min.s32 	%r262, %r235, %r261;
	ld.shared.u32 	%r263, [%r12+16252];
	add.s32 	%r264, %r245, %r263;
	min.s32 	%r265, %r238, %r264;
	st.shared.u32 	[%r21+16224], %r265;
	ld.shared.u32 	%r266, [%r12+16252];
	add.s32 	%r267, %r249, %r266;
	min.s32 	%r268, %r241, %r267;
	st.shared.u32 	[%r21+16328], %r268;
	add.s32 	%r269, %r252, %r266;
	min.s32 	%r270, %r243, %r269;
	st.shared.u32 	[%r21+16432], %r270;
	ld.shared.u32 	%r271, [%r12+32];
	ld.shared.u32 	%r272, [%r17+2496];
	add.s32 	%r273, %r272, %r271;
	min.s32 	%r274, %r247, %r273;
	st.shared.u32 	[%r21], %r274;
	ld.shared.u32 	%r275, [%r12+32];
	ld.shared.u32 	%r276, [%r17+2600];
	add.s32 	%r277, %r276, %r275;
	min.s32 	%r278, %r251, %r277;
	ld.shared.u32 	%r279, [%r17+2704];
	add.s32 	%r280, %r279, %r275;
	min.s32 	%r281, %r254, %r280;
	ld.shared.u32 	%r282, [%r12+8144];
	add.s32 	%r283, %r272, %r282;
	min.s32 	%r284, %r257, %r283;
	st.shared.u32 	[%r21+8112], %r284;
	ld.shared.u32 	%r285, [%r12+8144];
	add.s32 	%r286, %r276, %r285;
	min.s32 	%r287, %r260, %r286;
	add.s32 	%r288, %r279, %r285;
	min.s32 	%r289, %r262, %r288;
	ld.shared.u32 	%r290, [%r12+16256];
	add.s32 	%r291, %r272, %r290;
	min.s32 	%r292, %r265, %r291;
	st.shared.u32 	[%r21+16224], %r292;
	ld.shared.u32 	%r293, [%r12+16256];
	add.s32 	%r294, %r276, %r293;
	min.s32 	%r295, %r268, %r294;
	add.s32 	%r296, %r279, %r293;
	min.s32 	%r297, %r270, %r296;
	ld.shared.u32 	%r298, [%r12+36];
	ld.shared.u32 	%r299, [%r17+2808];
	add.s32 	%r300, %r299, %r298;
	min.s32 	%r301, %r274, %r300;
	st.shared.u32 	[%r21], %r301;
	ld.shared.u32 	%r302, [%r12+36];
	ld.shared.u32 	%r303, [%r17+2912];
	add.s32 	%r304, %r303, %r302;
	min.s32 	%r305, %r278, %r304;
	ld.shared.u32 	%r306, [%r17+3016];
	add.s32 	%r307, %r306, %r302;
	min.s32 	%r308, %r281, %r307;
	st.shared.u32 	[%r21+208], %r308;
	ld.shared.u32 	%r309, [%r12+8148];
	add.s32 	%r310, %r299, %r309;
	min.s32 	%r311, %r284, %r310;
	st.shared.u32 	[%r21+8112], %r311;
	ld.shared.u32 	%r312, [%r12+8148];
	add.s32 	%r313, %r303, %r312;
	min.s32 	%r314, %r287, %r313;
	add.s32 	%r315, %r306, %r312;
	min.s32 	%r316, %r289, %r315;
	st.shared.u32 	[%r21+8320], %r316;
	ld.shared.u32 	%r317, [%r12+16260];
	add.s32 	%r318, %r299, %r317;
	min.s32 	%r319, %r292, %r318;
	st.shared.u32 	[%r21+16224], %r319;
	ld.shared.u32 	%r320, [%r12+16260];
	add.s32 	%r321, %r303, %r320;
	min.s32 	%r322, %r295, %r321;
	add.s32 	%r323, %r306, %r320;
	min.s32 	%r324, %r297, %r323;
	ld.shared.u32 	%r325, [%r12+40];
	ld.shared.u32 	%r326, [%r17+3120];
	add.s32 	%r327, %r326, %r325;
	min.s32 	%r328, %r301, %r327;
	st.shared.u32 	[%r21], %r328;
	ld.shared.u32 	%r329, [%r12+40];
	ld.shared.u32 	%r330, [%r17+3224];
	add.s32 	%r331, %r330, %r329;
	min.s32 	%r332, %r305, %r331;
	st.shared.u32 	[%r21+104], %r332;
	ld.shared.u32 	%r333, [%r17+3328];
	add.s32 	%r334, %r333, %r329;
	min.s32 	%r335, %r308, %r334;
	ld.shared.u32 	%r336, [%r12+8152];
	add.s32 	%r337, %r326, %r336;
	min.s32 	%r338, %r311, %r337;
	st.shared.u32 	[%r21+8112], %r338;
	ld.shared.u32 	%r339, [%r12+8152];
	add.s32 	%r340, %r330, %r339;
	min.s32 	%r341, %r314, %r340;
	st.shared.u32 	[%r21+8216], %r341;
	add.s32 	%r342, %r333, %r339;
	min.s32 	%r343, %r316, %r342;
	ld.shared.u32 	%r344, [%r12+16264];
	add.s32 	%r345, %r326, %r344;
	min.s32 	%r346, %r319, %r345;
	st.shared.u32 	[%r21+16224], %r346;
	ld.shared.u32 	%r347, [%r12+16264];
	add.s32 	%r348, %r330, %r347;
	min.s32 	%r349, %r322, %r348;
	st.shared.u32 	[%r21+16328], %r349;
	add.s32 	%r350, %r333, %r347;
	min.s32 	%r351, %r324, %r350;
	st.shared.u32 	[%r21+16432], %r351;
	ld.shared.u32 	%r352, [%r12+44];
	ld.shared.u32 	%r353, [%r17+3432];
	add.s32 	%r354, %r353, %r352;
	min.s32 	%r355, %r328, %r354;
	st.shared.u32 	[%r21], %r355;
	ld.shared.u32 	%r356, [%r12+44];
	ld.shared.u32 	%r357, [%r17+3536];
	add.s32 	%r358, %r357, %r356;
	min.s32 	%r359, %r332, %r358;
	ld.shared.u32 	%r360, [%r17+3640];
	add.s32 	%r361, %r360, %r356;
	min.s32 	%r362, %r335, %r361;
	ld.shared.u32 	%r363, [%r12+8156];
	add.s32 	%r364, %r353, %r363;
	min.s32 	%r365, %r338, %r364;
	st.shared.u32 	[%r21+8112], %r365;
	ld.shared.u32 	%r366, [%r12+8156];
	add.s32 	%r367, %r357, %r366;
	min.s32 	%r368, %r341, %r367;
	add.s32 	%r369, %r360, %r366;
	min.s32 	%r370, %r343, %r369;
	ld.shared.u32 	%r371, [%r12+16268];
	add.s32 	%r372, %r353, %r371;
	min.s32 	%r373, %r346, %r372;
	st.shared.u32 	[%r21+16224], %r373;
	ld.shared.u32 	%r374, [%r12+16268];
	add.s32 	%r375, %r357, %r374;
	min.s32 	%r376, %r349, %r375;
	add.s32 	%r377, %r360, %r374;
	min.s32 	%r378, %r351, %r377;
	ld.shared.u32 	%r379, [%r12+48];
	ld.shared.u32 	%r380, [%r17+3744];
	add.s32 	%r381, %r380, %r379;
	min.s32 	%r382, %r355, %r381;
	st.shared.u32 	[%r21], %r382;
	ld.shared.u32 	%r383, [%r12+48];
	ld.shared.u32 	%r384, [%r17+3848];
	add.s32 	%r385, %r384, %r383;
	min.s32 	%r386, %r359, %r385;
	ld.shared.u32 	%r387, [%r17+3952];
	add.s32 	%r388, %r387, %r383;
	min.s32 	%r389, %r362, %r388;
	st.shared.u32 	[%r21+208], %r389;
	ld.shared.u32 	%r390, [%r12+8160];
	add.s32 	%r391, %r380, %r390;
	min.s32 	%r392, %r365, %r391;
	st.shared.u32 	[%r21+8112], %r392;
	ld.shared.u32 	%r393, [%r12+8160];
	add.s32 	%r394, %r384, %r393;
	min.s32 	%r395, %r368, %r394;
	add.s32 	%r396, %r387, %r393;
	min.s32 	%r397, %r370, %r396;
	st.shared.u32 	[%r21+8320], %r397;
	ld.shared.u32 	%r398, [%r12+16272];
	add.s32 	%r399, %r380, %r398;
	min.s32 	%r400, %r373, %r399;
	st.shared.u32 	[%r21+16224], %r400;
	ld.shared.u32 	%r401, [%r12+16272];
	add.s32 	%r402, %r384, %r401;
	min.s32 	%r403, %r376, %r402;
	add.s32 	%r404, %r387, %r401;
	min.s32 	%r405, %r378, %r404;
	ld.shared.u32 	%r406, [%r12+52];
	ld.shared.u32 	%r407, [%r17+4056];
	add.s32 	%r408, %r407, %r406;
	min.s32 	%r409, %r382, %r408;
	st.shared.u32 	[%r21], %r409;
	ld.shared.u32 	%r410, [%r12+52];
	ld.shared.u32 	%r411, [%r17+4160];
	add.s32 	%r412, %r411, %r410;
	min.s32 	%r413, %r386, %r412;
	st.shared.u32 	[%r21+104], %r413;
	ld.shared.u32 	%r414, [%r17+4264];
	add.s32 	%r415, %r414, %r410;
	min.s32 	%r416, %r389, %r415;
	ld.shared.u32 	%r417, [%r12+8164];
	add.s32 	%r418, %r407, %r417;
	min.s32 	%r419, %r392, %r418;
	st.shared.u32 	[%r21+8112], %r419;
	ld.shared.u32 	%r420, [%r12+8164];
	add.s32 	%r421, %r411, %r420;
	min.s32 	%r422, %r395, %r421;
	st.shared.u32 	[%r21+8216], %r422;
	add.s32 	%r423, %r414, %r420;
	min.s32 	%r424, %r397, %r423;
	ld.shared.u32 	%r425, [%r12+16276];
	add.s32 	%r426, %r407, %r425;
	min.s32 	%r427, %r400, %r426;
	st.shared.u32 	[%r21+16224], %r427;
	ld.shared.u32 	%r428, [%r12+16276];
	add.s32 	%r429, %r411, %r428;
	min.s32 	%r430, %r403, %r429;
	st.shared.u32 	[%r21+16328], %r430;
	add.s32 	%r431, %r414, %r428;
	min.s32 	%r432, %r405, %r431;
	st.shared.u32 	[%r21+16432], %r432;
	ld.shared.u32 	%r433, [%r12+56];
	ld.shared.u32 	%r434, [%r17+4368];
	add.s32 	%r435, %r434, %r433;
	min.s32 	%r436, %r409, %r435;
	st.shared.u32 	[%r21], %r436;
	ld.shared.u32 	%r437, [%r12+56];
	ld.shared.u32 	%r438, [%r17+4472];
	add.s32 	%r439, %r438, %r437;
	min.s32 	%r440, %r413, %r439;
	ld.shared.u32 	%r441, [%r17+4576];
	add.s32 	%r442, %r441, %r437;
	min.s32 	%r443, %r416, %r442;
	ld.shared.u32 	%r444, [%r12+8168];
	add.s32 	%r445, %r434, %r444;
	min.s32 	%r446, %r419, %r445;
	st.shared.u32 	[%r21+8112], %r446;
	ld.shared.u32 	%r447, [%r12+8168];
	add.s32 	%r448, %r438, %r447;
	min.s32 	%r449, %r422, %r448;
	add.s32 	%r450, %r441, %r447;
	min.s32 	%r451, %r424, %r450;
	ld.shared.u32 	%r452, [%r12+16280];
	add.s32 	%r453, %r434, %r452;
	min.s32 	%r454, %r427, %r453;
	st.shared.u32 	[%r21+16224], %r454;
	ld.shared.u32 	%r455, [%r12+16280];
	add.s32 	%r456, %r438, %r455;
	min.s32 	%r457, %r430, %r456;
	add.s32 	%r458, %r441, %r455;
	min.s32 	%r459, %r432, %r458;
	ld.shared.u32 	%r460, [%r12+60];
	ld.shared.u32 	%r461, [%r17+4680];
	add.s32 	%r462, %r461, %r460;
	min.s32 	%r463, %r436, %r462;
	st.shared.u32 	[%r21], %r463;
	ld.shared.u32 	%r464, [%r12+60];
	ld.shared.u32 	%r465, [%r17+4784];
	add.s32 	%r466, %r465, %r464;
	min.s32 	%r467, %r440, %r466;
	ld.shared.u32 	%r468, [%r17+4888];
	add.s32 	%r469, %r468, %r464;
	min.s32 	%r470, %r443, %r469;
	st.shared.u32 	[%r21+208], %r470;
	ld.shared.u32 	%r471, [%r12+8172];
	add.s32 	%r472, %r461, %r471;
	min.s32 	%r473, %r446, %r472;
	st.shared.u32 	[%r21+8112], %r473;
	ld.shared.u32 	%r474, [%r12+8172];
	add.s32 	%r475, %r465, %r474;
	min.s32 	%r476, %r449, %r475;
	add.s32 	%r477, %r468, %r474;
	min.s32 	%r478, %r451, %r477;
	st.shared.u32 	[%r21+8320], %r478;
	ld.shared.u32 	%r479, [%r12+16284];
	add.s32 	%r480, %r461, %r479;
	min.s32 	%r481, %r454, %r480;
	st.shared.u32 	[%r21+16224], %r481;
	ld.shared.u32 	%r482, [%r12+16284];
	add.s32 	%r483, %r465, %r482;
	min.s32 	%r484, %r457, %r483;
	add.s32 	%r485, %r468, %r482;
	min.s32 	%r486, %r459, %r485;
	ld.shared.u32 	%r487, [%r12+64];
	ld.shared.u32 	%r488, [%r17+4992];
	add.s32 	%r489, %r488, %r487;
	min.s32 	%r490, %r463, %r489;
	st.shared.u32 	[%r21], %r490;
	ld.shared.u32 	%r491, [%r12+64];
	ld.shared.u32 	%r492, [%r17+5096];
	add.s32 	%r493, %r492, %r491;
	min.s32 	%r494, %r467, %r493;
	st.shared.u32 	[%r21+104], %r494;
	ld.shared.u32 	%r495, [%r17+5200];
	add.s32 	%r496, %r495, %r491;
	min.s32 	%r497, %r470, %r496;
	ld.shared.u32 	%r498, [%r12+8176];
	add.s32 	%r499, %r488, %r498;
	min.s32 	%r500, %r473, %r499;
	st.shared.u32 	[%r21+8112], %r500;
	ld.shared.u32 	%r501, [%r12+8176];
	add.s32 	%r502, %r492, %r501;
	min.s32 	%r503, %r476, %r502;
	st.shared.u32 	[%r21+8216], %r503;
	add.s32 	%r504, %r495, %r501;
	min.s32 	%r505, %r478, %r504;
	ld.shared.u32 	%r506, [%r12+16288];
	add.s32 	%r507, %r488, %r506;
	min.s32 	%r508, %r481, %r507;
	st.shared.u32 	[%r21+16224], %r508;
	ld.shared.u32 	%r509, [%r12+16288];
	add.s32 	%r510, %r492, %r509;
	min.s32 	%r511, %r484, %r510;
	st.shared.u32 	[%r21+16328], %r511;
	add.s32 	%r512, %r495, %r509;
	min.s32 	%r513, %r486, %r512;
	st.shared.u32 	[%r21+16432], %r513;
	ld.shared.u32 	%r514, [%r12+68];
	ld.shared.u32 	%r515, [%r17+5304];
	add.s32 	%r516, %r515, %r514;
	min.s32 	%r517, %r490, %r516;
	st.shared.u32 	[%r21], %r517;
	ld.shared.u32 	%r518, [%r12+68];
	ld.shared.u32 	%r519, [%r17+5408];
	add.s32 	%r520, %r519, %r518;
	min.s32 	%r521, %r494, %r520;
	ld.shared.u32 	%r522, [%r17+5512];
	add.s32 	%r523, %r522, %r518;
	min.s32 	%r524, %r497, %r523;
	ld.shared.u32 	%r525, [%r12+8180];
	add.s32 	%r526, %r515, %r525;
	min.s32 	%r527, %r500, %r526;
	st.shared.u32 	[%r21+8112], %r527;
	ld.shared.u32 	%r528, [%r12+8180];
	add.s32 	%r529, %r519, %r528;
	min.s32 	%r530, %r503, %r529;
	add.s32 	%r531, %r522, %r528;
	min.s32 	%r532, %r505, %r531;
	ld.shared.u32 	%r533, [%r12+16292];
	add.s32 	%r534, %r515, %r533;
	min.s32 	%r535, %r508, %r534;
	st.shared.u32 	[%r21+16224], %r535;
	ld.shared.u32 	%r536, [%r12+16292];
	add.s32 	%r537, %r519, %r536;
	min.s32 	%r538, %r511, %r537;
	add.s32 	%r539, %r522, %r536;
	min.s32 	%r540, %r513, %r539;
	ld.shared.u32 	%r541, [%r12+72];
	ld.shared.u32 	%r542, [%r17+5616];
	add.s32 	%r543, %r542, %r541;
	min.s32 	%r544, %r517, %r543;
	st.shared.u32 	[%r21], %r544;
	ld.shared.u32 	%r545, [%r12+72];
	ld.shared.u32 	%r546, [%r17+5720];
	add.s32 	%r547, %r546, %r545;
	min.s32 	%r548, %r521, %r547;
	ld.shared.u32 	%r549, [%r17+5824];
	add.s32 	%r550, %r549, %r545;
	min.s32 	%r551, %r524, %r550;
	st.shared.u32 	[%r21+208], %r551;
	ld.shared.u32 	%r552, [%r12+8184];
	add.s32 	%r553, %r542, %r552;
	min.s32 	%r554, %r527, %r553;
	st.shared.u32 	[%r21+8112], %r554;
	ld.shared.u32 	%r555, [%r12+8184];
	add.s32 	%r556, %r546, %r555;
	min.s32 	%r557, %r530, %r556;
	add.s32 	%r558, %r549, %r555;
	min.s32 	%r559, %r532, %r558;
	st.shared.u32 	[%r21+8320], %r559;
	ld.shared.u32 	%r560, [%r12+16296];
	add.s32 	%r561, %r542, %r560;
	min.s32 	%r562, %r535, %r561;
	st.shared.u32 	[%r21+16224], %r562;
	ld.shared.u32 	%r563, [%r12+16296];
	add.s32 	%r564, %r546, %r563;
	min.s32 	%r565, %r538, %r564;
	add.s32 	%r566, %r549, %r563;
	min.s32 	%r567, %r540, %r566;
	ld.shared.u32 	%r568, [%r12+76];
	ld.shared.u32 	%r569, [%r17+5928];
	add.s32 	%r570, %r569, %r568;
	min.s32 	%r571, %r544, %r570;
	st.shared.u32 	[%r21], %r571;
	ld.shared.u32 	%r572, [%r12+76];
	ld.shared.u32 	%r573, [%r17+6032];
	add.s32 	%r574, %r573, %r572;
	min.s32 	%r575, %r548, %r574;
	st.shared.u32 	[%r21+104], %r575;
	ld.shared.u32 	%r576, [%r17+6136];
	add.s32 	%r577, %r576, %r572;
	min.s32 	%r578, %r551, %r577;
	ld.shared.u32 	%r579, [%r12+8188];
	add.s32 	%r580, %r569, %r579;
	min.s32 	%r581, %r554, %r580;
	st.shared.u32 	[%r21+8112], %r581;
	ld.shared.u32 	%r582, [%r12+8188];
	add.s32 	%r583, %r573, %r582;
	min.s32 	%r584, %r557, %r583;
	st.shared.u32 	[%r21+8216], %r584;
	add.s32 	%r585, %r576, %r582;
	min.s32 	%r586, %r559, %r585;
	ld.shared.u32 	%r587, [%r12+16300];
	add.s32 	%r588, %r569, %r587;
	min.s32 	%r589, %r562, %r588;
	st.shared.u32 	[%r21+16224], %r589;
	ld.shared.u32 	%r590, [%r12+16300];
	add.s32 	%r591, %r573, %r590;
	min.s32 	%r592, %r565, %r591;
	st.shared.u32 	[%r21+16328], %r592;
	add.s32 	%r593, %r576, %r590;
	min.s32 	%r594, %r567, %r593;
	st.shared.u32 	[%r21+16432], %r594;
	ld.shared.u32 	%r595, [%r12+80];
	ld.shared.u32 	%r596, [%r17+6240];
	add.s32 	%r597, %r596, %r595;
	min.s32 	%r598, %r571, %r597;
	st.shared.u32 	[%r21], %r598;
	ld.shared.u32 	%r599, [%r12+80];
	ld.shared.u32 	%r600, [%r17+6344];
	add.s32 	%r601, %r600, %r599;
	min.s32 	%r602, %r575, %r601;
	ld.shared.u32 	%r603, [%r17+6448];
	add.s32 	%r604, %r603, %r599;
	min.s32 	%r605, %r578, %r604;
	ld.shared.u32 	%r606, [%r12+8192];
	add.s32 	%r607, %r596, %r606;
	min.s32 	%r608, %r581, %r607;
	st.shared.u32 	[%r21+8112], %r608;
	ld.shared.u32 	%r609, [%r12+8192];
	add.s32 	%r610, %r600, %r609;
	min.s32 	%r611, %r584, %r610;
	add.s32 	%r612, %r603, %r609;
	min.s32 	%r613, %r586, %r612;
	ld.shared.u32 	%r614, [%r12+16304];
	add.s32 	%r615, %r596, %r614;
	min.s32 	%r616, %r589, %r615;
	st.shared.u32 	[%r21+16224], %r616;
	ld.shared.u32 	%r617, [%r12+16304];
	add.s32 	%r618, %r600, %r617;
	min.s32 	%r619, %r592, %r618;
	add.s32 	%r620, %r603, %r617;
	min.s32 	%r621, %r594, %r620;
	ld.shared.u32 	%r622, [%r12+84];
	ld.shared.u32 	%r623, [%r17+6552];
	add.s32 	%r624, %r623, %r622;
	min.s32 	%r625, %r598, %r624;
	st.shared.u32 	[%r21], %r625;
	ld.shared.u32 	%r626, [%r12+84];
	ld.shared.u32 	%r627, [%r17+6656];
	add.s32 	%r628, %r627, %r626;
	min.s32 	%r629, %r602, %r628;
	ld.shared.u32 	%r630, [%r17+6760];
	add.s32 	%r631, %r630, %r626;
	min.s32 	%r632, %r605, %r631;
	st.shared.u32 	[%r21+208], %r632;
	ld.shared.u32 	%r633, [%r12+8196];
	add.s32 	%r634, %r623, %r633;
	min.s32 	%r635, %r608, %r634;
	st.shared.u32 	[%r21+8112], %r635;
	ld.shared.u32 	%r636, [%r12+8196];
	add.s32 	%r637, %r627, %r636;
	min.s32 	%r638, %r611, %r637;
	add.s32 	%r639, %r630, %r636;
	min.s32 	%r640, %r613, %r639;
	st.shared.u32 	[%r21+8320], %r640;
	ld.shared.u32 	%r641, [%r12+16308];
	add.s32 	%r642, %r623, %r641;
	min.s32 	%r643, %r616, %r642;
	st.shared.u32 	[%r21+16224], %r643;
	ld.shared.u32 	%r644, [%r12+16308];
	add.s32 	%r645, %r627, %r644;
	min.s32 	%r646, %r619, %r645;
	add.s32 	%r647, %r630, %r644;
	min.s32 	%r648, %r621, %r647;
	ld.shared.u32 	%r649, [%r12+88];
	ld.shared.u32 	%r650, [%r17+6864];
	add.s32 	%r651, %r650, %r649;
	min.s32 	%r652, %r625, %r651;
	st.shared.u32 	[%r21], %r652;
	ld.shared.u32 	%r653, [%r12+88];
	ld.shared.u32 	%r654, [%r17+6968];
	add.s32 	%r655, %r654, %r653;
	min.s32 	%r656, %r629, %r655;
	st.shared.u32 	[%r21+104], %r656;
	ld.shared.u32 	%r657, [%r17+7072];
	add.s32 	%r658, %r657, %r653;
	min.s32 	%r659, %r632, %r658;
	ld.shared.u32 	%r660, [%r12+8200];
	add.s32 	%r661, %r650, %r660;
	min.s32 	%r662, %r635, %r661;
	st.shared.u32 	[%r21+8112], %r662;
	ld.shared.u32 	%r663, [%r12+8200];
	add.s32 	%r664, %r654, %r663;
	min.s32 	%r665, %r638, %r664;
	st.shared.u32 	[%r21+8216], %r665;
	add.s32 	%r666, %r657, %r663;
	min.s32 	%r667, %r640, %r666;
	ld.shared.u32 	%r668, [%r12+16312];
	add.s32 	%r669, %r650, %r668;
	min.s32 	%r670, %r643, %r669;
	st.shared.u32 	[%r21+16224], %r670;
	ld.shared.u32 	%r671, [%r12+16312];
	add.s32 	%r672, %r654, %r671;
	min.s32 	%r673, %r646, %r672;
	st.shared.u32 	[%r21+16328], %r673;
	add.s32 	%r674, %r657, %r671;
	min.s32 	%r675, %r648, %r674;
	st.shared.u32 	[%r21+16432], %r675;
	ld.shared.u32 	%r676, [%r12+92];
	ld.shared.u32 	%r677, [%r17+7176];
	add.s32 	%r678, %r677, %r676;
	min.s32 	%r679, %r652, %r678;
	st.shared.u32 	[%r21], %r679;
	ld.shared.u32 	%r680, [%r12+92];
	ld.shared.u32 	%r681, [%r17+7280];
	add.s32 	%r682, %r681, %r680;
	min.s32 	%r683, %r656, %r682;
	ld.shared.u32 	%r684, [%r17+7384];
	add.s32 	%r685, %r684, %r680;
	min.s32 	%r686, %r659, %r685;
	ld.shared.u32 	%r687, [%r12+8204];
	add.s32 	%r688, %r677, %r687;
	min.s32 	%r689, %r662, %r688;
	st.shared.u32 	[%r21+8112], %r689;
	ld.shared.u32 	%r690, [%r12+8204];
	add.s32 	%r691, %r681, %r690;
	min.s32 	%r692, %r665, %r691;
	add.s32 	%r693, %r684, %r690;
	min.s32 	%r694, %r667, %r693;
	ld.shared.u32 	%r695, [%r12+16316];
	add.s32 	%r696, %r677, %r695;
	min.s32 	%r697, %r670, %r696;
	st.shared.u32 	[%r21+16224], %r697;
	ld.shared.u32 	%r698, [%r12+16316];
	add.s32 	%r699, %r681, %r698;
	min.s32 	%r700, %r673, %r699;
	add.s32 	%r701, %r684, %r698;
	min.s32 	%r702, %r675, %r701;
	ld.shared.u32 	%r703, [%r12+96];
	ld.shared.u32 	%r704, [%r17+7488];
	add.s32 	%r705, %r704, %r703;
	min.s32 	%r706, %r679, %r705;
	st.shared.u32 	[%r21], %r706;
	ld.shared.u32 	%r707, [%r12+96];
	ld.shared.u32 	%r708, [%r17+7592];
	add.s32 	%r709, %r708, %r707;
	min.s32 	%r710, %r683, %r709;
	ld.shared.u32 	%r711, [%r17+7696];
	add.s32 	%r712, %r711, %r707;
	min.s32 	%r713, %r686, %r712;
	st.shared.u32 	[%r21+208], %r713;
	ld.shared.u32 	%r714, [%r12+8208];
	add.s32 	%r715, %r704, %r714;
	min.s32 	%r716, %r689, %r715;
	st.shared.u32 	[%r21+8112], %r716;
	ld.shared.u32 	%r717, [%r12+8208];
	add.s32 	%r718, %r708, %r717;
	min.s32 	%r719, %r692, %r718;
	add.s32 	%r720, %r711, %r717;
	min.s32 	%r721, %r694, %r720;
	st.shared.u32 	[%r21+8320], %r721;
	ld.shared.u32 	%r722, [%r12+16320];
	add.s32 	%r723, %r704, %r722;
	min.s32 	%r724, %r697, %r723;
	st.shared.u32 	[%r21+16224], %r724;
	ld.shared.u32 	%r725, [%r12+16320];
	add.s32 	%r726, %r708, %r725;
	min.s32 	%r727, %r700, %r726;
	add.s32 	%r728, %r711, %r725;
	min.s32 	%r729, %r702, %r728;
	ld.shared.u32 	%r730, [%r12+100];
	ld.shared.u32 	%r731, [%r17+7800];
	add.s32 	%r732, %r731, %r730;
	min.s32 	%r733, %r706, %r732;
	st.shared.u32 	[%r21], %r733;
	ld.shared.u32 	%r734, [%r12+100];
	ld.shared.u32 	%r735, [%r17+7904];
	add.s32 	%r736, %r735, %r734;
	min.s32 	%r737, %r710, %r736;
	st.shared.u32 	[%r21+104], %r737;
	ld.shared.u32 	%r738, [%r17+8008];
	add.s32 	%r739, %r738, %r734;
	min.s32 	%r740, %r713, %r739;
	ld.shared.u32 	%r741, [%r12+8212];
	add.s32 	%r742, %r731, %r741;
	min.s32 	%r743, %r716, %r742;
	st.shared.u32 	[%r21+8112], %r743;
	ld.shared.u32 	%r744, [%r12+8212];
	add.s32 	%r745, %r735, %r744;
	min.s32 	%r746, %r719, %r745;
	st.shared.u32 	[%r21+8216], %r746;
	add.s32 	%r747, %r738, %r744;
	min.s32 	%r748, %r721, %r747;
	ld.shared.u32 	%r749, [%r12+16324];
	add.s32 	%r750, %r731, %r749;
	min.s32 	%r751, %r724, %r750;
	st.shared.u32 	[%r21+16224], %r751;
	ld.shared.u32 	%r752, [%r12+16324];
	add.s32 	%r753, %r735, %r752;
	min.s32 	%r754, %r727, %r753;
	st.shared.u32 	[%r21+16328], %r754;
	add.s32 	%r755, %r738, %r752;
	min.s32 	%r756, %r729, %r755;
	st.shared.u32 	[%r21+16432], %r756;
	ld.shared.u32 	%r757, [%r12+104];
	ld.shared.u32 	%r758, [%r17+8112];
	add.s32 	%r759, %r758, %r757;
	min.s32 	%r760, %r733, %r759;
	st.shared.u32 	[%r21], %r760;
	ld.shared.u32 	%r761, [%r12+104];
	ld.shared.u32 	%r762, [%r17+8216];
	add.s32 	%r763, %r762, %r761;
	min.s32 	%r764, %r737, %r763;
	st.shared.u32 	[%r21+104], %r764;
	ld.shared.u32 	%r765, [%r12+104];
	ld.shared.u32 	%r766, [%r17+8320];
	add.s32 	%r767, %r766, %r765;
	min.s32 	%r768, %r740, %r767;
	ld.shared.u32 	%r769, [%r12+8216];
	add.s32 	%r770, %r758, %r769;
	min.s32 	%r771, %r743, %r770;
	st.shared.u32 	[%r21+8112], %r771;
	ld.shared.u32 	%r772, [%r12+8216];
	add.s32 	%r773, %r762, %r772;
	min.s32 	%r774, %r746, %r773;
	st.shared.u32 	[%r21+8216], %r774;
	ld.shared.u32 	%r775, [%r12+8216];
	add.s32 	%r776, %r766, %r775;
	min.s32 	%r777, %r748, %r776;
	ld.shared.u32 	%r778, [%r12+16328];
	add.s32 	%r779, %r758, %r778;
	min.s32 	%r780, %r751, %r779;
	st.shared.u32 	[%r21+16224], %r780;
	ld.shared.u32 	%r781, [%r12+16328];
	add.s32 	%r782, %r762, %r781;
	min.s32 	%r783, %r754, %r782;
	st.shared.u32 	[%r21+16328], %r783;
	ld.shared.u32 	%r784, [%r12+16328];
	add.s32 	%r785, %r766, %r784;
	min.s32 	%r786, %r756, %r785;
	ld.shared.u32 	%r787, [%r12+108];
	ld.shared.u32 	%r788, [%r17+8424];
	add.s32 	%r789, %r788, %r787;
	min.s32 	%r790, %r760, %r789;
	st.shared.u32 	[%r21], %r790;
	ld.shared.u32 	%r791, [%r12+108];
	ld.shared.u32 	%r792, [%r17+8528];
	add.s32 	%r793, %r792, %r791;
	min.s32 	%r794, %r764, %r793;
	st.shared.u32 	[%r21+104], %r794;
	ld.shared.u32 	%r795, [%r12+108];
	ld.shared.u32 	%r796, [%r17+8632];
	add.s32 	%r797, %r796, %r795;
	min.s32 	%r798, %r768, %r797;
	st.shared.u32 	[%r21+208], %r798;
	ld.shared.u32 	%r799, [%r12+8220];
	add.s32 	%r800, %r788, %r799;
	min.s32 	%r801, %r771, %r800;
	st.shared.u32 	[%r21+8112], %r801;
	ld.shared.u32 	%r802, [%r12+8220];
	add.s32 	%r803, %r792, %r802;
	min.s32 	%r804, %r774, %r803;
	st.shared.u32 	[%r21+8216], %r804;
	ld.shared.u32 	%r805, [%r12+8220];
	add.s32 	%r806, %r796, %r805;
	min.s32 	%r807, %r777, %r806;
	st.shared.u32 	[%r21+8320], %r807;
	ld.shared.u32 	%r808, [%r12+16332];
	add.s32 	%r809, %r788, %r808;
	min.s32 	%r810, %r780, %r809;
	st.shared.u32 	[%r21+16224], %r810;
	ld.shared.u32 	%r811, [%r12+16332];
	add.s32 	%r812, %r792, %r811;
	min.s32 	%r813, %r783, %r812;
	st.shared.u32 	[%r21+16328], %r813;
	ld.shared.u32 	%r814, [%r12+16332];
	add.s32 	%r815, %r796, %r814;
	min.s32 	%r816, %r786, %r815;
	ld.shared.u32 	%r817, [%r12+112];
	ld.shared.u32 	%r818, [%r17+8736];
	add.s32 	%r819, %r818, %r817;
	min.s32 	%r820, %r790, %r819;
	st.shared.u32 	[%r21], %r820;
	ld.shared.u32 	%r821, [%r12+112];
	ld.shared.u32 	%r822, [%r17+8840];
	add.s32 	%r823, %r822, %r821;
	min.s32 	%r824, %r794, %r823;
	st.shared.u32 	[%r21+104], %r824;
	ld.shared.u32 	%r825, [%r12+112];
	ld.shared.u32 	%r826, [%r17+8944];
	add.s32 	%r827, %r826, %r825;
	min.s32 	%r828, %r798, %r827;
	ld.shared.u32 	%r829, [%r12+8224];
	add.s32 	%r830, %r818, %r829;
	min.s32 	%r831, %r801, %r830;
	st.shared.u32 	[%r21+8112], %r831;
	ld.shared.u32 	%r832, [%r12+8224];
	add.s32 	%r833, %r822, %r832;
	min.s32 	%r834, %r804, %r833;
	st.shared.u32 	[%r21+8216], %r834;
	ld.shared.u32 	%r835, [%r12+8224];
	add.s32 	%r836, %r826, %r835;
	min.s32 	%r837, %r807, %r836;
	ld.shared.u32 	%r838, [%r12+16336];
	add.s32 	%r839, %r818, %r838;
	min.s32 	%r840, %r810, %r839;
	st.shared.u32 	[%r21+16224], %r840;
	ld.shared.u32 	%r841, [%r12+16336];
	add.s32 	%r842, %r822, %r841;
	min.s32 	%r843, %r813, %r842;
	st.shared.u32 	[%r21+16328], %r843;
	ld.shared.u32 	%r844, [%r12+16336];
	add.s32 	%r845, %r826, %r844;
	min.s32 	%r846, %r816, %r845;
	st.shared.u32 	[%r21+16432], %r846;
	ld.shared.u32 	%r847, [%r12+116];
	ld.shared.u32 	%r848, [%r17+9048];
	add.s32 	%r849, %r848, %r847;
	min.s32 	%r850, %r820, %r849;
	st.shared.u32 	[%r21], %r850;
	ld.shared.u32 	%r851, [%r12+116];
	ld.shared.u32 	%r852, [%r17+9152];
	add.s32 	%r853, %r852, %r851;
	min.s32 	%r854, %r824, %r853;
	st.shared.u32 	[%r21+104], %r854;
	ld.shared.u32 	%r855, [%r12+116];
	ld.shared.u32 	%r856, [%r17+9256];
	add.s32 	%r857, %r856, %r855;
	min.s32 	%r858, %r828, %r857;
	ld.shared.u32 	%r859, [%r12+8228];
	add.s32 	%r860, %r848, %r859;
	min.s32 	%r861, %r831, %r860;
	st.shared.u32 	[%r21+8112], %r861;
	ld.shared.u32 	%r862, [%r12+8228];
	add.s32 	%r863, %r852, %r862;
	min.s32 	%r864, %r834, %r863;
	st.shared.u32 	[%r21+8216], %r864;
	ld.shared.u32 	%r865, [%r12+8228];
	add.s32 	%r866, %r856, %r865;
	min.s32 	%r867, %r837, %r866;
	ld.shared.u32 	%r868, [%r12+16340];
	add.s32 	%r869, %r848, %r868;
	min.s32 	%r870, %r840, %r869;
	st.shared.u32 	[%r21+16224], %r870;
	ld.shared.u32 	%r871, [%r12+16340];
	add.s32 	%r872, %r852, %r871;
	min.s32 	%r873, %r843, %r872;
	st.shared.u32 	[%r21+16328], %r873;
	ld.shared.u32 	%r874, [%r12+16340];
	add.s32 	%r875, %r856, %r874;
	min.s32 	%r876, %r846, %r875;
	ld.shared.u32 	%r877, [%r12+120];
	ld.shared.u32 	%r878, [%r17+9360];
	add.s32 	%r879, %r878, %r877;
	min.s32 	%r880, %r850, %r879;
	st.shared.u32 	[%r21], %r880;
	ld.shared.u32 	%r881, [%r12+120];
	ld.shared.u32 	%r882, [%r17+9464];
	add.s32 	%r883, %r882, %r881;
	min.s32 	%r884, %r854, %r883;
	st.shared.u32 	[%r21+104], %r884;
	ld.shared.u32 	%r885, [%r12+120];
	ld.shared.u32 	%r886, [%r17+9568];
	add.s32 	%r887, %r886, %r885;
	min.s32 	%r888, %r858, %r887;
	st.shared.u32 	[%r21+208], %r888;
	ld.shared.u32 	%r889, [%r12+8232];
	add.s32 	%r890, %r878, %r889;
	min.s32 	%r891, %r861, %r890;
	st.shared.u32 	[%r21+8112], %r891;
	ld.shared.u32 	%r892, [%r12+8232];
	add.s32 	%r893, %r882, %r892;
	min.s32 	%r894, %r864, %r893;
	st.shared.u32 	[%r21+8216], %r894;
	ld.shared.u32 	%r895, [%r12+8232];
	add.s32 	%r896, %r886, %r895;
	min.s32 	%r897, %r867, %r896;
	st.shared.u32 	[%r21+8320], %r897;
	ld.shared.u32 	%r898, [%r12+16344];
	add.s32 	%r899, %r878, %r898;
	min.s32 	%r900, %r870, %r899;
	st.shared.u32 	[%r21+16224], %r900;
	ld.shared.u32 	%r901, [%r12+16344];
	add.s32 	%r902, %r882, %r901;
	min.s32 	%r903, %r873, %r902;
	st.shared.u32 	[%r21+16328], %r903;
	ld.shared.u32 	%r904, [%r12+16344];
	add.s32 	%r905, %r886, %r904;
	min.s32 	%r906, %r876, %r905;
	ld.shared.u32 	%r907, [%r12+124];
	ld.shared.u32 	%r908, [%r17+9672];
	add.s32 	%r909, %r908, %r907;
	min.s32 	%r910, %r880, %r909;
	st.shared.u32 	[%r21], %r910;
	ld.shared.u32 	%r911, [%r12+124];
	ld.shared.u32 	%r912, [%r17+9776];
	add.s32 	%r913, %r912, %r911;
	min.s32 	%r914, %r884, %r913;
	st.shared.u32 	[%r21+104], %r914;
	ld.shared.u32 	%r915, [%r12+124];
	ld.shared.u32 	%r916, [%r17+9880];
	add.s32 	%r917, %r916, %r915;
	min.s32 	%r918, %r888, %r917;
	ld.shared.u32 	%r919, [%r12+8236];
	add.s32 	%r920, %r908, %r919;
	min.s32 	%r921, %r891, %r920;
	st.shared.u32 	[%r21+8112], %r921;
	ld.shared.u32 	%r922, [%r12+8236];
	add.s32 	%r923, %r912, %r922;
	min.s32 	%r924, %r894, %r923;
	st.shared.u32 	[%r21+8216], %r924;
	ld.shared.u32 	%r925, [%r12+8236];
	add.s32 	%r926, %r916, %r925;
	min.s32 	%r927, %r897, %r926;
	ld.shared.u32 	%r928, [%r12+16348];
	add.s32 	%r929, %r908, %r928;
	min.s32 	%r930, %r900, %r929;
	st.shared.u32 	[%r21+16224], %r930;
	ld.shared.u32 	%r931, [%r12+16348];
	add.s32 	%r932, %r912, %r931;
	min.s32 	%r933, %r903, %r932;
	st.shared.u32 	[%r21+16328], %r933;
	ld.shared.u32 	%r934, [%r12+16348];
	add.s32 	%r935, %r916, %r934;
	min.s32 	%r936, %r906, %r935;
	st.shared.u32 	[%r21+16432], %r936;
	ld.shared.u32 	%r937, [%r12+128];
	ld.shared.u32 	%r938, [%r17+9984];
	add.s32 	%r939, %r938, %r937;
	min.s32 	%r940, %r910, %r939;
	st.shared.u32 	[%r21], %r940;
	ld.shared.u32 	%r941, [%r12+128];
	ld.shared.u32 	%r942, [%r17+10088];
	add.s32 	%r943, %r942, %r941;
	min.s32 	%r944, %r914, %r943;
	st.shared.u32 	[%r21+104], %r944;
	ld.shared.u32 	%r945, [%r12+128];
	ld.shared.u32 	%r946, [%r17+10192];
	add.s32 	%r947, %r946, %r945;
	min.s32 	%r948, %r918, %r947;
	ld.shared.u32 	%r949, [%r12+8240];
	add.s32 	%r950, %r938, %r949;
	min.s32 	%r951, %r921, %r950;
	st.shared.u32 	[%r21+8112], %r951;
	ld.shared.u32 	%r952, [%r12+8240];
	add.s32 	%r953, %r942, %r952;
	min.s32 	%r954, %r924, %r953;
	st.shared.u32 	[%r21+8216], %r954;
	ld.shared.u32 	%r955, [%r12+8240];
	add.s32 	%r956, %r946, %r955;
	min.s32 	%r957, %r927, %r956;
	ld.shared.u32 	%r958, [%r12+16352];
	add.s32 	%r959, %r938, %r958;
	min.s32 	%r960, %r930, %r959;
	st.shared.u32 	[%r21+16224], %r960;
	ld.shared.u32 	%r961, [%r12+16352];
	add.s32 	%r962, %r942, %r961;
	min.s32 	%r963, %r933, %r962;
	st.shared.u32 	[%r21+16328], %r963;
	ld.shared.u32 	%r964, [%r12+16352];
	add.s32 	%r965, %r946, %r964;
	min.s32 	%r966, %r936, %r965;
	ld.shared.u32 	%r967, [%r12+132];
	ld.shared.u32 	%r968, [%r17+10296];
	add.s32 	%r969, %r968, %r967;
	min.s32 	%r970, %r940, %r969;
	st.shared.u32 	[%r21], %r970;
	ld.shared.u32 	%r971, [%r12+132];
	ld.shared.u32 	%r972, [%r17+10400];
	add.s32 	%r973, %r972, %r971;
	min.s32 	%r974, %r944, %r973;
	st.shared.u32 	[%r21+104], %r974;
	ld.shared.u32 	%r975, [%r12+132];
	ld.shared.u32 	%r976, [%r17+10504];
	add.s32 	%r977, %r976, %r975;
	min.s32 	%r978, %r948, %r977;
	st.shared.u32 	[%r21+208], %r978;
	ld.shared.u32 	%r979, [%r12+8244];
	add.s32 	%r980, %r968, %r979;
	min.s32 	%r981, %r951, %r980;
	st.shared.u32 	[%r21+8112], %r981;
	ld.shared.u32 	%r982, [%r12+8244];
	add.s32 	%r983, %r972, %r982;
	min.s32 	%r984, %r954, %r983;
	st.shared.u32 	[%r21+8216], %r984;
	ld.shared.u32 	%r985, [%r12+8244];
	add.s32 	%r986, %r976, %r985;
	min.s32 	%r987, %r957, %r986;
	st.shared.u32 	[%r21+8320], %r987;
	ld.shared.u32 	%r988, [%r12+16356];
	add.s32 	%r989, %r968, %r988;
	min.s32 	%r990, %r960, %r989;
	st.shared.u32 	[%r21+16224], %r990;
	ld.shared.u32 	%r991, [%r12+16356];
	add.s32 	%r992, %r972, %r991;
	min.s32 	%r993, %r963, %r992;
	st.shared.u32 	[%r21+16328], %r993;
	ld.shared.u32 	%r994, [%r12+16356];
	add.s32 	%r995, %r976, %r994;
	min.s32 	%r996, %r966, %r995;
	ld.shared.u32 	%r997, [%r12+136];
	ld.shared.u32 	%r998, [%r17+10608];
	add.s32 	%r999, %r998, %r997;
	min.s32 	%r1000, %r970, %r999;
	st.shared.u32 	[%r21], %r1000;
	ld.shared.u32 	%r1001, [%r12+136];
	ld.shared.u32 	%r1002, [%r17+10712];
	add.s32 	%r1003, %r1002, %r1001;
	min.s32 	%r1004, %r974, %r1003;
	st.shared.u32 	[%r21+104], %r1004;
	ld.shared.u32 	%r1005, [%r12+136];
	ld.shared.u32 	%r1006, [%r17+10816];
	add.s32 	%r1007, %r1006, %r1005;
	min.s32 	%r1008, %r978, %r1007;
	ld.shared.u32 	%r1009, [%r12+8248];
	add.s32 	%r1010, %r998, %r1009;
	min.s32 	%r1011, %r981, %r1010;
	st.shared.u32 	[%r21+8112], %r1011;
	ld.shared.u32 	%r1012, [%r12+8248];
	add.s32 	%r1013, %r1002, %r1012;
	min.s32 	%r1014, %r984, %r1013;
	st.shared.u32 	[%r21+8216], %r1014;
	ld.shared.u32 	%r1015, [%r12+8248];
	add.s32 	%r1016, %r1006, %r1015;
	min.s32 	%r1017, %r987, %r1016;
	ld.shared.u32 	%r1018, [%r12+16360];
	add.s32 	%r1019, %r998, %r1018;
	min.s32 	%r1020, %r990, %r1019;
	st.shared.u32 	[%r21+16224], %r1020;
	ld.shared.u32 	%r1021, [%r12+16360];
	add.s32 	%r1022, %r1002, %r1021;
	min.s32 	%r1023, %r993, %r1022;
	st.shared.u32 	[%r21+16328], %r1023;
	ld.shared.u32 	%r1024, [%r12+16360];
	add.s32 	%r1025, %r1006, %r1024;
	min.s32 	%r1026, %r996, %r1025;
	st.shared.u32 	[%r21+16432], %r1026;
	ld.shared.u32 	%r1027, [%r12+140];
	ld.shared.u32 	%r1028, [%r17+10920];
	add.s32 	%r1029, %r1028, %r1027;
	min.s32 	%r1030, %r1000, %r1029;
	st.shared.u32 	[%r21], %r1030;
	ld.shared.u32 	%r1031, [%r12+140];
	ld.shared.u32 	%r1032, [%r17+11024];
	add.s32 	%r1033, %r1032, %r1031;
	min.s32 	%r1034, %r1004, %r1033;
	st.shared.u32 	[%r21+104], %r1034;
	ld.shared.u32 	%r1035, [%r12+140];
	ld.shared.u32 	%r1036, [%r17+11128];
	add.s32 	%r1037, %r1036, %r1035;
	min.s32 	%r1038, %r1008, %r1037;
	ld.shared.u32 	%r1039, [%r12+8252];
	add.s32 	%r1040, %r1028, %r1039;
	min.s32 	%r1041, %r1011, %r1040;
	st.shared.u32 	[%r21+8112], %r1041;
	ld.shared.u32 	%r1042, [%r12+8252];
	add.s32 	%r1043, %r1032, %r1042;
	min.s32 	%r1044, %r1014, %r1043;
	st.shared.u32 	[%r21+8216], %r1044;
	ld.shared.u32 	%r1045, [%r12+8252];
	add.s32 	%r1046, %r1036, %r1045;
	min.s32 	%r1047, %r1017, %r1046;
	ld.shared.u32 	%r1048, [%r12+16364];
	add.s32 	%r1049, %r1028, %r1048;
	min.s32 	%r1050, %r1020, %r1049;
	st.shared.u32 	[%r21+16224], %r1050;
	ld.shared.u32 	%r1051, [%r12+16364];
	add.s32 	%r1052, %r1032, %r1051;
	min.s32 	%r1053, %r1023, %r1052;
	st.shared.u32 	[%r21+16328], %r1053;
	ld.shared.u32 	%r1054, [%r12+16364];
	add.s32 	%r1055, %r1036, %r1054;
	min.s32 	%r1056, %r1026, %r1055;
	ld.shared.u32 	%r1057, [%r12+144];
	ld.shared.u32 	%r1058, [%r17+11232];
	add.s32 	%r1059, %r1058, %r1057;
	min.s32 	%r1060, %r1030, %r1059;
	st.shared.u32 	[%r21], %r1060;
	ld.shared.u32 	%r1061, [%r12+144];
	ld.shared.u32 	%r1062, [%r17+11336];
	add.s32 	%r1063, %r1062, %r1061;
	min.s32 	%r1064, %r1034, %r1063;
	st.shared.u32 	[%r21+104], %r1064;
	ld.shared.u32 	%r1065, [%r12+144];
	ld.shared.u32 	%r1066, [%r17+11440];
	add.s32 	%r1067, %r1066, %r1065;
	min.s32 	%r1068, %r1038, %r1067;
	st.shared.u32 	[%r21+208], %r1068;
	ld.shared.u32 	%r1069, [%r12+8256];
	add.s32 	%r1070, %r1058, %r1069;
	min.s32 	%r1071, %r1041, %r1070;
	st.shared.u32 	[%r21+8112], %r1071;
	ld.shared.u32 	%r1072, [%r12+8256];
	add.s32 	%r1073, %r1062, %r1072;
	min.s32 	%r1074, %r1044, %r1073;
	st.shared.u32 	[%r21+8216], %r1074;
	ld.shared.u32 	%r1075, [%r12+8256];
	add.s32 	%r1076, %r1066, %r1075;
	min.s32 	%r1077, %r1047, %r1076;
	st.shared.u32 	[%r21+8320], %r1077;
	ld.shared.u32 	%r1078, [%r12+16368];
	add.s32 	%r1079, %r1058, %r1078;
	min.s32 	%r1080, %r1050, %r1079;
	st.shared.u32 	[%r21+16224], %r1080;
	ld.shared.u32 	%r1081, [%r12+16368];
	add.s32 	%r1082, %r1062, %r1081;
	min.s32 	%r1083, %r1053, %r1082;
	st.shared.u32 	[%r21+16328], %r1083;
	ld.shared.u32 	%r1084, [%r12+16368];
	add.s32 	%r1085, %r1066, %r1084;
	min.s32 	%r1086, %r1056, %r1085;
	ld.shared.u32 	%r1087, [%r12+148];
	ld.shared.u32 	%r1088, [%r17+11544];
	add.s32 	%r1089, %r1088, %r1087;
	min.s32 	%r1090, %r1060, %r1089;
	st.shared.u32 	[%r21], %r1090;
	ld.shared.u32 	%r1091, [%r12+148];
	ld.shared.u32 	%r1092, [%r17+11648];
	add.s32 	%r1093, %r1092, %r1091;
	min.s32 	%r1094, %r1064, %r1093;
	st.shared.u32 	[%r21+104], %r1094;
	ld.shared.u32 	%r1095, [%r12+148];
	ld.shared.u32 	%r1096, [%r17+11752];
	add.s32 	%r1097, %r1096, %r1095;
	min.s32 	%r1098, %r1068, %r1097;
	ld.shared.u32 	%r1099, [%r12+8260];
	add.s32 	%r1100, %r1088, %r1099;
	min.s32 	%r1101, %r1071, %r1100;
	st.shared.u32 	[%r21+8112], %r1101;
	ld.shared.u32 	%r1102, [%r12+8260];
	add.s32 	%r1103, %r1092, %r1102;
	min.s32 	%r1104, %r1074, %r1103;
	st.shared.u32 	[%r21+8216], %r1104;
	ld.shared.u32 	%r1105, [%r12+8260];
	add.s32 	%r1106, %r1096, %r1105;
	min.s32 	%r1107, %r1077, %r1106;
	ld.shared.u32 	%r1108, [%r12+16372];
	add.s32 	%r1109, %r1088, %r1108;
	min.s32 	%r1110, %r1080, %r1109;
	st.shared.u32 	[%r21+16224], %r1110;
	ld.shared.u32 	%r1111, [%r12+16372];
	add.s32 	%r1112, %r1092, %r1111;
	min.s32 	%r1113, %r1083, %r1112;
	st.shared.u32 	[%r21+16328], %r1113;
	ld.shared.u32 	%r1114, [%r12+16372];
	add.s32 	%r1115, %r1096, %r1114;
	min.s32 	%r1116, %r1086, %r1115;
	st.shared.u32 	[%r21+16432], %r1116;
	ld.shared.u32 	%r1117, [%r12+152];
	ld.shared.u32 	%r1118, [%r17+11856];
	add.s32 	%r1119, %r1118, %r1117;
	min.s32 	%r1120, %r1090, %r1119;
	st.shared.u32 	[%r21], %r1120;
	ld.shared.u32 	%r1121, [%r12+152];
	ld.shared.u32 	%r1122, [%r17+11960];
	add.s32 	%r1123, %r1122, %r1121;
	min.s32 	%r1124, %r1094, %r1123;
	st.shared.u32 	[%r21+104], %r1124;
	ld.shared.u32 	%r1125, [%r12+152];
	ld.shared.u32 	%r1126, [%r17+12064];
	add.s32 	%r1127, %r1126, %r1125;
	min.s32 	%r1128, %r1098, %r1127;
	ld.shared.u32 	%r1129, [%r12+8264];
	add.s32 	%r1130, %r1118, %r1129;
	min.s32 	%r1131, %r1101, %r1130;
	st.shared.u32 	[%r21+8112], %r1131;
	ld.shared.u32 	%r1132, [%r12+8264];
	add.s32 	%r1133, %r1122, %r1132;
	min.s32 	%r1134, %r1104, %r1133;
	st.shared.u32 	[%r21+8216], %r1134;
	ld.shared.u32 	%r1135, [%r12+8264];
	add.s32 	%r1136, %r1126, %r1135;
	min.s32 	%r1137, %r1107, %r1136;
	ld.shared.u32 	%r1138, [%r12+16376];
	add.s32 	%r1139, %r1118, %r1138;
	min.s32 	%r1140, %r1110, %r1139;
	st.shared.u32 	[%r21+16224], %r1140;
	ld.shared.u32 	%r1141, [%r12+16376];
	add.s32 	%r1142, %r1122, %r1141;
	min.s32 	%r1143, %r1113, %r1142;
	st.shared.u32 	[%r21+16328], %r1143;
	ld.shared.u32 	%r1144, [%r12+16376];
	add.s32 	%r1145, %r1126, %r1144;
	min.s32 	%r1146, %r1116, %r1145;
	ld.shared.u32 	%r1147, [%r12+156];
	ld.shared.u32 	%r1148, [%r17+12168];
	add.s32 	%r1149, %r1148, %r1147;
	min.s32 	%r1150, %r1120, %r1149;
	st.shared.u32 	[%r21], %r1150;
	ld.shared.u32 	%r1151, [%r12+156];
	ld.shared.u32 	%r1152, [%r17+12272];
	add.s32 	%r1153, %r1152, %r1151;
	min.s32 	%r1154, %r1124, %r1153;
	st.shared.u32 	[%r21+104], %r1154;
	ld.shared.u32 	%r1155, [%r12+156];
	ld.shared.u32 	%r1156, [%r17+12376];
	add.s32 	%r1157, %r1156, %r1155;
	min.s32 	%r1158, %r1128, %r1157;
	st.shared.u32 	[%r21+208], %r1158;
	ld.shared.u32 	%r1159, [%r12+8268];
	add.s32 	%r1160, %r1148, %r1159;
	min.s32 	%r1161, %r1131, %r1160;
	st.shared.u32 	[%r21+8112], %r1161;
	ld.shared.u32 	%r1162, [%r12+8268];
	add.s32 	%r1163, %r1152, %r1162;
	min.s32 	%r1164, %r1134, %r1163;
	st.shared.u32 	[%r21+8216], %r1164;
	ld.shared.u32 	%r1165, [%r12+8268];
	add.s32 	%r1166, %r1156, %r1165;
	min.s32 	%r1167, %r1137, %r1166;
	st.shared.u32 	[%r21+8320], %r1167;
	ld.shared.u32 	%r1168, [%r12+16380];
	add.s32 	%r1169, %r1148, %r1168;
	min.s32 	%r1170, %r1140, %r1169;
	st.shared.u32 	[%r21+16224], %r1170;
	ld.shared.u32 	%r1171, [%r12+16380];
	add.s32 	%r1172, %r1152, %r1171;
	min.s32 	%r1173, %r1143, %r1172;
	st.shared.u32 	[%r21+16328], %r1173;
	ld.shared.u32 	%r1174, [%r12+16380];
	add.s32 	%r1175, %r1156, %r1174;
	min.s32 	%r1176, %r1146, %r1175;
	ld.shared.u32 	%r1177, [%r12+160];
	ld.shared.u32 	%r1178, [%r17+12480];
	add.s32 	%r1179, %r1178, %r1177;
	min.s32 	%r1180, %r1150, %r1179;
	st.shared.u32 	[%r21], %r1180;
	ld.shared.u32 	%r1181, [%r12+160];
	ld.shared.u32 	%r1182, [%r17+12584];
	add.s32 	%r1183, %r1182, %r1181;
	min.s32 	%r1184, %r1154, %r1183;
	st.shared.u32 	[%r21+104], %r1184;
	ld.shared.u32 	%r1185, [%r12+160];
	ld.shared.u32 	%r1186, [%r17+12688];
	add.s32 	%r1187, %r1186, %r1185;
	min.s32 	%r1188, %r1158, %r1187;
	ld.shared.u32 	%r1189, [%r12+8272];
	add.s32 	%r1190, %r1178, %r1189;
	min.s32 	%r1191, %r1161, %r1190;
	st.shared.u32 	[%r21+8112], %r1191;
	ld.shared.u32 	%r1192, [%r12+8272];
	add.s32 	%r1193, %r1182, %r1192;
	min.s32 	%r1194, %r1164, %r1193;
	st.shared.u32 	[%r21+8216], %r1194;
	ld.shared.u32 	%r1195, [%r12+8272];
	add.s32 	%r1196, %r1186, %r1195;
	min.s32 	%r1197, %r1167, %r1196;
	ld.shared.u32 	%r1198, [%r12+16384];
	add.s32 	%r1199, %r1178, %r1198;
	min.s32 	%r1200, %r1170, %r1199;
	st.shared.u32 	[%r21+16224], %r1200;
	ld.shared.u32 	%r1201, [%r12+16384];
	add.s32 	%r1202, %r1182, %r1201;
	min.s32 	%r1203, %r1173, %r1202;
	st.shared.u32 	[%r21+16328], %r1203;
	ld.shared.u32 	%r1204, [%r12+16384];
	add.s32 	%r1205, %r1186, %r1204;
	min.s32 	%r1206, %r1176, %r1205;
	st.shared.u32 	[%r21+16432], %r1206;
	ld.shared.u32 	%r1207, [%r12+164];
	ld.shared.u32 	%r1208, [%r17+12792];
	add.s32 	%r1209, %r1208, %r1207;
	min.s32 	%r1210, %r1180, %r1209;
	st.shared.u32 	[%r21], %r1210;
	ld.shared.u32 	%r1211, [%r12+164];
	ld.shared.u32 	%r1212, [%r17+12896];
	add.s32 	%r1213, %r1212, %r1211;
	min.s32 	%r1214, %r1184, %r1213;
	st.shared.u32 	[%r21+104], %r1214;
	ld.shared.u32 	%r1215, [%r12+164];
	ld.shared.u32 	%r1216, [%r17+13000];
	add.s32 	%r1217, %r1216, %r1215;
	min.s32 	%r1218, %r1188, %r1217;
	ld.shared.u32 	%r1219, [%r12+8276];
	add.s32 	%r1220, %r1208, %r1219;
	min.s32 	%r1221, %r1191, %r1220;
	st.shared.u32 	[%r21+8112], %r1221;
	ld.shared.u32 	%r1222, [%r12+8276];
	add.s32 	%r1223, %r1212, %r1222;
	min.s32 	%r1224, %r1194, %r1223;
	st.shared.u32 	[%r21+8216], %r1224;
	ld.shared.u32 	%r1225, [%r12+8276];
	add.s32 	%r1226, %r1216, %r1225;
	min.s32 	%r1227, %r1197, %r1226;
	ld.shared.u32 	%r1228, [%r12+16388];
	add.s32 	%r1229, %r1208, %r1228;
	min.s32 	%r1230, %r1200, %r1229;
	st.shared.u32 	[%r21+16224], %r1230;
	ld.shared.u32 	%r1231, [%r12+16388];
	add.s32 	%r1232, %r1212, %r1231;
	min.s32 	%r1233, %r1203, %r1232;
	st.shared.u32 	[%r21+16328], %r1233;
	ld.shared.u32 	%r1234, [%r12+16388];
	add.s32 	%r1235, %r1216, %r1234;
	min.s32 	%r1236, %r1206, %r1235;
	ld.shared.u32 	%r1237, [%r12+168];
	ld.shared.u32 	%r1238, [%r17+13104];
	add.s32 	%r1239, %r1238, %r1237;
	min.s32 	%r1240, %r1210, %r1239;
	st.shared.u32 	[%r21], %r1240;
	ld.shared.u32 	%r1241, [%r12+168];
	ld.shared.u32 	%r1242, [%r17+13208];
	add.s32 	%r1243, %r1242, %r1241;
	min.s32 	%r1244, %r1214, %r1243;
	st.shared.u32 	[%r21+104], %r1244;
	ld.shared.u32 	%r1245, [%r12+168];
	ld.shared.u32 	%r1246, [%r17+13312];
	add.s32 	%r1247, %r1246, %r1245;
	min.s32 	%r1248, %r1218, %r1247;
	st.shared.u32 	[%r21+208], %r1248;
	ld.shared.u32 	%r1249, [%r12+8280];
	add.s32 	%r1250, %r1238, %r1249;
	min.s32 	%r1251, %r1221, %r1250;
	st.shared.u32 	[%r21+8112], %r1251;
	ld.shared.u32 	%r1252, [%r12+8280];
	add.s32 	%r1253, %r1242, %r1252;
	min.s32 	%r1254, %r1224, %r1253;
	st.shared.u32 	[%r21+8216], %r1254;
	ld.shared.u32 	%r1255, [%r12+8280];
	add.s32 	%r1256, %r1246, %r1255;
	min.s32 	%r1257, %r1227, %r1256;
	st.shared.u32 	[%r21+8320], %r1257;
	ld.shared.u32 	%r1258, [%r12+16392];
	add.s32 	%r1259, %r1238, %r1258;
	min.s32 	%r1260, %r1230, %r1259;
	st.shared.u32 	[%r21+16224], %r1260;
	ld.shared.u32 	%r1261, [%r12+16392];
	add.s32 	%r1262, %r1242, %r1261;
	min.s32 	%r1263, %r1233, %r1262;
	st.shared.u32 	[%r21+16328], %r1263;
	ld.shared.u32 	%r1264, [%r12+16392];
	add.s32 	%r1265, %r1246, %r1264;
	min.s32 	%r1266, %r1236, %r1265;
	ld.shared.u32 	%r1267, [%r12+172];
	ld.shared.u32 	%r1268, [%r17+13416];
	add.s32 	%r1269, %r1268, %r1267;
	min.s32 	%r1270, %r1240, %r1269;
	st.shared.u32 	[%r21], %r1270;
	ld.shared.u32 	%r1271, [%r12+172];
	ld.shared.u32 	%r1272, [%r17+13520];
	add.s32 	%r1273, %r1272, %r1271;
	min.s32 	%r1274, %r1244, %r1273;
	st.shared.u32 	[%r21+104], %r1274;
	ld.shared.u32 	%r1275, [%r12+172];
	ld.shared.u32 	%r1276, [%r17+13624];
	add.s32 	%r1277, %r1276, %r1275;
	min.s32 	%r1278, %r1248, %r1277;
	ld.shared.u32 	%r1279, [%r12+8284];
	add.s32 	%r1280, %r1268, %r1279;
	min.s32 	%r1281, %r1251, %r1280;
	st.shared.u32 	[%r21+8112], %r1281;
	ld.shared.u32 	%r1282, [%r12+8284];
	add.s32 	%r1283, %r1272, %r1282;
	min.s32 	%r1284, %r1254, %r1283;
	st.shared.u32 	[%r21+8216], %r1284;
	ld.shared.u32 	%r1285, [%r12+8284];
	add.s32 	%r1286, %r1276, %r1285;
	min.s32 	%r1287, %r1257, %r1286;
	ld.shared.u32 	%r1288, [%r12+16396];
	add.s32 	%r1289, %r1268, %r1288;
	min.s32 	%r1290, %r1260, %r1289;
	st.shared.u32 	[%r21+16224], %r1290;
	ld.shared.u32 	%r1291, [%r12+16396];
	add.s32 	%r1292, %r1272, %r1291;
	min.s32 	%r1293, %r1263, %r1292;
	st.shared.u32 	[%r21+16328], %r1293;
	ld.shared.u32 	%r1294, [%r12+16396];
	add.s32 	%r1295, %r1276, %r1294;
	min.s32 	%r1296, %r1266, %r1295;
	st.shared.u32 	[%r21+16432], %r1296;
	ld.shared.u32 	%r1297, [%r12+176];
	ld.shared.u32 	%r1298, [%r17+13728];
	add.s32 	%r1299, %r1298, %r1297;
	min.s32 	%r1300, %r1270, %r1299;
	st.shared.u32 	[%r21], %r1300;
	ld.shared.u32 	%r1301, [%r12+176];
	ld.shared.u32 	%r1302, [%r17+13832];
	add.s32 	%r1303, %r1302, %r1301;
	min.s32 	%r1304, %r1274, %r1303;
	st.shared.u32 	[%r21+104], %r1304;
	ld.shared.u32 	%r1305, [%r12+176];
	ld.shared.u32 	%r1306, [%r17+13936];
	add.s32 	%r1307, %r1306, %r1305;
	min.s32 	%r1308, %r1278, %r1307;
	ld.shared.u32 	%r1309, [%r12+8288];
	add.s32 	%r1310, %r1298, %r1309;
	min.s32 	%r1311, %r1281, %r1310;
	st.shared.u32 	[%r21+8112], %r1311;
	ld.shared.u32 	%r1312, [%r12+8288];
	add.s32 	%r1313, %r1302, %r1312;
	min.s32 	%r1314, %r1284, %r1313;
	st.shared.u32 	[%r21+8216], %r1314;
	ld.shared.u32 	%r1315, [%r12+8288];
	add.s32 	%r1316, %r1306, %r1315;
	min.s32 	%r1317, %r1287, %r1316;
	ld.shared.u32 	%r1318, [%r12+16400];
	add.s32 	%r1319, %r1298, %r1318;
	min.s32 	%r1320, %r1290, %r1319;
	st.shared.u32 	[%r21+16224], %r1320;
	ld.shared.u32 	%r1321, [%r12+16400];
	add.s32 	%r1322, %r1302, %r1321;
	min.s32 	%r1323, %r1293, %r1322;
	st.shared.u32 	[%r21+16328], %r1323;
	ld.shared.u32 	%r1324, [%r12+16400];
	add.s32 	%r1325, %r1306, %r1324;
	min.s32 	%r1326, %r1296, %r1325;
	ld.shared.u32 	%r1327, [%r12+180];
	ld.shared.u32 	%r1328, [%r17+14040];
	add.s32 	%r1329, %r1328, %r1327;
	min.s32 	%r1330, %r1300, %r1329;
	st.shared.u32 	[%r21], %r1330;
	ld.shared.u32 	%r1331, [%r12+180];
	ld.shared.u32 	%r1332, [%r17+14144];
	add.s32 	%r1333, %r1332, %r1331;
	min.s32 	%r1334, %r1304, %r1333;
	st.shared.u32 	[%r21+104], %r1334;
	ld.shared.u32 	%r1335, [%r12+180];
	ld.shared.u32 	%r1336, [%r17+14248];
	add.s32 	%r1337, %r1336, %r1335;
	min.s32 	%r1338, %r1308, %r1337;
	st.shared.u32 	[%r21+208], %r1338;
	ld.shared.u32 	%r1339, [%r12+8292];
	add.s32 	%r1340, %r1328, %r1339;
	min.s32 	%r1341, %r1311, %r1340;
	st.shared.u32 	[%r21+8112], %r1341;
	ld.shared.u32 	%r1342, [%r12+8292];
	add.s32 	%r1343, %r1332, %r1342;
	min.s32 	%r1344, %r1314, %r1343;
	st.shared.u32 	[%r21+8216], %r1344;
	ld.shared.u32 	%r1345, [%r12+8292];
	add.s32 	%r1346, %r1336, %r1345;
	min.s32 	%r1347, %r1317, %r1346;
	st.shared.u32 	[%r21+8320], %r1347;
	ld.shared.u32 	%r1348, [%r12+16404];
	add.s32 	%r1349, %r1328, %r1348;
	min.s32 	%r1350, %r1320, %r1349;
	st.shared.u32 	[%r21+16224], %r1350;
	ld.shared.u32 	%r1351, [%r12+16404];
	add.s32 	%r1352, %r1332, %r1351;
	min.s32 	%r1353, %r1323, %r1352;
	st.shared.u32 	[%r21+16328], %r1353;
	ld.shared.u32 	%r1354, [%r12+16404];
	add.s32 	%r1355, %r1336, %r1354;
	min.s32 	%r1356, %r1326, %r1355;
	ld.shared.u32 	%r1357, [%r12+184];
	ld.shared.u32 	%r1358, [%r17+14352];
	add.s32 	%r1359, %r1358, %r1357;
	min.s32 	%r1360, %r1330, %r1359;
	st.shared.u32 	[%r21], %r1360;
	ld.shared.u32 	%r1361, [%r12+184];
	ld.shared.u32 	%r1362, [%r17+14456];
	add.s32 	%r1363, %r1362, %r1361;
	min.s32 	%r1364, %r1334, %r1363;
	st.shared.u32 	[%r21+104], %r1364;
	ld.shared.u32 	%r1365, [%r12+184];
	ld.shared.u32 	%r1366, [%r17+14560];
	add.s32 	%r1367, %r1366, %r1365;
	min.s32 	%r1368, %r1338, %r1367;
	ld.shared.u32 	%r1369, [%r12+8296];
	add.s32 	%r1370, %r1358, %r1369;
	min.s32 	%r1371, %r1341, %r1370;
	st.shared.u32 	[%r21+8112], %r1371;
	ld.shared.u32 	%r1372, [%r12+8296];
	add.s32 	%r1373, %r1362, %r1372;
	min.s32 	%r1374, %r1344, %r1373;
	st.shared.u32 	[%r21+8216], %r1374;
	ld.shared.u32 	%r1375, [%r12+8296];
	add.s32 	%r1376, %r1366, %r1375;
	min.s32 	%r1377, %r1347, %r1376;
	ld.shared.u32 	%r1378, [%r12+16408];
	add.s32 	%r1379, %r1358, %r1378;
	min.s32 	%r1380, %r1350, %r1379;
	st.shared.u32 	[%r21+16224], %r1380;
	ld.shared.u32 	%r1381, [%r12+16408];
	add.s32 	%r1382, %r1362, %r1381;
	min.s32 	%r1383, %r1353, %r1382;
	st.shared.u32 	[%r21+16328], %r1383;
	ld.shared.u32 	%r1384, [%r12+16408];
	add.s32 	%r1385, %r1366, %r1384;
	min.s32 	%r1386, %r1356, %r1385;
	st.shared.u32 	[%r21+16432], %r1386;
	ld.shared.u32 	%r1387, [%r12+188];
	ld.shared.u32 	%r1388, [%r17+14664];
	add.s32 	%r1389, %r1388, %r1387;
	min.s32 	%r1390, %r1360, %r1389;
	st.shared.u32 	[%r21], %r1390;
	ld.shared.u32 	%r1391, [%r12+188];
	ld.shared.u32 	%r1392, [%r17+14768];
	add.s32 	%r1393, %r1392, %r1391;
	min.s32 	%r1394, %r1364, %r1393;
	st.shared.u32 	[%r21+104], %r1394;
	ld.shared.u32 	%r1395, [%r12+188];
	ld.shared.u32 	%r1396, [%r17+14872];
	add.s32 	%r1397, %r1396, %r1395;
	min.s32 	%r1398, %r1368, %r1397;
	ld.shared.u32 	%r1399, [%r12+8300];
	add.s32 	%r1400, %r1388, %r1399;
	min.s32 	%r1401, %r1371, %r1400;
	st.shared.u32 	[%r21+8112], %r1401;
	ld.shared.u32 	%r1402, [%r12+8300];
	add.s32 	%r1403, %r1392, %r1402;
	min.s32 	%r1404, %r1374, %r1403;
	st.shared.u32 	[%r21+8216], %r1404;
	ld.shared.u32 	%r1405, [%r12+8300];
	add.s32 	%r1406, %r1396, %r1405;
	min.s32 	%r1407, %r1377, %r1406;
	ld.shared.u32 	%r1408, [%r12+16412];
	add.s32 	%r1409, %r1388, %r1408;
	min.s32 	%r1410, %r1380, %r1409;
	st.shared.u32 	[%r21+16224], %r1410;
	ld.shared.u32 	%r1411, [%r12+16412];
	add.s32 	%r1412, %r1392, %r1411;
	min.s32 	%r1413, %r1383, %r1412;
	st.shared.u32 	[%r21+16328], %r1413;
	ld.shared.u32 	%r1414, [%r12+16412];
	add.s32 	%r1415, %r1396, %r1414;
	min.s32 	%r1416, %r1386, %r1415;
	ld.shared.u32 	%r1417, [%r12+192];
	ld.shared.u32 	%r1418, [%r17+14976];
	add.s32 	%r1419, %r1418, %r1417;
	min.s32 	%r1420, %r1390, %r1419;
	st.shared.u32 	[%r21], %r1420;
	ld.shared.u32 	%r1421, [%r12+192];
	ld.shared.u32 	%r1422, [%r17+15080];
	add.s32 	%r1423, %r1422, %r1421;
	min.s32 	%r1424, %r1394, %r1423;
	st.shared.u32 	[%r21+104], %r1424;
	ld.shared.u32 	%r1425, [%r12+192];
	ld.shared.u32 	%r1426, [%r17+15184];
	add.s32 	%r1427, %r1426, %r1425;
	min.s32 	%r1428, %r1398, %r1427;
	st.shared.u32 	[%r21+208], %r1428;
	ld.shared.u32 	%r1429, [%r12+8304];
	add.s32 	%r1430, %r1418, %r1429;
	min.s32 	%r1431, %r1401, %r1430;
	st.shared.u32 	[%r21+8112], %r1431;
	ld.shared.u32 	%r1432, [%r12+8304];
	add.s32 	%r1433, %r1422, %r1432;
	min.s32 	%r1434, %r1404, %r1433;
	st.shared.u32 	[%r21+8216], %r1434;
	ld.shared.u32 	%r1435, [%r12+8304];
	add.s32 	%r1436, %r1426, %r1435;
	min.s32 	%r1437, %r1407, %r1436;
	st.shared.u32 	[%r21+8320], %r1437;
	ld.shared.u32 	%r1438, [%r12+16416];
	add.s32 	%r1439, %r1418, %r1438;
	min.s32 	%r1440, %r1410, %r1439;
	st.shared.u32 	[%r21+16224], %r1440;
	ld.shared.u32 	%r1441, [%r12+16416];
	add.s32 	%r1442, %r1422, %r1441;
	min.s32 	%r1443, %r1413, %r1442;
	st.shared.u32 	[%r21+16328], %r1443;
	ld.shared.u32 	%r1444, [%r12+16416];
	add.s32 	%r1445, %r1426, %r1444;
	min.s32 	%r1446, %r1416, %r1445;
	ld.shared.u32 	%r1447, [%r12+196];
	ld.shared.u32 	%r1448, [%r17+15288];
	add.s32 	%r1449, %r1448, %r1447;
	min.s32 	%r1450, %r1420, %r1449;
	st.shared.u32 	[%r21], %r1450;
	ld.shared.u32 	%r1451, [%r12+196];
	ld.shared.u32 	%r1452, [%r17+15392];
	add.s32 	%r1453, %r1452, %r1451;
	min.s32 	%r1454, %r1424, %r1453;
	st.shared.u32 	[%r21+104], %r1454;
	ld.shared.u32 	%r1455, [%r12+196];
	ld.shared.u32 	%r1456, [%r17+15496];
	add.s32 	%r1457, %r1456, %r1455;
	min.s32 	%r1458, %r1428, %r1457;
	ld.shared.u32 	%r1459, [%r12+8308];
	add.s32 	%r1460, %r1448, %r1459;
	min.s32 	%r1461, %r1431, %r1460;
	st.shared.u32 	[%r21+8112], %r1461;
	ld.shared.u32 	%r1462, [%r12+8308];
	add.s32 	%r1463, %r1452, %r1462;
	min.s32 	%r1464, %r1434, %r1463;
	st.shared.u32 	[%r21+8216], %r1464;
	ld.shared.u32 	%r1465, [%r12+8308];
	add.s32 	%r1466, %r1456, %r1465;
	min.s32 	%r1467, %r1437, %r1466;
	ld.shared.u32 	%r1468, [%r12+16420];
	add.s32 	%r1469, %r1448, %r1468;
	min.s32 	%r1470, %r1440, %r1469;
	st.shared.u32 	[%r21+16224], %r1470;
	ld.shared.u32 	%r1471, [%r12+16420];
	add.s32 	%r1472, %r1452, %r1471;
	min.s32 	%r1473, %r1443, %r1472;
	st.shared.u32 	[%r21+16328], %r1473;
	ld.shared.u32 	%r1474, [%r12+16420];
	add.s32 	%r1475, %r1456, %r1474;
	min.s32 	%r1476, %r1446, %r1475;
	st.shared.u32 	[%r21+16432], %r1476;
	ld.shared.u32 	%r1477, [%r12+200];
	ld.shared.u32 	%r1478, [%r17+15600];
	add.s32 	%r1479, %r1478, %r1477;
	min.s32 	%r1480, %r1450, %r1479;
	st.shared.u32 	[%r21], %r1480;
	ld.shared.u32 	%r1481, [%r12+200];
	ld.shared.u32 	%r1482, [%r17+15704];
	add.s32 	%r1483, %r1482, %r1481;
	min.s32 	%r1484, %r1454, %r1483;
	st.shared.u32 	[%r21+104], %r1484;
	ld.shared.u32 	%r1485, [%r12+200];
	ld.shared.u32 	%r1486, [%r17+15808];
	add.s32 	%r1487, %r1486, %r1485;
	min.s32 	%r1488, %r1458, %r1487;
	ld.shared.u32 	%r1489, [%r12+8312];
	add.s32 	%r1490, %r1478, %r1489;
	min.s32 	%r1491, %r1461, %r1490;
	st.shared.u32 	[%r21+8112], %r1491;
	ld.shared.u32 	%r1492, [%r12+8312];
	add.s32 	%r1493, %r1482, %r1492;
	min.s32 	%r1494, %r1464, %r1493;
	st.shared.u32 	[%r21+8216], %r1494;
	ld.shared.u32 	%r1495, [%r12+8312];
	add.s32 	%r1496, %r1486, %r1495;
	min.s32 	%r1497, %r1467, %r1496;
	ld.shared.u32 	%r1498, [%r12+16424];
	add.s32 	%r1499, %r1478, %r1498;
	min.s32 	%r1500, %r1470, %r1499;
	st.shared.u32 	[%r21+16224], %r1500;
	ld.shared.u32 	%r1501, [%r12+16424];
	add.s32 	%r1502, %r1482, %r1501;
	min.s32 	%r1503, %r1473, %r1502;
	st.shared.u32 	[%r21+16328], %r1503;
	ld.shared.u32 	%r1504, [%r12+16424];
	add.s32 	%r1505, %r1486, %r1504;
	min.s32 	%r1506, %r1476, %r1505;
	ld.shared.u32 	%r1507, [%r12+204];
	ld.shared.u32 	%r1508, [%r17+15912];
	add.s32 	%r1509, %r1508, %r1507;
	min.s32 	%r1510, %r1480, %r1509;
	st.shared.u32 	[%r21], %r1510;
	ld.shared.u32 	%r1511, [%r12+204];
	ld.shared.u32 	%r1512, [%r17+16016];
	add.s32 	%r1513, %r1512, %r1511;
	min.s32 	%r1514, %r1484, %r1513;
	st.shared.u32 	[%r21+104], %r1514;
	ld.shared.u32 	%r1515, [%r12+204];
	ld.shared.u32 	%r1516, [%r17+16120];
	add.s32 	%r1517, %r1516, %r1515;
	min.s32 	%r1518, %r1488, %r1517;
	st.shared.u32 	[%r21+208], %r1518;
	ld.shared.u32 	%r1519, [%r12+8316];
	add.s32 	%r1520, %r1508, %r1519;
	min.s32 	%r1521, %r1491, %r1520;
	st.shared.u32 	[%r21+8112], %r1521;
	ld.shared.u32 	%r1522, [%r12+8316];
	add.s32 	%r1523, %r1512, %r1522;
	min.s32 	%r1524, %r1494, %r1523;
	st.shared.u32 	[%r21+8216], %r1524;
	ld.shared.u32 	%r1525, [%r12+8316];
	add.s32 	%r1526, %r1516, %r1525;
	min.s32 	%r1527, %r1497, %r1526;
	st.shared.u32 	[%r21+8320], %r1527;
	ld.shared.u32 	%r1528, [%r12+16428];
	add.s32 	%r1529, %r1508, %r1528;
	min.s32 	%r1530, %r1500, %r1529;
	st.shared.u32 	[%r21+16224], %r1530;
	ld.shared.u32 	%r1531, [%r12+16428];
	add.s32 	%r1532, %r1512, %r1531;
	min.s32 	%r1533, %r1503, %r1532;
	st.shared.u32 	[%r21+16328], %r1533;
	ld.shared.u32 	%r1534, [%r12+16428];
	add.s32 	%r1535, %r1516, %r1534;
	min.s32 	%r1536, %r1506, %r1535;
	st.shared.u32 	[%r21+16432], %r1536;
	ld.shared.u32 	%r1537, [%r12+208];
	ld.shared.u32 	%r1538, [%r17+16224];
	add.s32 	%r1539, %r1538, %r1537;
	min.s32 	%r1540, %r1510, %r1539;
	st.shared.u32 	[%r21], %r1540;
	ld.shared.u32 	%r1541, [%r12+208];
	ld.shared.u32 	%r1542, [%r17+16328];
	add.s32 	%r1543, %r1542, %r1541;
	min.s32 	%r1544, %r1514, %r1543;
	st.shared.u32 	[%r21+104], %r1544;
	ld.shared.u32 	%r1545, [%r12+208];
	ld.shared.u32 	%r1546, [%r17+16432];
	add.s32 	%r1547, %r1546, %r1545;
	min.s32 	%r1548, %r1518, %r1547;
	st.shared.u32 	[%r21+208], %r1548;
	ld.shared.u32 	%r1549, [%r12+8320];
	add.s32 	%r1550, %r1538, %r1549;
	min.s32 	%r1551, %r1521, %r1550;
	st.shared.u32 	[%r21+8112], %r1551;
	ld.shared.u32 	%r1552, [%r12+8320];
	add.s32 	%r1553, %r1542, %r1552;
	min.s32 	%r1554, %r1524, %r1553;
	st.shared.u32 	[%r21+8216], %r1554;
	ld.shared.u32 	%r1555, [%r12+8320];
	add.s32 	%r1556, %r1546, %r1555;
	min.s32 	%r1557, %r1527, %r1556;
	st.shared.u32 	[%r21+8320], %r1557;
	ld.shared.u32 	%r1558, [%r12+16432];
	add.s32 	%r1559, %r1538, %r1558;
	min.s32 	%r1560, %r1530, %r1559;
	st.shared.u32 	[%r21+16224], %r1560;
	ld.shared.u32 	%r1561, [%r12+16432];
	add.s32 	%r1562, %r1542, %r1561;
	min.s32 	%r1563, %r1533, %r1562;
	st.shared.u32 	[%r21+16328], %r1563;
	ld.shared.u32 	%r1564, [%r12+16432];
	add.s32 	%r1565, %r1546, %r1564;
	min.s32 	%r1566, %r1536, %r1565;
	st.shared.u32 	[%r21+16432], %r1566;
	ld.shared.u32 	%r1567, [%r12+212];
	ld.shared.u32 	%r1568, [%r17+16536];
	add.s32 	%r1569, %r1568, %r1567;
	min.s32 	%r1570, %r1540, %r1569;
	st.shared.u32 	[%r21], %r1570;
	ld.shared.u32 	%r1571, [%r12+212];
	ld.shared.u32 	%r1572, [%r17+16640];
	add.s32 	%r1573, %r1572, %r1571;
	min.s32 	%r1574, %r1544, %r1573;
	st.shared.u32 	[%r21+104], %r1574;
	ld.shared.u32 	%r1575, [%r12+212];
	ld.shared.u32 	%r1576, [%r17+16744];
	add.s32 	%r1577, %r1576, %r1575;
	min.s32 	%r1578, %r1548, %r1577;
	st.shared.u32 	[%r21+208], %r1578;
	ld.shared.u32 	%r1579, [%r12+8324];
	add.s32 	%r1580, %r1568, %r1579;
	min.s32 	%r1581, %r1551, %r1580;
	st.shared.u32 	[%r21+8112], %r1581;
	ld.shared.u32 	%r1582, [%r12+8324];
	add.s32 	%r1583, %r1572, %r1582;
	min.s32 	%r1584, %r1554, %r1583;
	st.shared.u32 	[%r21+8216], %r1584;
	ld.shared.u32 	%r1585, [%r12+8324];
	add.s32 	%r1586, %r1576, %r1585;
	min.s32 	%r1587, %r1557, %r1586;
	st.shared.u32 	[%r21+8320], %r1587;
	ld.shared.u32 	%r1588, [%r12+16436];
	add.s32 	%r1589, %r1568, %r1588;
	min.s32 	%r1590, %r1560, %r1589;
	st.shared.u32 	[%r21+16224], %r1590;
	ld.shared.u32 	%r1591, [%r12+16436];
	add.s32 	%r1592, %r1572, %r1591;
	min.s32 	%r1593, %r1563, %r1592;
	st.shared.u32 	[%r21+16328], %r1593;
	ld.shared.u32 	%r1594, [%r12+16436];
	add.s32 	%r1595, %r1576, %r1594;
	min.s32 	%r1596, %r1566, %r1595;
	st.shared.u32 	[%r21+16432], %r1596;
	ld.shared.u32 	%r1597, [%r12+216];
	ld.shared.u32 	%r1598, [%r17+16848];
	add.s32 	%r1599, %r1598, %r1597;
	min.s32 	%r1600, %r1570, %r1599;
	st.shared.u32 	[%r21], %r1600;
	ld.shared.u32 	%r1601, [%r12+216];
	ld.shared.u32 	%r1602, [%r17+16952];
	add.s32 	%r1603, %r1602, %r1601;
	min.s32 	%r1604, %r1574, %r1603;
	st.shared.u32 	[%r21+104], %r1604;
	ld.shared.u32 	%r1605, [%r12+216];
	ld.shared.u32 	%r1606, [%r17+17056];
	add.s32 	%r1607, %r1606, %r1605;
	min.s32 	%r1608, %r1578, %r1607;
	st.shared.u32 	[%r21+208], %r1608;
	ld.shared.u32 	%r1609, [%r12+8328];
	add.s32 	%r1610, %r1598, %r1609;
	min.s32 	%r1611, %r1581, %r1610;
	st.shared.u32 	[%r21+8112], %r1611;
	ld.shared.u32 	%r1612, [%r12+8328];
	add.s32 	%r1613, %r1602, %r1612;
	min.s32 	%r1614, %r1584, %r1613;
	st.shared.u32 	[%r21+8216], %r1614;
	ld.shared.u32 	%r1615, [%r12+8328];
	add.s32 	%r1616, %r1606, %r1615;
	min.s32 	%r1617, %r1587, %r1616;
	st.shared.u32 	[%r21+8320], %r1617;
	ld.shared.u32 	%r1618, [%r12+16440];
	add.s32 	%r1619, %r1598, %r1618;
	min.s32 	%r1620, %r1590, %r1619;
	st.shared.u32 	[%r21+16224], %r1620;
	ld.shared.u32 	%r1621, [%r12+16440];
	add.s32 	%r1622, %r1602, %r1621;
	min.s32 	%r1623, %r1593, %r1622;
	st.shared.u32 	[%r21+16328], %r1623;
	ld.shared.u32 	%r1624, [%r12+16440];
	add.s32 	%r1625, %r1606, %r1624;
	min.s32 	%r1626, %r1596, %r1625;
	st.shared.u32 	[%r21+16432], %r1626;
	ld.shared.u32 	%r1627, [%r12+220];
	ld.shared.u32 	%r1628, [%r17+17160];
	add.s32 	%r1629, %r1628, %r1627;
	min.s32 	%r1630, %r1600, %r1629;
	st.shared.u32 	[%r21], %r1630;
	ld.shared.u32 	%r1631, [%r12+220];
	ld.shared.u32 	%r1632, [%r17+17264];
	add.s32 	%r1633, %r1632, %r1631;
	min.s32 	%r1634, %r1604, %r1633;
	st.shared.u32 	[%r21+104], %r1634;
	ld.shared.u32 	%r1635, [%r12+220];
	ld.shared.u32 	%r1636, [%r17+17368];
	add.s32 	%r1637, %r1636, %r1635;
	min.s32 	%r1638, %r1608, %r1637;
	st.shared.u32 	[%r21+208], %r1638;
	ld.shared.u32 	%r1639, [%r12+8332];
	add.s32 	%r1640, %r1628, %r1639;
	min.s32 	%r1641, %r1611, %r1640;
	st.shared.u32 	[%r21+8112], %r1641;
	ld.shared.u32 	%r1642, [%r12+8332];
	add.s32 	%r1643, %r1632, %r1642;
	min.s32 	%r1644, %r1614, %r1643;
	st.shared.u32 	[%r21+8216], %r1644;
	ld.shared.u32 	%r1645, [%r12+8332];
	add.s32 	%r1646, %r1636, %r1645;
	min.s32 	%r1647, %r1617, %r1646;
	st.shared.u32 	[%r21+8320], %r1647;
	ld.shared.u32 	%r1648, [%r12+16444];
	add.s32 	%r1649, %r1628, %r1648;
	min.s32 	%r1650, %r1620, %r1649;
	st.shared.u32 	[%r21+16224], %r1650;
	ld.shared.u32 	%r1651, [%r12+16444];
	add.s32 	%r1652, %r1632, %r1651;
	min.s32 	%r1653, %r1623, %r1652;
	st.shared.u32 	[%r21+16328], %r1653;
	ld.shared.u32 	%r1654, [%r12+16444];
	add.s32 	%r1655, %r1636, %r1654;
	min.s32 	%r1656, %r1626, %r1655;
	st.shared.u32 	[%r21+16432], %r1656;
	ld.shared.u32 	%r1657, [%r12+224];
	ld.shared.u32 	%r1658, [%r17+17472];
	add.s32 	%r1659, %r1658, %r1657;
	min.s32 	%r1660, %r1630, %r1659;
	st.shared.u32 	[%r21], %r1660;
	ld.shared.u32 	%r1661, [%r12+224];
	ld.shared.u32 	%r1662, [%r17+17576];
	add.s32 	%r1663, %r1662, %r1661;
	min.s32 	%r1664, %r1634, %r1663;
	st.shared.u32 	[%r21+104], %r1664;
	ld.shared.u32 	%r1665, [%r12+224];
	ld.shared.u32 	%r1666, [%r17+17680];
	add.s32 	%r1667, %r1666, %r1665;
	min.s32 	%r1668, %r1638, %r1667;
	st.shared.u32 	[%r21+208], %r1668;
	ld.shared.u32 	%r1669, [%r12+8336];
	add.s32 	%r1670, %r1658, %r1669;
	min.s32 	%r1671, %r1641, %r1670;
	st.shared.u32 	[%r21+8112], %r1671;
	ld.shared.u32 	%r1672, [%r12+8336];
	add.s32 	%r1673, %r1662, %r1672;
	min.s32 	%r1674, %r1644, %r1673;
	st.shared.u32 	[%r21+8216], %r1674;
	ld.shared.u32 	%r1675, [%r12+8336];
	add.s32 	%r1676, %r1666, %r1675;
	min.s32 	%r1677, %r1647, %r1676;
	st.shared.u32 	[%r21+8320], %r1677;
	ld.shared.u32 	%r1678, [%r12+16448];
	add.s32 	%r1679, %r1658, %r1678;
	min.s32 	%r1680, %r1650, %r1679;
	st.shared.u32 	[%r21+16224], %r1680;
	ld.shared.u32 	%r1681, [%r12+16448];
	add.s32 	%r1682, %r1662, %r1681;
	min.s32 	%r1683, %r1653, %r1682;
	st.shared.u32 	[%r21+16328], %r1683;
	ld.shared.u32 	%r1684, [%r12+16448];
	add.s32 	%r1685, %r1666, %r1684;
	min.s32 	%r1686, %r1656, %r1685;
	st.shared.u32 	[%r21+16432], %r1686;
	ld.shared.u32 	%r1687, [%r12+228];
	ld.shared.u32 	%r1688, [%r17+17784];
	add.s32 	%r1689, %r1688, %r1687;
	min.s32 	%r1690, %r1660, %r1689;
	st.shared.u32 	[%r21], %r1690;
	ld.shared.u32 	%r1691, [%r12+228];
	ld.shared.u32 	%r1692, [%r17+17888];
	add.s32 	%r1693, %r1692, %r1691;
	min.s32 	%r1694, %r1664, %r1693;
	st.shared.u32 	[%r21+104], %r1694;
	ld.shared.u32 	%r1695, [%r12+228];
	ld.shared.u32 	%r1696, [%r17+17992];
	add.s32 	%r1697, %r1696, %r1695;
	min.s32 	%r1698, %r1668, %r1697;
	st.shared.u32 	[%r21+208], %r1698;
	ld.shared.u32 	%r1699, [%r12+8340];
	add.s32 	%r1700, %r1688, %r1699;
	min.s32 	%r1701, %r1671, %r1700;
	st.shared.u32 	[%r21+8112], %r1701;
	ld.shared.u32 	%r1702, [%r12+8340];
	add.s32 	%r1703, %r1692, %r1702;
	min.s32 	%r1704, %r1674, %r1703;
	st.shared.u32 	[%r21+8216], %r1704;
	ld.shared.u32 	%r1705, [%r12+8340];
	add.s32 	%r1706, %r1696, %r1705;
	min.s32 	%r1707, %r1677, %r1706;
	st.shared.u32 	[%r21+8320], %r1707;
	ld.shared.u32 	%r1708, [%r12+16452];
	add.s32 	%r1709, %r1688, %r1708;
	min.s32 	%r1710, %r1680, %r1709;
	st.shared.u32 	[%r21+16224], %r1710;
	ld.shared.u32 	%r1711, [%r12+16452];
	add.s32 	%r1712, %r1692, %r1711;
	min.s32 	%r1713, %r1683, %r1712;
	st.shared.u32 	[%r21+16328], %r1713;
	ld.shared.u32 	%r1714, [%r12+16452];
	add.s32 	%r1715, %r1696, %r1714;
	min.s32 	%r1716, %r1686, %r1715;
	st.shared.u32 	[%r21+16432], %r1716;
	ld.shared.u32 	%r1717, [%r12+232];
	ld.shared.u32 	%r1718, [%r17+18096];
	add.s32 	%r1719, %r1718, %r1717;
	min.s32 	%r1720, %r1690, %r1719;
	st.shared.u32 	[%r21], %r1720;
	ld.shared.u32 	%r1721, [%r12+232];
	ld.shared.u32 	%r1722, [%r17+18200];
	add.s32 	%r1723, %r1722, %r1721;
	min.s32 	%r1724, %r1694, %r1723;
	st.shared.u32 	[%r21+104], %r1724;
	ld.shared.u32 	%r1725, [%r12+232];
	ld.shared.u32 	%r1726, [%r17+18304];
	add.s32 	%r1727, %r1726, %r1725;
	min.s32 	%r1728, %r1698, %r1727;
	st.shared.u32 	[%r21+208], %r1728;
	ld.shared.u32 	%r1729, [%r12+8344];
	add.s32 	%r1730, %r1718, %r1729;
	min.s32 	%r1731, %r1701, %r1730;
	st.shared.u32 	[%r21+8112], %r1731;
	ld.shared.u32 	%r1732, [%r12+8344];
	add.s32 	%r1733, %r1722, %r1732;
	min.s32 	%r1734, %r1704, %r1733;
	st.shared.u32 	[%r21+8216], %r1734;
	ld.shared.u32 	%r1735, [%r12+8344];
	add.s32 	%r1736, %r1726, %r1735;
	min.s32 	%r1737, %r1707, %r1736;
	st.shared.u32 	[%r21+8320], %r1737;
	ld.shared.u32 	%r1738, [%r12+16456];
	add.s32 	%r1739, %r1718, %r1738;
	min.s32 	%r1740, %r1710, %r1739;
	st.shared.u32 	[%r21+16224], %r1740;
	ld.shared.u32 	%r1741, [%r12+16456];
	add.s32 	%r1742, %r1722, %r1741;
	min.s32 	%r1743, %r1713, %r1742;
	st.shared.u32 	[%r21+16328], %r1743;
	ld.shared.u32 	%r1744, [%r12+16456];
	add.s32 	%r1745, %r1726, %r1744;
	min.s32 	%r1746, %r1716, %r1745;
	st.shared.u32 	[%r21+16432], %r1746;
	ld.shared.u32 	%r1747, [%r12+236];
	ld.shared.u32 	%r1748, [%r17+18408];
	add.s32 	%r1749, %r1748, %r1747;
	min.s32 	%r1750, %r1720, %r1749;
	st.shared.u32 	[%r21], %r1750;
	ld.shared.u32 	%r1751, [%r12+236];
	ld.shared.u32 	%r1752, [%r17+18512];
	add.s32 	%r1753, %r1752, %r1751;
	min.s32 	%r1754, %r1724, %r1753;
	st.shared.u32 	[%r21+104], %r1754;
	ld.shared.u32 	%r1755, [%r12+236];
	ld.shared.u32 	%r1756, [%r17+18616];
	add.s32 	%r1757, %r1756, %r1755;
	min.s32 	%r1758, %r1728, %r1757;
	st.shared.u32 	[%r21+208], %r1758;
	ld.shared.u32 	%r1759, [%r12+8348];
	add.s32 	%r1760, %r1748, %r1759;
	min.s32 	%r1761, %r1731, %r1760;
	st.shared.u32 	[%r21+8112], %r1761;
	ld.shared.u32 	%r1762, [%r12+8348];
	add.s32 	%r1763, %r1752, %r1762;
	min.s32 	%r1764, %r1734, %r1763;
	st.shared.u32 	[%r21+8216], %r1764;
	ld.shared.u32 	%r1765, [%r12+8348];
	add.s32 	%r1766, %r1756, %r1765;
	min.s32 	%r1767, %r1737, %r1766;
	st.shared.u32 	[%r21+8320], %r1767;
	ld.shared.u32 	%r1768, [%r12+16460];
	add.s32 	%r1769, %r1748, %r1768;
	min.s32 	%r1770, %r1740, %r1769;
	st.shared.u32 	[%r21+16224], %r1770;
	ld.shared.u32 	%r1771, [%r12+16460];
	add.s32 	%r1772, %r1752, %r1771;
	min.s32 	%r1773, %r1743, %r1772;
	st.shared.u32 	[%r21+16328], %r1773;
	ld.shared.u32 	%r1774, [%r12+16460];
	add.s32 	%r1775, %r1756, %r1774;
	min.s32 	%r1776, %r1746, %r1775;
	st.shared.u32 	[%r21+16432], %r1776;
	ld.shared.u32 	%r1777, [%r12+240];
	ld.shared.u32 	%r1778, [%r17+18720];
	add.s32 	%r1779, %r1778, %r1777;
	min.s32 	%r1780, %r1750, %r1779;
	st.shared.u32 	[%r21], %r1780;
	ld.shared.u32 	%r1781, [%r12+240];
	ld.shared.u32 	%r1782, [%r17+18824];
	add.s32 	%r1783, %r1782, %r1781;
	min.s32 	%r1784, %r1754, %r1783;
	st.shared.u32 	[%r21+104], %r1784;
	ld.shared.u32 	%r1785, [%r12+240];
	ld.shared.u32 	%r1786, [%r17+18928];
	add.s32 	%r1787, %r1786, %r1785;
	min.s32 	%r1788, %r1758, %r1787;
	st.shared.u32 	[%r21+208], %r1788;
	ld.shared.u32 	%r1789, [%r12+8352];
	add.s32 	%r1790, %r1778, %r1789;
	min.s32 	%r1791, %r1761, %r1790;
	st.shared.u32 	[%r21+8112], %r1791;
	ld.shared.u32 	%r1792, [%r12+8352];
	add.s32 	%r1793, %r1782, %r1792;
	min.s32 	%r1794, %r1764, %r1793;
	st.shared.u32 	[%r21+8216], %r1794;
	ld.shared.u32 	%r1795, [%r12+8352];
	add.s32 	%r1796, %r1786, %r1795;
	min.s32 	%r1797, %r1767, %r1796;
	st.shared.u32 	[%r21+8320], %r1797;
	ld.shared.u32 	%r1798, [%r12+16464];
	add.s32 	%r1799, %r1778, %r1798;
	min.s32 	%r1800, %r1770, %r1799;
	st.shared.u32 	[%r21+16224], %r1800;
	ld.shared.u32 	%r1801, [%r12+16464];
	add.s32 	%r1802, %r1782, %r1801;
	min.s32 	%r1803, %r1773, %r1802;
	st.shared.u32 	[%r21+16328], %r1803;
	ld.shared.u32 	%r1804, [%r12+16464];
	add.s32 	%r1805, %r1786, %r1804;
	min.s32 	%r1806, %r1776, %r1805;
	st.shared.u32 	[%r21+16432], %r1806;
	ld.shared.u32 	%r1807, [%r12+244];
	ld.shared.u32 	%r1808, [%r17+19032];
	add.s32 	%r1809, %r1808, %r1807;
	min.s32 	%r1810, %r1780, %r1809;
	st.shared.u32 	[%r21], %r1810;
	ld.shared.u32 	%r1811, [%r12+244];
	ld.shared.u32 	%r1812, [%r17+19136];
	add.s32 	%r1813, %r1812, %r1811;
	min.s32 	%r1814, %r1784, %r1813;
	st.shared.u32 	[%r21+104], %r1814;
	ld.shared.u32 	%r1815, [%r12+244];
	ld.shared.u32 	%r1816, [%r17+19240];
	add.s32 	%r1817, %r1816, %r1815;
	min.s32 	%r1818, %r1788, %r1817;
	st.shared.u32 	[%r21+208], %r1818;
	ld.shared.u32 	%r1819, [%r12+8356];
	add.s32 	%r1820, %r1808, %r1819;
	min.s32 	%r1821, %r1791, %r1820;
	st.shared.u32 	[%r21+8112], %r1821;
	ld.shared.u32 	%r1822, [%r12+8356];
	add.s32 	%r1823, %r1812, %r1822;
	min.s32 	%r1824, %r1794, %r1823;
	st.shared.u32 	[%r21+8216], %r1824;
	ld.shared.u32 	%r1825, [%r12+8356];
	add.s32 	%r1826, %r1816, %r1825;
	min.s32 	%r1827, %r1797, %r1826;
	st.shared.u32 	[%r21+8320], %r1827;
	ld.shared.u32 	%r1828, [%r12+16468];
	add.s32 	%r1829, %r1808, %r1828;
	min.s32 	%r1830, %r1800, %r1829;
	st.shared.u32 	[%r21+16224], %r1830;
	ld.shared.u32 	%r1831, [%r12+16468];
	add.s32 	%r1832, %r1812, %r1831;
	min.s32 	%r1833, %r1803, %r1832;
	st.shared.u32 	[%r21+16328], %r1833;
	ld.shared.u32 	%r1834, [%r12+16468];
	add.s32 	%r1835, %r1816, %r1834;
	min.s32 	%r1836, %r1806, %r1835;
	st.shared.u32 	[%r21+16432], %r1836;
	ld.shared.u32 	%r1837, [%r12+248];
	ld.shared.u32 	%r1838, [%r17+19344];
	add.s32 	%r1839, %r1838, %r1837;
	min.s32 	%r1840, %r1810, %r1839;
	st.shared.u32 	[%r21], %r1840;
	ld.shared.u32 	%r1841, [%r12+248];
	ld.shared.u32 	%r1842, [%r17+19448];
	add.s32 	%r1843, %r1842, %r1841;
	min.s32 	%r1844, %r1814, %r1843;
	st.shared.u32 	[%r21+104], %r1844;
	ld.shared.u32 	%r1845, [%r12+248];
	ld.shared.u32 	%r1846, [%r17+19552];
	add.s32 	%r1847, %r1846, %r1845;
	min.s32 	%r1848, %r1818, %r1847;
	st.shared.u32 	[%r21+208], %r1848;
	ld.shared.u32 	%r1849, [%r12+8360];
	add.s32 	%r1850, %r1838, %r1849;
	min.s32 	%r1851, %r1821, %r1850;
	st.shared.u32 	[%r21+8112], %r1851;
	ld.shared.u32 	%r1852, [%r12+8360];
	add.s32 	%r1853, %r1842, %r1852;
	min.s32 	%r1854, %r1824, %r1853;
	st.shared.u32 	[%r21+8216], %r1854;
	ld.shared.u32 	%r1855, [%r12+8360];
	add.s32 	%r1856, %r1846, %r1855;
	min.s32 	%r1857, %r1827, %r1856;
	st.shared.u32 	[%r21+8320], %r1857;
	ld.shared.u32 	%r1858, [%r12+16472];
	add.s32 	%r1859, %r1838, %r1858;
	min.s32 	%r1860, %r1830, %r1859;
	st.shared.u32 	[%r21+16224], %r1860;
	ld.shared.u32 	%r1861, [%r12+16472];
	add.s32 	%r1862, %r1842, %r1861;
	min.s32 	%r1863, %r1833, %r1862;
	st.shared.u32 	[%r21+16328], %r1863;
	ld.shared.u32 	%r1864, [%r12+16472];
	add.s32 	%r1865, %r1846, %r1864;
	min.s32 	%r1866, %r1836, %r1865;
	st.shared.u32 	[%r21+16432], %r1866;
	ld.shared.u32 	%r1867, [%r12+252];
	ld.shared.u32 	%r1868, [%r17+19656];
	add.s32 	%r1869, %r1868, %r1867;
	min.s32 	%r1870, %r1840, %r1869;
	st.shared.u32 	[%r21], %r1870;
	ld.shared.u32 	%r1871, [%r12+252];
	ld.shared.u32 	%r1872, [%r17+19760];
	add.s32 	%r1873, %r1872, %r1871;
	min.s32 	%r1874, %r1844, %r1873;
	st.shared.u32 	[%r21+104], %r1874;
	ld.shared.u32 	%r1875, [%r12+252];
	ld.shared.u32 	%r1876, [%r17+19864];
	add.s32 	%r1877, %r1876, %r1875;
	min.s32 	%r1878, %r1848, %r1877;
	st.shared.u32 	[%r21+208], %r1878;
	ld.shared.u32 	%r1879, [%r12+8364];
	add.s32 	%r1880, %r1868, %r1879;
	min.s32 	%r1881, %r1851, %r1880;
	st.shared.u32 	[%r21+8112], %r1881;
	ld.shared.u32 	%r1882, [%r12+8364];
	add.s32 	%r1883, %r1872, %r1882;
	min.s32 	%r1884, %r1854, %r1883;
	st.shared.u32 	[%r21+8216], %r1884;
	ld.shared.u32 	%r1885, [%r12+8364];
	add.s32 	%r1886, %r1876, %r1885;
	min.s32 	%r1887, %r1857, %r1886;
	st.shared.u32 	[%r21+8320], %r1887;
	ld.shared.u32 	%r1888, [%r12+16476];
	add.s32 	%r1889, %r1868, %r1888;
	min.s32 	%r1890, %r1860, %r1889;
	st.shared.u32 	[%r21+16224], %r1890;
	ld.shared.u32 	%r1891, [%r12+16476];
	add.s32 	%r1892, %r1872, %r1891;
	min.s32 	%r1893, %r1863, %r1892;
	st.shared.u32 	[%r21+16328], %r1893;
	ld.shared.u32 	%r1894, [%r12+16476];
	add.s32 	%r1895, %r1876, %r1894;
	min.s32 	%r1896, %r1866, %r1895;
	st.shared.u32 	[%r21+16432], %r1896;
	ld.shared.u32 	%r1897, [%r12+256];
	ld.shared.u32 	%r1898, [%r17+19968];
	add.s32 	%r1899, %r1898, %r1897;
	min.s32 	%r1900, %r1870, %r1899;
	st.shared.u32 	[%r21], %r1900;
	ld.shared.u32 	%r1901, [%r12+256];
	ld.shared.u32 	%r1902, [%r17+20072];
	add.s32 	%r1903, %r1902, %r1901;
	min.s32 	%r1904, %r1874, %r1903;
	st.shared.u32 	[%r21+104], %r1904;
	ld.shared.u32 	%r1905, [%r12+256];
	ld.shared.u32 	%r1906, [%r17+20176];
	add.s32 	%r1907, %r1906, %r1905;
	min.s32 	%r1908, %r1878, %r1907;
	st.shared.u32 	[%r21+208], %r1908;
	ld.shared.u32 	%r1909, [%r12+8368];
	add.s32 	%r1910, %r1898, %r1909;
	min.s32 	%r1911, %r1881, %r1910;
	st.shared.u32 	[%r21+8112], %r1911;
	ld.shared.u32 	%r1912, [%r12+8368];
	add.s32 	%r1913, %r1902, %r1912;
	min.s32 	%r1914, %r1884, %r1913;
	st.shared.u32 	[%r21+8216], %r1914;
	ld.shared.u32 	%r1915, [%r12+8368];
	add.s32 	%r1916, %r1906, %r1915;
	min.s32 	%r1917, %r1887, %r1916;
	st.shared.u32 	[%r21+8320], %r1917;
	ld.shared.u32 	%r1918, [%r12+16480];
	add.s32 	%r1919, %r1898, %r1918;
	min.s32 	%r1920, %r1890, %r1919;
	st.shared.u32 	[%r21+16224], %r1920;
	ld.shared.u32 	%r1921, [%r12+16480];
	add.s32 	%r1922, %r1902, %r1921;
	min.s32 	%r1923, %r1893, %r1922;
	st.shared.u32 	[%r21+16328], %r1923;
	ld.shared.u32 	%r1924, [%r12+16480];
	add.s32 	%r1925, %r1906, %r1924;
	min.s32 	%r1926, %r1896, %r1925;
	st.shared.u32 	[%r21+16432], %r1926;
	ld.shared.u32 	%r1927, [%r12+260];
	ld.shared.u32 	%r1928, [%r17+20280];
	add.s32 	%r1929, %r1928, %r1927;
	min.s32 	%r1930, %r1900, %r1929;
	st.shared.u32 	[%r21], %r1930;
	ld.shared.u32 	%r1931, [%r12+260];
	ld.shared.u32 	%r1932, [%r17+20384];
	add.s32 	%r1933, %r1932, %r1931;
	min.s32 	%r1934, %r1904, %r1933;
	st.shared.u32 	[%r21+104], %r1934;
	ld.shared.u32 	%r1935, [%r12+260];
	ld.shared.u32 	%r1936, [%r17+20488];
	add.s32 	%r1937, %r1936, %r1935;
	min.s32 	%r1938, %r1908, %r1937;
	st.shared.u32 	[%r21+208], %r1938;
	ld.shared.u32 	%r1939, [%r12+8372];
	add.s32 	%r1940, %r1928, %r1939;
	min.s32 	%r1941, %r1911, %r1940;
	st.shared.u32 	[%r21+8112], %r1941;
	ld.shared.u32 	%r1942, [%r12+8372];
	add.s32 	%r1943, %r1932, %r1942;
	min.s32 	%r1944, %r1914, %r1943;
	st.shared.u32 	[%r21+8216], %r1944;
	ld.shared.u32 	%r1945, [%r12+8372];
	add.s32 	%r1946, %r1936, %r1945;
	min.s32 	%r1947, %r1917, %r1946;
	st.shared.u32 	[%r21+8320], %r1947;
	ld.shared.u32 	%r1948, [%r12+16484];
	add.s32 	%r1949, %r1928, %r1948;
	min.s32 	%r1950, %r1920, %r1949;
	st.shared.u32 	[%r21+16224], %r1950;
	ld.shared.u32 	%r1951, [%r12+16484];
	add.s32 	%r1952, %r1932, %r1951;
	min.s32 	%r1953, %r1923, %r1952;
	st.shared.u32 	[%r21+16328], %r1953;
	ld.shared.u32 	%r1954, [%r12+16484];
	add.s32 	%r1955, %r1936, %r1954;
	min.s32 	%r1956, %r1926, %r1955;
	st.shared.u32 	[%r21+16432], %r1956;
	ld.shared.u32 	%r1957, [%r12+264];
	ld.shared.u32 	%r1958, [%r17+20592];
	add.s32 	%r1959, %r1958, %r1957;
	min.s32 	%r1960, %r1930, %r1959;
	st.shared.u32 	[%r21], %r1960;
	ld.shared.u32 	%r1961, [%r12+264];
	ld.shared.u32 	%r1962, [%r17+20696];
	add.s32 	%r1963, %r1962, %r1961;
	min.s32 	%r1964, %r1934, %r1963;
	st.shared.u32 	[%r21+104], %r1964;
	ld.shared.u32 	%r1965, [%r12+264];
	ld.shared.u32 	%r1966, [%r17+20800];
	add.s32 	%r1967, %r1966, %r1965;
	min.s32 	%r1968, %r1938, %r1967;
	st.shared.u32 	[%r21+208], %r1968;
	ld.shared.u32 	%r1969, [%r12+8376];
	add.s32 	%r1970, %r1958, %r1969;
	min.s32 	%r1971, %r1941, %r1970;
	st.shared.u32 	[%r21+8112], %r1971;
	ld.shared.u32 	%r1972, [%r12+8376];
	add.s32 	%r1973, %r1962, %r1972;
	min.s32 	%r1974, %r1944, %r1973;
	st.shared.u32 	[%r21+8216], %r1974;
	ld.shared.u32 	%r1975, [%r12+8376];
	add.s32 	%r1976, %r1966, %r1975;
	min.s32 	%r1977, %r1947, %r1976;
	st.shared.u32 	[%r21+8320], %r1977;
	ld.shared.u32 	%r1978, [%r12+16488];
	add.s32 	%r1979, %r1958, %r1978;
	min.s32 	%r1980, %r1950, %r1979;
	st.shared.u32 	[%r21+16224], %r1980;
	ld.shared.u32 	%r1981, [%r12+16488];
	add.s32 	%r1982, %r1962, %r1981;
	min.s32 	%r1983, %r1953, %r1982;
	st.shared.u32 	[%r21+16328], %r1983;
	ld.shared.u32 	%r1984, [%r12+16488];
	add.s32 	%r1985, %r1966, %r1984;
	min.s32 	%r1986, %r1956, %r1985;
	st.shared.u32 	[%r21+16432], %r1986;
	ld.shared.u32 	%r1987, [%r12+268];
	ld.shared.u32 	%r1988, [%r17+20904];
	add.s32 	%r1989, %r1988, %r1987;
	min.s32 	%r1990, %r1960, %r1989;
	st.shared.u32 	[%r21], %r1990;
	ld.shared.u32 	%r1991, [%r12+268];
	ld.shared.u32 	%r1992, [%r17+21008];
	add.s32 	%r1993, %r1992, %r1991;
	min.s32 	%r1994, %r1964, %r1993;
	st.shared.u32 	[%r21+104], %r1994;
	ld.shared.u32 	%r1995, [%r12+268];
	ld.shared.u32 	%r1996, [%r17+21112];
	add.s32 	%r1997, %r1996, %r1995;
	min.s32 	%r1998, %r1968, %r1997;
	st.shared.u32 	[%r21+208], %r1998;
	ld.shared.u32 	%r1999, [%r12+8380];
	add.s32 	%r2000, %r1988, %r1999;
	min.s32 	%r2001, %r1971, %r2000;
	st.shared.u32 	[%r21+8112], %r2001;
	ld.shared.u32 	%r2002, [%r12+8380];
	add.s32 	%r2003, %r1992, %r2002;
	min.s32 	%r2004, %r1974, %r2003;
	st.shared.u32 	[%r21+8216], %r2004;
	ld.shared.u32 	%r2005, [%r12+8380];
	add.s32 	%r2006, %r1996, %r2005;
	min.s32 	%r2007, %r1977, %r2006;
	st.shared.u32 	[%r21+8320], %r2007;
	ld.shared.u32 	%r2008, [%r12+16492];
	add.s32 	%r2009, %r1988, %r2008;
	min.s32 	%r2010, %r1980, %r2009;
	st.shared.u32 	[%r21+16224], %r2010;
	ld.shared.u32 	%r2011, [%r12+16492];
	add.s32 	%r2012, %r1992, %r2011;
	min.s32 	%r2013, %r1983, %r2012;
	st.shared.u32 	[%r21+16328], %r2013;
	ld.shared.u32 	%r2014, [%r12+16492];
	add.s32 	%r2015, %r1996, %r2014;
	min.s32 	%r2016, %r1986, %r2015;
	st.shared.u32 	[%r21+16432], %r2016;
	ld.shared.u32 	%r2017, [%r12+272];
	ld.shared.u32 	%r2018, [%r17+21216];
	add.s32 	%r2019, %r2018, %r2017;
	min.s32 	%r2020, %r1990, %r2019;
	st.shared.u32 	[%r21], %r2020;
	ld.shared.u32 	%r2021, [%r12+272];
	ld.shared.u32 	%r2022, [%r17+21320];
	add.s32 	%r2023, %r2022, %r2021;
	min.s32 	%r2024, %r1994, %r2023;
	st.shared.u32 	[%r21+104], %r2024;
	ld.shared.u32 	%r2025, [%r12+272];
	ld.shared.u32 	%r2026, [%r17+21424];
	add.s32 	%r2027, %r2026, %r2025;
	min.s32 	%r2028, %r1998, %r2027;
	st.shared.u32 	[%r21+208], %r2028;
	ld.shared.u32 	%r2029, [%r12+8384];
	add.s32 	%r2030, %r2018, %r2029;
	min.s32 	%r2031, %r2001, %r2030;
	st.shared.u32 	[%r21+8112], %r2031;
	ld.shared.u32 	%r2032, [%r12+8384];
	add.s32 	%r2033, %r2022, %r2032;
	min.s32 	%r2034, %r2004, %r2033;
	st.shared.u32 	[%r21+8216], %r2034;
	ld.shared.u32 	%r2035, [%r12+8384];
	add.s32 	%r2036, %r2026, %r2035;
	min.s32 	%r2037, %r2007, %r2036;
	st.shared.u32 	[%r21+8320], %r2037;
	ld.shared.u32 	%r2038, [%r12+16496];
	add.s32 	%r2039, %r2018, %r2038;
	min.s32 	%r2040, %r2010, %r2039;
	st.shared.u32 	[%r21+16224], %r2040;
	ld.shared.u32 	%r2041, [%r12+16496];
	add.s32 	%r2042, %r2022, %r2041;
	min.s32 	%r2043, %r2013, %r2042;
	st.shared.u32 	[%r21+16328], %r2043;
	ld.shared.u32 	%r2044, [%r12+16496];
	add.s32 	%r2045, %r2026, %r2044;
	min.s32 	%r2046, %r2016, %r2045;
	st.shared.u32 	[%r21+16432], %r2046;
	ld.shared.u32 	%r2047, [%r12+276];
	ld.shared.u32 	%r2048, [%r17+21528];
	add.s32 	%r2049, %r2048, %r2047;
	min.s32 	%r2050, %r2020, %r2049;
	st.shared.u32 	[%r21], %r2050;
	ld.shared.u32 	%r2051, [%r12+276];
	ld.shared.u32 	%r2052, [%r17+21632];
	add.s32 	%r2053, %r2052, %r2051;
	min.s32 	%r2054, %r2024, %r2053;
	st.shared.u32 	[%r21+104], %r2054;
	ld.shared.u32 	%r2055, [%r12+276];
	ld.shared.u32 	%r2056, [%r17+21736];
	add.s32 	%r2057, %r2056, %r2055;
	min.s32 	%r2058, %r2028, %r2057;
	st.shared.u32 	[%r21+208], %r2058;
	ld.shared.u32 	%r2059, [%r12+8388];
	add.s32 	%r2060, %r2048, %r2059;
	min.s32 	%r2061, %r2031, %r2060;
	st.shared.u32 	[%r21+8112], %r2061;
	ld.shared.u32 	%r2062, [%r12+8388];
	add.s32 	%r2063, %r2052, %r2062;
	min.s32 	%r2064, %r2034, %r2063;
	st.shared.u32 	[%r21+8216], %r2064;
	ld.shared.u32 	%r2065, [%r12+8388];
	add.s32 	%r2066, %r2056, %r2065;
	min.s32 	%r2067, %r2037, %r2066;
	st.shared.u32 	[%r21+8320], %r2067;
	ld.shared.u32 	%r2068, [%r12+16500];
	add.s32 	%r2069, %r2048, %r2068;
	min.s32 	%r2070, %r2040, %r2069;
	st.shared.u32 	[%r21+16224], %r2070;
	ld.shared.u32 	%r2071, [%r12+16500];
	add.s32 	%r2072, %r2052, %r2071;
	min.s32 	%r2073, %r2043, %r2072;
	st.shared.u32 	[%r21+16328], %r2073;
	ld.shared.u32 	%r2074, [%r12+16500];
	add.s32 	%r2075, %r2056, %r2074;
	min.s32 	%r2076, %r2046, %r2075;
	st.shared.u32 	[%r21+16432], %r2076;
	ld.shared.u32 	%r2077, [%r12+280];
	ld.shared.u32 	%r2078, [%r17+21840];
	add.s32 	%r2079, %r2078, %r2077;
	min.s32 	%r2080, %r2050, %r2079;
	st.shared.u32 	[%r21], %r2080;
	ld.shared.u32 	%r2081, [%r12+280];
	ld.shared.u32 	%r2082, [%r17+21944];
	add.s32 	%r2083, %r2082, %r2081;
	min.s32 	%r2084, %r2054, %r2083;
	st.shared.u32 	[%r21+104], %r2084;
	ld.shared.u32 	%r2085, [%r12+280];
	ld.shared.u32 	%r2086, [%r17+22048];
	add.s32 	%r2087, %r2086, %r2085;
	min.s32 	%r2088, %r2058, %r2087;
	st.shared.u32 	[%r21+208], %r2088;
	ld.shared.u32 	%r2089, [%r12+8392];
	add.s32 	%r2090, %r2078, %r2089;
	min.s32 	%r2091, %r2061, %r2090;
	st.shared.u32 	[%r21+8112], %r2091;
	ld.shared.u32 	%r2092, [%r12+8392];
	add.s32 	%r2093, %r2082, %r2092;
	min.s32 	%r2094, %r2064, %r2093;
	st.shared.u32 	[%r21+8216], %r2094;
	ld.shared.u32 	%r2095, [%r12+8392];
	add.s32 	%r2096, %r2086, %r2095;
	min.s32 	%r2097, %r2067, %r2096;
	st.shared.u32 	[%r21+8320], %r2097;
	ld.shared.u32 	%r2098, [%r12+16504];
	add.s32 	%r2099, %r2078, %r2098;
	min.s32 	%r2100, %r2070, %r2099;
	st.shared.u32 	[%r21+16224], %r2100;
	ld.shared.u32 	%r2101, [%r12+16504];
	add.s32 	%r2102, %r2082, %r2101;
	min.s32 	%r2103, %r2073, %r2102;
	st.shared.u32 	[%r21+16328], %r2103;
	ld.shared.u32 	%r2104, [%r12+16504];
	add.s32 	%r2105, %r2086, %r2104;
	min.s32 	%r2106, %r2076, %r2105;
	st.shared.u32 	[%r21+16432], %r2106;
	ld.shared.u32 	%r2107, [%r12+284];
	ld.shared.u32 	%r2108, [%r17+22152];
	add.s32 	%r2109, %r2108, %r2107;
	min.s32 	%r2110, %r2080, %r2109;
	st.shared.u32 	[%r21], %r2110;
	ld.shared.u32 	%r2111, [%r12+284];
	ld.shared.u32 	%r2112, [%r17+22256];
	add.s32 	%r2113, %r2112, %r2111;
	min.s32 	%r2114, %r2084, %r2113;
	st.shared.u32 	[%r21+104], %r2114;
	ld.shared.u32 	%r2115, [%r12+284];
	ld.shared.u32 	%r2116, [%r17+22360];
	add.s32 	%r2117, %r2116, %r2115;
	min.s32 	%r2118, %r2088, %r2117;
	st.shared.u32 	[%r21+208], %r2118;
	ld.shared.u32 	%r2119, [%r12+8396];
	add.s32 	%r2120, %r2108, %r2119;
	min.s32 	%r2121, %r2091, %r2120;
	st.shared.u32 	[%r21+8112], %r2121;
	ld.shared.u32 	%r2122, [%r12+8396];
	add.s32 	%r2123, %r2112, %r2122;
	min.s32 	%r2124, %r2094, %r2123;
	st.shared.u32 	[%r21+8216], %r2124;
	ld.shared.u32 	%r2125, [%r12+8396];
	add.s32 	%r2126, %r2116, %r2125;
	min.s32 	%r2127, %r2097, %r2126;
	st.shared.u32 	[%r21+8320], %r2127;
	ld.shared.u32 	%r2128, [%r12+16508];
	add.s32 	%r2129, %r2108, %r2128;
	min.s32 	%r2130, %r2100, %r2129;
	st.shared.u32 	[%r21+16224], %r2130;
	ld.shared.u32 	%r2131, [%r12+16508];
	add.s32 	%r2132, %r2112, %r2131;
	min.s32 	%r2133, %r2103, %r2132;
	st.shared.u32 	[%r21+16328], %r2133;
	ld.shared.u32 	%r2134, [%r12+16508];
	add.s32 	%r2135, %r2116, %r2134;
	min.s32 	%r2136, %r2106, %r2135;
	st.shared.u32 	[%r21+16432], %r2136;
	ld.shared.u32 	%r2137, [%r12+288];
	ld.shared.u32 	%r2138, [%r17+22464];
	add.s32 	%r2139, %r2138, %r2137;
	min.s32 	%r2140, %r2110, %r2139;
	st.shared.u32 	[%r21], %r2140;
	ld.shared.u32 	%r2141, [%r12+288];
	ld.shared.u32 	%r2142, [%r17+22568];
	add.s32 	%r2143, %r2142, %r2141;
	min.s32 	%r2144, %r2114, %r2143;
	st.shared.u32 	[%r21+104], %r2144;
	ld.shared.u32 	%r2145, [%r12+288];
	ld.shared.u32 	%r2146, [%r17+22672];
	add.s32 	%r2147, %r2146, %r2145;
	min.s32 	%r2148, %r2118, %r2147;
	st.shared.u32 	[%r21+208], %r2148;
	ld.shared.u32 	%r2149, [%r12+8400];
	add.s32 	%r2150, %r2138, %r2149;
	min.s32 	%r2151, %r2121, %r2150;
	st.shared.u32 	[%r21+8112], %r2151;
	ld.shared.u32 	%r2152, [%r12+8400];
	add.s32 	%r2153, %r2142, %r2152;
	min.s32 	%r2154, %r2124, %r2153;
	st.shared.u32 	[%r21+8216], %r2154;
	ld.shared.u32 	%r2155, [%r12+8400];
	add.s32 	%r2156, %r2146, %r2155;
	min.s32 	%r2157, %r2127, %r2156;
	st.shared.u32 	[%r21+8320], %r2157;
	ld.shared.u32 	%r2158, [%r12+16512];
	add.s32 	%r2159, %r2138, %r2158;
	min.s32 	%r2160, %r2130, %r2159;
	st.shared.u32 	[%r21+16224], %r2160;
	ld.shared.u32 	%r2161, [%r12+16512];
	add.s32 	%r2162, %r2142, %r2161;
	min.s32 	%r2163, %r2133, %r2162;
	st.shared.u32 	[%r21+16328], %r2163;
	ld.shared.u32 	%r2164, [%r12+16512];
	add.s32 	%r2165, %r2146, %r2164;
	min.s32 	%r2166, %r2136, %r2165;
	st.shared.u32 	[%r21+16432], %r2166;
	ld.shared.u32 	%r2167, [%r12+292];
	ld.shared.u32 	%r2168, [%r17+22776];
	add.s32 	%r2169, %r2168, %r2167;
	min.s32 	%r2170, %r2140, %r2169;
	st.shared.u32 	[%r21], %r2170;
	ld.shared.u32 	%r2171, [%r12+292];
	ld.shared.u32 	%r2172, [%r17+22880];
	add.s32 	%r2173, %r2172, %r2171;
	min.s32 	%r2174, %r2144, %r2173;
	st.shared.u32 	[%r21+104], %r2174;
	ld.shared.u32 	%r2175, [%r12+292];
	ld.shared.u32 	%r2176, [%r17+22984];
	add.s32 	%r2177, %r2176, %r2175;
	min.s32 	%r2178, %r2148, %r2177;
	st.shared.u32 	[%r21+208], %r2178;
	ld.shared.u32 	%r2179, [%r12+8404];
	add.s32 	%r2180, %r2168, %r2179;
	min.s32 	%r2181, %r2151, %r2180;
	st.shared.u32 	[%r21+8112], %r2181;
	ld.shared.u32 	%r2182, [%r12+8404];
	add.s32 	%r2183, %r2172, %r2182;
	min.s32 	%r2184, %r2154, %r2183;
	st.shared.u32 	[%r21+8216], %r2184;
	ld.shared.u32 	%r2185, [%r12+8404];
	add.s32 	%r2186, %r2176, %r2185;
	min.s32 	%r2187, %r2157, %r2186;
	st.shared.u32 	[%r21+8320], %r2187;
	ld.shared.u32 	%r2188, [%r12+16516];
	add.s32 	%r2189, %r2168, %r2188;
	min.s32 	%r2190, %r2160, %r2189;
	st.shared.u32 	[%r21+16224], %r2190;
	ld.shared.u32 	%r2191, [%r12+16516];
	add.s32 	%r2192, %r2172, %r2191;
	min.s32 	%r2193, %r2163, %r2192;
	st.shared.u32 	[%r21+16328], %r2193;
	ld.shared.u32 	%r2194, [%r12+16516];
	add.s32 	%r2195, %r2176, %r2194;
	min.s32 	%r2196, %r2166, %r2195;
	st.shared.u32 	[%r21+16432], %r2196;
	ld.shared.u32 	%r2197, [%r12+296];
	ld.shared.u32 	%r2198, [%r17+23088];
	add.s32 	%r2199, %r2198, %r2197;
	min.s32 	%r2200, %r2170, %r2199;
	st.shared.u32 	[%r21], %r2200;
	ld.shared.u32 	%r2201, [%r12+296];
	ld.shared.u32 	%r2202, [%r17+23192];
	add.s32 	%r2203, %r2202, %r2201;
	min.s32 	%r2204, %r2174, %r2203;
	st.shared.u32 	[%r21+104], %r2204;
	ld.shared.u32 	%r2205, [%r12+296];
	ld.shared.u32 	%r2206, [%r17+23296];
	add.s32 	%r2207, %r2206, %r2205;
	min.s32 	%r2208, %r2178, %r2207;
	st.shared.u32 	[%r21+208], %r2208;
	ld.shared.u32 	%r2209, [%r12+8408];
	add.s32 	%r2210, %r2198, %r2209;
	min.s32 	%r2211, %r2181, %r2210;
	st.shared.u32 	[%r21+8112], %r2211;
	ld.shared.u32 	%r2212, [%r12+8408];
	add.s32 	%r2213, %r2202, %r2212;
	min.s32 	%r2214, %r2184, %r2213;
	st.shared.u32 	[%r21+8216], %r2214;
	ld.shared.u32 	%r2215, [%r12+8408];
	add.s32 	%r2216, %r2206, %r2215;
	min.s32 	%r2217, %r2187, %r2216;
	st.shared.u32 	[%r21+8320], %r2217;
	ld.shared.u32 	%r2218, [%r12+16520];
	add.s32 	%r2219, %r2198, %r2218;
	min.s32 	%r2220, %r2190, %r2219;
	st.shared.u32 	[%r21+16224], %r2220;
	ld.shared.u32 	%r2221, [%r12+16520];
	add.s32 	%r2222, %r2202, %r2221;
	min.s32 	%r2223, %r2193, %r2222;
	st.shared.u32 	[%r21+16328], %r2223;
	ld.shared.u32 	%r2224, [%r12+16520];
	add.s32 	%r2225, %r2206, %r2224;
	min.s32 	%r2226, %r2196, %r2225;
	st.shared.u32 	[%r21+16432], %r2226;
	ld.shared.u32 	%r2227, [%r12+300];
	ld.shared.u32 	%r2228, [%r17+23400];
	add.s32 	%r2229, %r2228, %r2227;
	min.s32 	%r2230, %r2200, %r2229;
	st.shared.u32 	[%r21], %r2230;
	ld.shared.u32 	%r2231, [%r12+300];
	ld.shared.u32 	%r2232, [%r17+23504];
	add.s32 	%r2233, %r2232, %r2231;
	min.s32 	%r2234, %r2204, %r2233;
	st.shared.u32 	[%r21+104], %r2234;
	ld.shared.u32 	%r2235, [%r12+300];
	ld.shared.u32 	%r2236, [%r17+23608];
	add.s32 	%r2237, %r2236, %r2235;
	min.s32 	%r2238, %r2208, %r2237;
	st.shared.u32 	[%r21+208], %r2238;
	ld.shared.u32 	%r2239, [%r12+8412];
	add.s32 	%r2240, %r2228, %r2239;
	min.s32 	%r2241, %r2211, %r2240;
	st.shared.u32 	[%r21+8112], %r2241;
	ld.shared.u32 	%r2242, [%r12+8412];
	add.s32 	%r2243, %r2232, %r2242;
	min.s32 	%r2244, %r2214, %r2243;
	st.shared.u32 	[%r21+8216], %r2244;
	ld.shared.u32 	%r2245, [%r12+8412];
	add.s32 	%r2246, %r2236, %r2245;
	min.s32 	%r2247, %r2217, %r2246;
	st.shared.u32 	[%r21+8320], %r2247;
	ld.shared.u32 	%r2248, [%r12+16524];
	add.s32 	%r2249, %r2228, %r2248;
	min.s32 	%r2250, %r2220, %r2249;
	st.shared.u32 	[%r21+16224], %r2250;
	ld.shared.u32 	%r2251, [%r12+16524];
	add.s32 	%r2252, %r2232, %r2251;
	min.s32 	%r2253, %r2223, %r2252;
	st.shared.u32 	[%r21+16328], %r2253;
	ld.shared.u32 	%r2254, [%r12+16524];
	add.s32 	%r2255, %r2236, %r2254;
	min.s32 	%r2256, %r2226, %r2255;
	st.shared.u32 	[%r21+16432], %r2256;
	ld.shared.u32 	%r2257, [%r12+304];
	ld.shared.u32 	%r2258, [%r17+23712];
	add.s32 	%r2259, %r2258, %r2257;
	min.s32 	%r2260, %r2230, %r2259;
	st.shared.u32 	[%r21], %r2260;
	ld.shared.u32 	%r2261, [%r12+304];
	ld.shared.u32 	%r2262, [%r17+23816];
	add.s32 	%r2263, %r2262, %r2261;
	min.s32 	%r2264, %r2234, %r2263;
	st.shared.u32 	[%r21+104], %r2264;
	ld.shared.u32 	%r2265, [%r12+304];
	ld.shared.u32 	%r2266, [%r17+23920];
	add.s32 	%r2267, %r2266, %r2265;
	min.s32 	%r2268, %r2238, %r2267;
	st.shared.u32 	[%r21+208], %r2268;
	ld.shared.u32 	%r2269, [%r12+8416];
	add.s32 	%r2270, %r2258, %r2269;
	min.s32 	%r2271, %r2241, %r2270;
	st.shared.u32 	[%r21+8112], %r2271;
	ld.shared.u32 	%r2272, [%r12+8416];
	add.s32 	%r2273, %r2262, %r2272;
	min.s32 	%r2274, %r2244, %r2273;
	st.shared.u32 	[%r21+8216], %r2274;
	ld.shared.u32 	%r2275, [%r12+8416];
	add.s32 	%r2276, %r2266, %r2275;
	min.s32 	%r2277, %r2247, %r2276;
	st.shared.u32 	[%r21+8320], %r2277;
	ld.shared.u32 	%r2278, [%r12+16528];
	add.s32 	%r2279, %r2258, %r2278;
	min.s32 	%r2280, %r2250, %r2279;
	st.shared.u32 	[%r21+16224], %r2280;
	ld.shared.u32 	%r2281, [%r12+16528];
	add.s32 	%r2282, %r2262, %r2281;
	min.s32 	%r2283, %r2253, %r2282;
	st.shared.u32 	[%r21+16328], %r2283;
	ld.shared.u32 	%r2284, [%r12+16528];
	add.s32 	%r2285, %r2266, %r2284;
	min.s32 	%r2286, %r2256, %r2285;
	st.shared.u32 	[%r21+16432], %r2286;
	ld.shared.u32 	%r2287, [%r12+308];
	ld.shared.u32 	%r2288, [%r17+24024];
	add.s32 	%r2289, %r2288, %r2287;
	min.s32 	%r2290, %r2260, %r2289;
	st.shared.u32 	[%r21], %r2290;
	ld.shared.u32 	%r2291, [%r12+308];
	ld.shared.u32 	%r2292, [%r17+24128];
	add.s32 	%r2293, %r2292, %r2291;
	min.s32 	%r2294, %r2264, %r2293;
	st.shared.u32 	[%r21+104], %r2294;
	ld.shared.u32 	%r2295, [%r12+308];
	ld.shared.u32 	%r2296, [%r17+24232];
	add.s32 	%r2297, %r2296, %r2295;
	min.s32 	%r2298, %r2268, %r2297;
	st.shared.u32 	[%r21+208], %r2298;
	ld.shared.u32 	%r2299, [%r12+8420];
	add.s32 	%r2300, %r2288, %r2299;
	min.s32 	%r2301, %r2271, %r2300;
	st.shared.u32 	[%r21+8112], %r2301;
	ld.shared.u32 	%r2302, [%r12+8420];
	add.s32 	%r2303, %r2292, %r2302;
	min.s32 	%r2304, %r2274, %r2303;
	st.shared.u32 	[%r21+8216], %r2304;
	ld.shared.u32 	%r2305, [%r12+8420];
	add.s32 	%r2306, %r2296, %r2305;
	min.s32 	%r2307, %r2277, %r2306;
	st.shared.u32 	[%r21+8320], %r2307;
	ld.shared.u32 	%r2308, [%r12+16532];
	add.s32 	%r2309, %r2288, %r2308;
	min.s32 	%r2310, %r2280, %r2309;
	st.shared.u32 	[%r21+16224], %r2310;
	ld.shared.u32 	%r2311, [%r12+16532];
	add.s32 	%r2312, %r2292, %r2311;
	min.s32 	%r2313, %r2283, %r2312;
	st.shared.u32 	[%r21+16328], %r2313;
	ld.shared.u32 	%r2314, [%r12+16532];
	add.s32 	%r2315, %r2296, %r2314;
	min.s32 	%r2316, %r2286, %r2315;
	st.shared.u32 	[%r21+16432], %r2316;
	st.global.u32 	[%rd6], %r2290;
	st.global.u32 	[%rd6+104], %r2294;
	st.global.u32 	[%rd6+208], %r2298;
	st.global.u32 	[%rd10], %r2301;
	st.global.u32 	[%rd10+104], %r2304;
	st.global.u32 	[%rd10+208], %r2307;
	st.global.u32 	[%rd14], %r2310;
	st.global.u32 	[%rd14+104], %r2313;
	st.global.u32 	[%rd14+208], %r2316;
	ret;

}
	// .globl	_Z13phase3_kernelPiiii
.visible .entry _Z13phase3_kernelPiiii(
	.param .u64 .ptr .align 1 _Z13phase3_kernelPiiii_param_0,
	.param .u32 _Z13phase3_kernelPiiii_param_1,
	.param .u32 _Z13phase3_kernelPiiii_param_2,
	.param .u32 _Z13phase3_kernelPiiii_param_3
)
{
	.reg .b32 	%r<1939>;
	.reg .b64 	%rd<21>;
	// demoted variable
	.shared .align 4 .b8 _ZZ13phase3_kernelPiiiiE10sh_ik_Dist[24336];
	// demoted variable
	.shared .align 4 .b8 _ZZ13phase3_kernelPiiiiE10sh_kj_Dist[24336];
	ld.param.u64 	%rd1, [_Z13phase3_kernelPiiii_param_0];
	ld.param.u32 	%r1, [_Z13phase3_kernelPiiii_param_1];
	ld.param.u32 	%r2, [_Z13phase3_kernelPiiii_param_2];
	ld.param.u32 	%r3, [_Z13phase3_kernelPiiii_param_3];
	cvta.to.global.u64 	%rd2, %rd1;
	mul.lo.s32 	%r4, %r2, 78;
	mov.u32 	%r5, %tid.y;
	mov.u32 	%r6, %tid.x;
	mov.u32 	%r7, %ctaid.y;
	add.s32 	%r8, %r3, %r7;
	mov.u32 	%r9, %ctaid.x;
	mad.lo.s32 	%r10, %r9, 78, %r6;
	add.s32 	%r11, %r5, %r4;
	mad.lo.s32 	%r12, %r8, 78, %r5;
	mul.lo.s32 	%r13, %r12, %r1;
	add.s32 	%r14, %r13, %r4;
	mul.lo.s32 	%r15, %r5, 312;
	mov.u32 	%r16, _ZZ13phase3_kernelPiiiiE10sh_kj_Dist;
	mov.u32 	%r17, _ZZ13phase3_kernelPiiiiE10sh_ik_Dist;
	add.s32 	%r18, %r17, %r15;
	add.s32 	%r19, %r14, %r6;
	mul.wide.s32 	%rd3, %r19, 4;
	add.s64 	%rd4, %rd2, %rd3;
	ld.global.u32 	%r20, [%rd4];
	shl.b32 	%r21, %r6, 2;
	add.s32 	%r22, %r18, %r21;
	st.shared.u32 	[%r22], %r20;
	mad.lo.s32 	%r23, %r11, %r1, %r10;
	mul.wide.s32 	%rd5, %r23, 4;
	add.s64 	%rd6, %rd2, %rd5;
	ld.global.u32 	%r24, [%rd6];
	add.s32 	%r25, %r16, %r21;
	add.s32 	%r26, %r25, %r15;
	st.shared.u32 	[%r26], %r24;
	add.s32 	%r27, %r10, %r13;
	mul.wide.s32 	%rd7, %r27, 4;
	add.s64 	%rd8, %rd2, %rd7;
	ld.global.u32 	%r28, [%rd8];
	ld.global.u32 	%r29, [%rd4+104];
	st.shared.u32 	[%r22+104], %r29;
	ld.global.u32 	%r30, [%rd6+104];
	st.shared.u32 	[%r26+104], %r30;
	ld.global.u32 	%r31, [%rd8+104];
	ld.global.u32 	%r32, [%rd4+208];
	st.shared.u32 	[%r22+208], %r32;
	ld.global.u32 	%r33, [%rd6+208];
	st.shared.u32 	[%r26+208], %r33;
	ld.global.u32 	%r34, [%rd8+208];
	add.s32 	%r35, %r11, 26;
	add.s32 	%r36, %r12, 26;
	mul.lo.s32 	%r37, %r36, %r1;
	add.s32 	%r38, %r37, %r4;
	add.s32 	%r39, %r38, %r6;
	mul.wide.s32 	%rd9, %r39, 4;
	add.s64 	%rd10, %rd2, %rd9;
	ld.global.u32 	%r40, [%rd10];
	st.shared.u32 	[%r22+8112], %r40;
	mad.lo.s32 	%r41, %r35, %r1, %r10;
	mul.wide.s32 	%rd11, %r41, 4;
	add.s64 	%rd12, %rd2, %rd11;
	ld.global.u32 	%r42, [%rd12];
	st.shared.u32 	[%r26+8112], %r42;
	add.s32 	%r43, %r10, %r37;
	mul.wide.s32 	%rd13, %r43, 4;
	add.s64 	%rd14, %rd2, %rd13;
	ld.global.u32 	%r44, [%rd14];
	ld.global.u32 	%r45, [%rd10+104];
	st.shared.u32 	[%r22+8216], %r45;
	ld.global.u32 	%r46, [%rd12+104];
	st.shared.u32 	[%r26+8216], %r46;
	ld.global.u32 	%r47, [%rd14+104];
	ld.global.u32 	%r48, [%rd10+208];
	st.shared.u32 	[%r22+8320], %r48;
	ld.global.u32 	%r49, [%rd12+208];
	st.shared.u32 	[%r26+8320], %r49;
	ld.global.u32 	%r50, [%rd14+208];
	add.s32 	%r51, %r11, 52;
	add.s32 	%r52, %r12, 52;
	mul.lo.s32 	%r53, %r52, %r1;
	add.s32 	%r54, %r53, %r4;
	add.s32 	%r55, %r54, %r6;
	mul.wide.s32 	%rd15, %r55, 4;
	add.s64 	%rd16, %rd2, %rd15;
	ld.global.u32 	%r56, [%rd16];
	st.shared.u32 	[%r22+16224], %r56;
	mad.lo.s32 	%r57, %r51, %r1, %r10;
	mul.wide.s32 	%rd17, %r57, 4;
	add.s64 	%rd18, %rd2, %rd17;
	ld.global.u32 	%r58, [%rd18];
	st.shared.u32 	[%r26+16224], %r58;
	add.s32 	%r59, %r10, %r53;
	mul.wide.s32 	%rd19, %r59, 4;
	add.s64 	%rd20, %rd2, %rd19;
	ld.global.u32 	%r60, [%rd20];
	ld.global.u32 	%r61, [%rd16+104];
	st.shared.u32 	[%r22+16328], %r61;
	ld.global.u32 	%r62, [%rd18+104];
	st.shared.u32 	[%r26+16328], %r62;
	ld.global.u32 	%r63, [%rd20+104];
	ld.global.u32 	%r64, [%rd16+208];
	st.shared.u32 	[%r22+16432], %r64;
	ld.global.u32 	%r65, [%rd18+208];
	st.shared.u32 	[%r26+16432], %r65;
	ld.global.u32 	%r66, [%rd20+208];
	bar.sync 	0;
	ld.shared.u32 	%r67, [%r18];
	ld.shared.u32 	%r68, [%r25];
	add.s32 	%r69, %r68, %r67;
	min.s32 	%r70, %r28, %r69;
	ld.shared.u32 	%r71, [%r25+104];
	add.s32 	%r72, %r71, %r67;
	min.s32 	%r73, %r31, %r72;
	ld.shared.u32 	%r74, [%r25+208];
	add.s32 	%r75, %r74, %r67;
	min.s32 	%r76, %r34, %r75;
	ld.shared.u32 	%r77, [%r18+8112];
	add.s32 	%r78, %r68, %r77;
	min.s32 	%r79, %r44, %r78;
	add.s32 	%r80, %r71, %r77;
	min.s32 	%r81, %r47, %r80;
	add.s32 	%r82, %r74, %r77;
	min.s32 	%r83, %r50, %r82;
	ld.shared.u32 	%r84, [%r18+16224];
	add.s32 	%r85, %r68, %r84;
	min.s32 	%r86, %r60, %r85;
	add.s32 	%r87, %r71, %r84;
	min.s32 	%r88, %r63, %r87;
	add.s32 	%r89, %r74, %r84;
	min.s32 	%r90, %r66, %r89;
	ld.shared.u32 	%r91, [%r18+4];
	ld.shared.u32 	%r92, [%r25+312];
	add.s32 	%r93, %r92, %r91;
	min.s32 	%r94, %r70, %r93;
	ld.shared.u32 	%r95, [%r25+416];
	add.s32 	%r96, %r95, %r91;
	min.s32 	%r97, %r73, %r96;
	ld.shared.u32 	%r98, [%r25+520];
	add.s32 	%r99, %r98, %r91;
	min.s32 	%r100, %r76, %r99;
	ld.shared.u32 	%r101, [%r18+8116];
	add.s32 	%r102, %r92, %r101;
	min.s32 	%r103, %r79, %r102;
	add.s32 	%r104, %r95, %r101;
	min.s32 	%r105, %r81, %r104;
	add.s32 	%r106, %r98, %r101;
	min.s32 	%r107, %r83, %r106;
	ld.shared.u32 	%r108, [%r18+16228];
	add.s32 	%r109, %r92, %r108;
	min.s32 	%r110, %r86, %r109;
	add.s32 	%r111, %r95, %r108;
	min.s32 	%r112, %r88, %r111;
	add.s32 	%r113, %r98, %r108;
	min.s32 	%r114, %r90, %r113;
	ld.shared.u32 	%r115, [%r18+8];
	ld.shared.u32 	%r116, [%r25+624];
	add.s32 	%r117, %r116, %r115;
	min.s32 	%r118, %r94, %r117;
	ld.shared.u32 	%r119, [%r25+728];
	add.s32 	%r120, %r119, %r115;
	min.s32 	%r121, %r97, %r120;
	ld.shared.u32 	%r122, [%r25+832];
	add.s32 	%r123, %r122, %r115;
	min.s32 	%r124, %r100, %r123;
	ld.shared.u32 	%r125, [%r18+8120];
	add.s32 	%r126, %r116, %r125;
	min.s32 	%r127, %r103, %r126;
	add.s32 	%r128, %r119, %r125;
	min.s32 	%r129, %r105, %r128;
	add.s32 	%r130, %r122, %r125;
	min.s32 	%r131, %r107, %r130;
	ld.shared.u32 	%r132, [%r18+16232];
	add.s32 	%r133, %r116, %r132;
	min.s32 	%r134, %r110, %r133;
	add.s32 	%r135, %r119, %r132;
	min.s32 	%r136, %r112, %r135;
	add.s32 	%r137, %r122, %r132;
	min.s32 	%r138, %r114, %r137;
	ld.shared.u32 	%r139, [%r18+12];
	ld.shared.u32 	%r140, [%r25+936];
	add.s32 	%r141, %r140, %r139;
	min.s32 	%r142, %r118, %r141;
	ld.shared.u32 	%r143, [%r25+1040];
	add.s32 	%r144, %r143, %r139;
	min.s32 	%r145, %r121, %r144;
	ld.shared.u32 	%r146, [%r25+1144];
	add.s32 	%r147, %r146, %r139;
	min.s32 	%r148, %r124, %r147;
	ld.shared.u32 	%r149, [%r18+8124];
	add.s32 	%r150, %r140, %r149;
	min.s32 	%r151, %r127, %r150;
	add.s32 	%r152, %r143, %r149;
	min.s32 	%r153, %r129, %r152;
	add.s32 	%r154, %r146, %r149;
	min.s32 	%r155, %r131, %r154;
	ld.shared.u32 	%r156, [%r18+16236];
	add.s32 	%r157, %r140, %r156;
	min.s32 	%r158, %r134, %r157;
	add.s32 	%r159, %r143, %r156;
	min.s32 	%r160, %r136, %r159;
	add.s32 	%r161, %r146, %r156;
	min.s32 	%r162, %r138, %r161;
	ld.shared.u32 	%r163, [%r18+16];
	ld.shared.u32 	%r164, [%r25+1248];
	add.s32 	%r165, %r164, %r163;
	min.s32 	%r166, %r142, %r165;
	ld.shared.u32 	%r167, [%r25+1352];
	add.s32 	%r168, %r167, %r163;
	min.s32 	%r169, %r145, %r168;
	ld.shared.u32 	%r170, [%r25+1456];
	add.s32 	%r171, %r170, %r163;
	min.s32 	%r172, %r148, %r171;
	ld.shared.u32 	%r173, [%r18+8128];
	add.s32 	%r174, %r164, %r173;
	min.s32 	%r175, %r151, %r174;
	add.s32 	%r176, %r167, %r173;
	min.s32 	%r177, %r153, %r176;
	add.s32 	%r178, %r170, %r173;
	min.s32 	%r179, %r155, %r178;
	ld.shared.u32 	%r180, [%r18+16240];
	add.s32 	%r181, %r164, %r180;
	min.s32 	%r182, %r158, %r181;
	add.s32 	%r183, %r167, %r180;
	min.s32 	%r184, %r160, %r183;
	add.s32 	%r185, %r170, %r180;
	min.s32 	%r186, %r162, %r185;
	ld.shared.u32 	%r187, [%r18+20];
	ld.shared.u32 	%r188, [%r25+1560];
	add.s32 	%r189, %r188, %r187;
	min.s32 	%r190, %r166, %r189;
	ld.shared.u32 	%r191, [%r25+1664];
	add.s32 	%r192, %r191, %r187;
	min.s32 	%r193, %r169, %r192;
	ld.shared.u32 	%r194, [%r25+1768];
	add.s32 	%r195, %r194, %r187;
	min.s32 	%r196, %r172, %r195;
	ld.shared.u32 	%r197, [%r18+8132];
	add.s32 	%r198, %r188, %r197;
	min.s32 	%r199, %r175, %r198;
	add.s32 	%r200, %r191, %r197;
	min.s32 	%r201, %r177, %r200;
	add.s32 	%r202, %r194, %r197;
	min.s32 	%r203, %r179, %r202;
	ld.shared.u32 	%r204, [%r18+16244];
	add.s32 	%r205, %r188, %r204;
	min.s32 	%r206, %r182, %r205;
	add.s32 	%r207, %r191, %r204;
	min.s32 	%r208, %r184, %r207;
	add.s32 	%r209, %r194, %r204;
	min.s32 	%r210, %r186, %r209;
	ld.shared.u32 	%r211, [%r18+24];
	ld.shared.u32 	%r212, [%r25+1872];
	add.s32 	%r213, %r212, %r211;
	min.s32 	%r214, %r190, %r213;
	ld.shared.u32 	%r215, [%r25+1976];
	add.s32 	%r216, %r215, %r211;
	min.s32 	%r217, %r193, %r216;
	ld.shared.u32 	%r218, [%r25+2080];
	add.s32 	%r219, %r218, %r211;
	min.s32 	%r220, %r196, %r219;
	ld.shared.u32 	%r221, [%r18+8136];
	add.s32 	%r222, %r212, %r221;
	min.s32 	%r223, %r199, %r222;
	add.s32 	%r224, %r215, %r221;
	min.s32 	%r225, %r201, %r224;
	add.s32 	%r226, %r218, %r221;
	min.s32 	%r227, %r203, %r226;
	ld.shared.u32 	%r228, [%r18+16248];
	add.s32 	%r229, %r212, %r228;
	min.s32 	%r230, %r206, %r229;
	add.s32 	%r231, %r215, %r228;
	min.s32 	%r232, %r208, %r231;
	add.s32 	%r233, %r218, %r228;
	min.s32 	%r234, %r210, %r233;
	ld.shared.u32 	%r235, [%r18+28];
	ld.shared.u32 	%r236, [%r25+2184];
	add.s32 	%r237, %r236, %r235;
	min.s32 	%r238, %r214, %r237;
	ld.shared.u32 	%r239, [%r25+2288];
	add.s32 	%r240, %r239, %r235;
	min.s32 	%r241, %r217, %r240;
	ld.shared.u32 	%r242, [%r25+2392];
	add.s32 	%r243, %r242, %r235;
	min.s32 	%r244, %r220, %r243;
	ld.shared.u32 	%r245, [%r18+8140];
	add.s32 	%r246, %r236, %r245;
	min.s32 	%r247, %r223, %r246;
	add.s32 	%r248, %r239, %r245;
	min.s32 	%r249, %r225, %r248;
	add.s32 	%r250, %r242, %r245;
	min.s32 	%r251, %r227, %r250;
	ld.shared.u32 	%r252, [%r18+16252];
	add.s32 	%r253, %r236, %r252;
	min.s32 	%r254, %r230, %r253;
	add.s32 	%r255, %r239, %r252;
	min.s32 	%r256, %r232, %r255;
	add.s32 	%r257, %r242, %r252;
	min.s32 	%r258, %r234, %r257;
	ld.shared.u32 	%r259, [%r18+32];
	ld.shared.u32 	%r260, [%r25+2496];
	add.s32 	%r261, %r260, %r259;
	min.s32 	%r262, %r238, %r261;
	ld.shared.u32 	%r263, [%r25+2600];
	add.s32 	%r264, %r263, %r259;
	min.s32 	%r265, %r241, %r264;
	ld.shared.u32 	%r266, [%r25+2704];
	add.s32 	%r267, %r266, %r259;
	min.s32 	%r268, %r244, %r267;
	ld.shared.u32 	%r269, [%r18+8144];
	add.s32 	%r270, %r260, %r269;
	min.s32 	%r271, %r247, %r270;
	add.s32 	%r272, %r263, %r269;
	min.s32 	%r273, %r249, %r272;
	add.s32 	%r274, %r266, %r269;
	min.s32 	%r275, %r251, %r274;
	ld.shared.u32 	%r276, [%r18+16256];
	add.s32 	%r277, %r260, %r276;
	min.s32 	%r278, %r254, %r277;
	add.s32 	%r279, %r263, %r276;
	min.s32 	%r280, %r256, %r279;
	add.s32 	%r281, %r266, %r276;
	min.s32 	%r282, %r258, %r281;
	ld.shared.u32 	%r283, [%r18+36];
	ld.shared.u32 	%r284, [%r25+2808];
	add.s32 	%r285, %r284, %r283;
	min.s32 	%r286, %r262, %r285;
	ld.shared.u32 	%r287, [%r25+2912];
	add.s32 	%r288, %r287, %r283;
	min.s32 	%r289, %r265, %r288;
	ld.shared.u32 	%r290, [%r25+3016];
	add.s32 	%r291, %r290, %r283;
	min.s32 	%r292, %r268, %r291;
	ld.shared.u32 	%r293, [%r18+8148];
	add.s32 	%r294, %r284, %r293;
	min.s32 	%r295, %r271, %r294;
	add.s32 	%r296, %r287, %r293;
	min.s32 	%r297, %r273, %r296;
	add.s32 	%r298, %r290, %r293;
	min.s32 	%r299, %r275, %r298;
	ld.shared.u32 	%r300, [%r18+16260];
	add.s32 	%r301, %r284, %r300;
	min.s32 	%r302, %r278, %r301;
	add.s32 	%r303, %r287, %r300;
	min.s32 	%r304, %r280, %r303;
	add.s32 	%r305, %r290, %r300;
	min.s32 	%r306, %r282, %r305;
	ld.shared.u32 	%r307, [%r18+40];
	ld.shared.u32 	%r308, [%r25+3120];
	add.s32 	%r309, %r308, %r307;
	min.s32 	%r310, %r286, %r309;
	ld.shared.u32 	%r311, [%r25+3224];
	add.s32 	%r312, %r311, %r307;
	min.s32 	%r313, %r289, %r312;
	ld.shared.u32 	%r314, [%r25+3328];
	add.s32 	%r315, %r314, %r307;
	min.s32 	%r316, %r292, %r315;
	ld.shared.u32 	%r317, [%r18+8152];
	add.s32 	%r318, %r308, %r317;
	min.s32 	%r319, %r295, %r318;
	add.s32 	%r320, %r311, %r317;
	min.s32 	%r321, %r297, %r320;
	add.s32 	%r322, %r314, %r317;
	min.s32 	%r323, %r299, %r322;
	ld.shared.u32 	%r324, [%r18+16264];
	add.s32 	%r325, %r308, %r324;
	min.s32 	%r326, %r302, %r325;
	add.s32 	%r327, %r311, %r324;
	min.s32 	%r328, %r304, %r327;
	add.s32 	%r329, %r314, %r324;
	min.s32 	%r330, %r306, %r329;
	ld.shared.u32 	%r331, [%r18+44];
	ld.shared.u32 	%r332, [%r25+3432];
	add.s32 	%r333, %r332, %r331;
	min.s32 	%r334, %r310, %r333;
	ld.shared.u32 	%r335, [%r25+3536];
	add.s32 	%r336, %r335, %r331;
	min.s32 	%r337, %r313, %r336;
	ld.shared.u32 	%r338, [%r25+3640];
	add.s32 	%r339, %r338, %r331;
	min.s32 	%r340, %r316, %r339;
	ld.shared.u32 	%r341, [%r18+8156];
	add.s32 	%r342, %r332, %r341;
	min.s32 	%r343, %r319, %r342;
	add.s32 	%r344, %r335, %r341;
	min.s32 	%r345, %r321, %r344;
	add.s32 	%r346, %r338, %r341;
	min.s32 	%r347, %r323, %r346;
	ld.shared.u32 	%r348, [%r18+16268];
	add.s32 	%r349, %r332, %r348;
	min.s32 	%r350, %r326, %r349;
	add.s32 	%r351, %r335, %r348;
	min.s32 	%r352, %r328, %r351;
	add.s32 	%r353, %r338, %r348;
	min.s32 	%r354, %r330, %r353;
	ld.shared.u32 	%r355, [%r18+48];
	ld.shared.u32 	%r356, [%r25+3744];
	add.s32 	%r357, %r356, %r355;
	min.s32 	%r358, %r334, %r357;
	ld.shared.u32 	%r359, [%r25+3848];
	add.s32 	%r360, %r359, %r355;
	min.s32 	%r361, %r337, %r360;
	ld.shared.u32 	%r362, [%r25+3952];
	add.s32 	%r363, %r362, %r355;
	min.s32 	%r364, %r340, %r363;
	ld.shared.u32 	%r365, [%r18+8160];
	add.s32 	%r366, %r356, %r365;
	min.s32 	%r367, %r343, %r366;
	add.s32 	%r368, %r359, %r365;
	min.s32 	%r369, %r345, %r368;
	add.s32 	%r370, %r362, %r365;
	min.s32 	%r371, %r347, %r370;
	ld.shared.u32 	%r372, [%r18+16272];
	add.s32 	%r373, %r356, %r372;
	min.s32 	%r374, %r350, %r373;
	add.s32 	%r375, %r359, %r372;
	min.s32 	%r376, %r352, %r375;
	add.s32 	%r377, %r362, %r372;
	min.s32 	%r378, %r354, %r377;
	ld.shared.u32 	%r379, [%r18+52];
	ld.shared.u32 	%r380, [%r25+4056];
	add.s32 	%r381, %r380, %r379;
	min.s32 	%r382, %r358, %r381;
	ld.shared.u32 	%r383, [%r25+4160];
	add.s32 	%r384, %r383, %r379;
	min.s32 	%r385, %r361, %r384;
	ld.shared.u32 	%r386, [%r25+4264];
	add.s32 	%r387, %r386, %r379;
	min.s32 	%r388, %r364, %r387;
	ld.shared.u32 	%r389, [%r18+8164];
	add.s32 	%r390, %r380, %r389;
	min.s32 	%r391, %r367, %r390;
	add.s32 	%r392, %r383, %r389;
	min.s32 	%r393, %r369, %r392;
	add.s32 	%r394, %r386, %r389;
	min.s32 	%r395, %r371, %r394;
	ld.shared.u32 	%r396, [%r18+16276];
	add.s32 	%r397, %r380, %r396;
	min.s32 	%r398, %r374, %r397;
	add.s32 	%r399, %r383, %r396;
	min.s32 	%r400, %r376, %r399;
	add.s32 	%r401, %r386, %r396;
	min.s32 	%r402, %r378, %r401;
	ld.shared.u32 	%r403, [%r18+56];
	ld.shared.u32 	%r404, [%r25+4368];
	add.s32 	%r405, %r404, %r403;
	min.s32 	%r406, %r382, %r405;
	ld.shared.u32 	%r407, [%r25+4472];
	add.s32 	%r408, %r407, %r403;
	min.s32 	%r409, %r385, %r408;
	ld.shared.u32 	%r410, [%r25+4576];
	add.s32 	%r411, %r410, %r403;
	min.s32 	%r412, %r388, %r411;
	ld.shared.u32 	%r413, [%r18+8168];
	add.s32 	%r414, %r404, %r413;
	min.s32 	%r415, %r391, %r414;
	add.s32 	%r416, %r407, %r413;
	min.s32 	%r417, %r393, %r416;
	add.s32 	%r418, %r410, %r413;
	min.s32 	%r419, %r395, %r418;
	ld.shared.u32 	%r420, [%r18+16280];
	add.s32 	%r421, %r404, %r420;
	min.s32 	%r422, %r398, %r421;
	add.s32 	%r423, %r407, %r420;
	min.s32 	%r424, %r400, %r423;
	add.s32 	%r425, %r410, %r420;
	min.s32 	%r426, %r402, %r425;
	ld.shared.u32 	%r427, [%r18+60];
	ld.shared.u32 	%r428, [%r25+4680];
	add.s32 	%r429, %r428, %r427;
	min.s32 	%r430, %r406, %r429;
	ld.shared.u32 	%r431, [%r25+4784];
	add.s32 	%r432, %r431, %r427;
	min.s32 	%r433, %r409, %r432;
	ld.shared.u32 	%r434, [%r25+4888];
	add.s32 	%r435, %r434, %r427;
	min.s32 	%r436, %r412, %r435;
	ld.shared.u32 	%r437, [%r18+8172];
	add.s32 	%r438, %r428, %r437;
	min.s32 	%r439, %r415, %r438;
	add.s32 	%r440, %r431, %r437;
	min.s32 	%r441, %r417, %r440;
	add.s32 	%r442, %r434, %r437;
	min.s32 	%r443, %r419, %r442;
	ld.shared.u32 	%r444, [%r18+16284];
	add.s32 	%r445, %r428, %r444;
	min.s32 	%r446, %r422, %r445;
	add.s32 	%r447, %r431, %r444;
	min.s32 	%r448, %r424, %r447;
	add.s32 	%r449, %r434, %r444;
	min.s32 	%r450, %r426, %r449;
	ld.shared.u32 	%r451, [%r18+64];
	ld.shared.u32 	%r452, [%r25+4992];
	add.s32 	%r453, %r452, %r451;
	min.s32 	%r454, %r430, %r453;
	ld.shared.u32 	%r455, [%r25+5096];
	add.s32 	%r456, %r455, %r451;
	min.s32 	%r457, %r433, %r456;
	ld.shared.u32 	%r458, [%r25+5200];
	add.s32 	%r459, %r458, %r451;
	min.s32 	%r460, %r436, %r459;
	ld.shared.u32 	%r461, [%r18+8176];
	add.s32 	%r462, %r452, %r461;
	min.s32 	%r463, %r439, %r462;
	add.s32 	%r464, %r455, %r461;
	min.s32 	%r465, %r441, %r464;
	add.s32 	%r466, %r458, %r461;
	min.s32 	%r467, %r443, %r466;
	ld.shared.u32 	%r468, [%r18+16288];
	add.s32 	%r469, %r452, %r468;
	min.s32 	%r470, %r446, %r469;
	add.s32 	%r471, %r455, %r468;
	min.s32 	%r472, %r448, %r471;
	add.s32 	%r473, %r458, %r468;
	min.s32 	%r474, %r450, %r473;
	ld.shared.u32 	%r475, [%r18+68];
	ld.shared.u32 	%r476, [%r25+5304];
	add.s32 	%r477, %r476, %r475;
	min.s32 	%r478, %r454, %r477;
	ld.shared.u32 	%r479, [%r25+5408];
	add.s32 	%r480, %r479, %r475;
	min.s32 	%r481, %r457, %r480;
	ld.shared.u32 	%r482, [%r25+5512];
	add.s32 	%r483, %r482, %r475;
	min.s32 	%r484, %r460, %r483;
	ld.shared.u32 	%r485, [%r18+8180];
	add.s32 	%r486, %r476, %r485;
	min.s32 	%r487, %r463, %r486;
	add.s32 	%r488, %r479, %r485;
	min.s32 	%r489, %r465, %r488;
	add.s32 	%r490, %r482, %r485;
	min.s32 	%r491, %r467, %r490;
	ld.shared.u32 	%r492, [%r18+16292];
	add.s32 	%r493, %r476, %r492;
	min.s32 	%r494, %r470, %r493;
	add.s32 	%r495, %r479, %r492;
	min.s32 	%r496, %r472, %r495;
	add.s32 	%r497, %r482, %r492;
	min.s32 	%r498, %r474, %r497;
	ld.shared.u32 	%r499, [%r18+72];
	ld.shared.u32 	%r500, [%r25+5616];
	add.s32 	%r501, %r500, %r499;
	min.s32 	%r502, %r478, %r501;
	ld.shared.u32 	%r503, [%r25+5720];
	add.s32 	%r504, %r503, %r499;
	min.s32 	%r505, %r481, %r504;
	ld.shared.u32 	%r506, [%r25+5824];
	add.s32 	%r507, %r506, %r499;
	min.s32 	%r508, %r484, %r507;
	ld.shared.u32 	%r509, [%r18+8184];
	add.s32 	%r510, %r500, %r509;
	min.s32 	%r511, %r487, %r510;
	add.s32 	%r512, %r503, %r509;
	min.s32 	%r513, %r489, %r512;
	add.s32 	%r514, %r506, %r509;
	min.s32 	%r515, %r491, %r514;
	ld.shared.u32 	%r516, [%r18+16296];
	add.s32 	%r517, %r500, %r516;
	min.s32 	%r518, %r494, %r517;
	add.s32 	%r519, %r503, %r516;
	min.s32 	%r520, %r496, %r519;
	add.s32 	%r521, %r506, %r516;
	min.s32 	%r522, %r498, %r521;
	ld.shared.u32 	%r523, [%r18+76];
	ld.shared.u32 	%r524, [%r25+5928];
	add.s32 	%r525, %r524, %r523;
	min.s32 	%r526, %r502, %r525;
	ld.shared.u32 	%r527, [%r25+6032];
	add.s32 	%r528, %r527, %r523;
	min.s32 	%r529, %r505, %r528;
	ld.shared.u32 	%r530, [%r25+6136];
	add.s32 	%r531, %r530, %r523;
	min.s32 	%r532, %r508, %r531;
	ld.shared.u32 	%r533, [%r18+8188];
	add.s32 	%r534, %r524, %r533;
	min.s32 	%r535, %r511, %r534;
	add.s32 	%r536, %r527, %r533;
	min.s32 	%r537, %r513, %r536;
	add.s32 	%r538, %r530, %r533;
	min.s32 	%r539, %r515, %r538;
	ld.shared.u32 	%r540, [%r18+16300];
	add.s32 	%r541, %r524, %r540;
	min.s32 	%r542, %r518, %r541;
	add.s32 	%r543, %r527, %r540;
	min.s32 	%r544, %r520, %r543;
	add.s32 	%r545, %r530, %r540;
	min.s32 	%r546, %r522, %r545;
	ld.shared.u32 	%r547, [%r18+80];
	ld.shared.u32 	%r548, [%r25+6240];
	add.s32 	%r549, %r548, %r547;
	min.s32 	%r550, %r526, %r549;
	ld.shared.u32 	%r551, [%r25+6344];
	add.s32 	%r552, %r551, %r547;
	min.s32 	%r553, %r529, %r552;
	ld.shared.u32 	%r554, [%r25+6448];
	add.s32 	%r555, %r554, %r547;
	min.s32 	%r556, %r532, %r555;
	ld.shared.u32 	%r557, [%r18+8192];
	add.s32 	%r558, %r548, %r557;
	min.s32 	%r559, %r535, %r558;
	add.s32 	%r560, %r551, %r557;
	min.s32 	%r561, %r537, %r560;
	add.s32 	%r562, %r554, %r557;
	min.s32 	%r563, %r539, %r562;
	ld.shared.u32 	%r564, [%r18+16304];
	add.s32 	%r565, %r548, %r564;
	min.s32 	%r566, %r542, %r565;
	add.s32 	%r567, %r551, %r564;
	min.s32 	%r568, %r544, %r567;
	add.s32 	%r569, %r554, %r564;
	min.s32 	%r570, %r546, %r569;
	ld.shared.u32 	%r571, [%r18+84];
	ld.shared.u32 	%r572, [%r25+6552];
	add.s32 	%r573, %r572, %r571;
	min.s32 	%r574, %r550, %r573;
	ld.shared.u32 	%r575, [%r25+6656];
	add.s32 	%r576, %r575, %r571;
	min.s32 	%r577, %r553, %r576;
	ld.shared.u32 	%r578, [%r25+6760];
	add.s32 	%r579, %r578, %r571;
	min.s32 	%r580, %r556, %r579;
	ld.shared.u32 	%r581, [%r18+8196];
	add.s32 	%r582, %r572, %r581;
	min.s32 	%r583, %r559, %r582;
	add.s32 	%r584, %r575, %r581;
	min.s32 	%r585, %r561, %r584;
	add.s32 	%r586, %r578, %r581;
	min.s32 	%r587, %r563, %r586;
	ld.shared.u32 	%r588, [%r18+16308];
	add.s32 	%r589, %r572, %r588;
	min.s32 	%r590, %r566, %r589;
	add.s32 	%r591, %r575, %r588;
	min.s32 	%r592, %r568, %r591;
	add.s32 	%r593, %r578, %r588;
	min.s32 	%r594, %r570, %r593;
	ld.shared.u32 	%r595, [%r18+88];
	ld.shared.u32 	%r596, [%r25+6864];
	add.s32 	%r597, %r596, %r595;
	min.s32 	%r598, %r574, %r597;
	ld.shared.u32 	%r599, [%r25+6968];
	add.s32 	%r600, %r599, %r595;
	min.s32 	%r601, %r577, %r600;
	ld.shared.u32 	%r602, [%r25+7072];
	add.s32 	%r603, %r602, %r595;
	min.s32 	%r604, %r580, %r603;
	ld.shared.u32 	%r605, [%r18+8200];
	add.s32 	%r606, %r596, %r605;
	min.s32 	%r607, %r583, %r606;
	add.s32 	%r608, %r599, %r605;
	min.s32 	%r609, %r585, %r608;
	add.s32 	%r610, %r602, %r605;
	min.s32 	%r611, %r587, %r610;
	ld.shared.u32 	%r612, [%r18+16312];
	add.s32 	%r613, %r596, %r612;
	min.s32 	%r614, %r590, %r613;
	add.s32 	%r615, %r599, %r612;
	min.s32 	%r616, %r592, %r615;
	add.s32 	%r617, %r602, %r612;
	min.s32 	%r618, %r594, %r617;
	ld.shared.u32 	%r619, [%r18+92];
	ld.shared.u32 	%r620, [%r25+7176];
	add.s32 	%r621, %r620, %r619;
	min.s32 	%r622, %r598, %r621;
	ld.shared.u32 	%r623, [%r25+7280];
	add.s32 	%r624, %r623, %r619;
	min.s32 	%r625, %r601, %r624;
	ld.shared.u32 	%r626, [%r25+7384];
	add.s32 	%r627, %r626, %r619;
	min.s32 	%r628, %r604, %r627;
	ld.shared.u32 	%r629, [%r18+8204];
	add.s32 	%r630, %r620, %r629;
	min.s32 	%r631, %r607, %r630;
	add.s32 	%r632, %r623, %r629;
	min.s32 	%r633, %r609, %r632;
	add.s32 	%r634, %r626, %r629;
	min.s32 	%r635, %r611, %r634;
	ld.shared.u32 	%r636, [%r18+16316];
	add.s32 	%r637, %r620, %r636;
	min.s32 	%r638, %r614, %r637;
	add.s32 	%r639, %r623, %r636;
	min.s32 	%r640, %r616, %r639;
	add.s32 	%r641, %r626, %r636;
	min.s32 	%r642, %r618, %r641;
	ld.shared.u32 	%r643, [%r18+96];
	ld.shared.u32 	%r644, [%r25+7488];
	add.s32 	%r645, %r644, %r643;
	min.s32 	%r646, %r622, %r645;
	ld.shared.u32 	%r647, [%r25+7592];
	add.s32 	%r648, %r647, %r643;
	min.s32 	%r649, %r625, %r648;
	ld.shared.u32 	%r650, [%r25+7696];
	add.s32 	%r651, %r650, %r643;
	min.s32 	%r652, %r628, %r651;
	ld.shared.u32 	%r653, [%r18+8208];
	add.s32 	%r654, %r644, %r653;
	min.s32 	%r655, %r631, %r654;
	add.s32 	%r656, %r647, %r653;
	min.s32 	%r657, %r633, %r656;
	add.s32 	%r658, %r650, %r653;
	min.s32 	%r659, %r635, %r658;
	ld.shared.u32 	%r660, [%r18+16320];
	add.s32 	%r661, %r644, %r660;
	min.s32 	%r662, %r638, %r661;
	add.s32 	%r663, %r647, %r660;
	min.s32 	%r664, %r640, %r663;
	add.s32 	%r665, %r650, %r660;
	min.s32 	%r666, %r642, %r665;
	ld.shared.u32 	%r667, [%r18+100];
	ld.shared.u32 	%r668, [%r25+7800];
	add.s32 	%r669, %r668, %r667;
	min.s32 	%r670, %r646, %r669;
	ld.shared.u32 	%r671, [%r25+7904];
	add.s32 	%r672, %r671, %r667;
	min.s32 	%r673, %r649, %r672;
	ld.shared.u32 	%r674, [%r25+8008];
	add.s32 	%r675, %r674, %r667;
	min.s32 	%r676, %r652, %r675;
	ld.shared.u32 	%r677, [%r18+8212];
	add.s32 	%r678, %r668, %r677;
	min.s32 	%r679, %r655, %r678;
	add.s32 	%r680, %r671, %r677;
	min.s32 	%r681, %r657, %r680;
	add.s32 	%r682, %r674, %r677;
	min.s32 	%r683, %r659, %r682;
	ld.shared.u32 	%r684, [%r18+16324];
	add.s32 	%r685, %r668, %r684;
	min.s32 	%r686, %r662, %r685;
	add.s32 	%r687, %r671, %r684;
	min.s32 	%r688, %r664, %r687;
	add.s32 	%r689, %r674, %r684;
	min.s32 	%r690, %r666, %r689;
	ld.shared.u32 	%r691, [%r18+104];
	ld.shared.u32 	%r692, [%r25+8112];
	add.s32 	%r693, %r692, %r691;
	min.s32 	%r694, %r670, %r693;
	ld.shared.u32 	%r695, [%r25+8216];
	add.s32 	%r696, %r695, %r691;
	min.s32 	%r697, %r673, %r696;
	ld.shared.u32 	%r698, [%r25+8320];
	add.s32 	%r699, %r698, %r691;
	min.s32 	%r700, %r676, %r699;
	ld.shared.u32 	%r701, [%r18+8216];
	add.s32 	%r702, %r692, %r701;
	min.s32 	%r703, %r679, %r702;
	add.s32 	%r704, %r695, %r701;
	min.s32 	%r705, %r681, %r704;
	add.s32 	%r706, %r698, %r701;
	min.s32 	%r707, %r683, %r706;
	ld.shared.u32 	%r708, [%r18+16328];
	add.s32 	%r709, %r692, %r708;
	min.s32 	%r710, %r686, %r709;
	add.s32 	%r711, %r695, %r708;
	min.s32 	%r712, %r688, %r711;
	add.s32 	%r713, %r698, %r708;
	min.s32 	%r714, %r690, %r713;
	ld.shared.u32 	%r715, [%r18+108];
	ld.shared.u32 	%r716, [%r25+8424];
	add.s32 	%r717, %r716, %r715;
	min.s32 	%r718, %r694, %r717;
	ld.shared.u32 	%r719, [%r25+8528];
	add.s32 	%r720, %r719, %r715;
	min.s32 	%r721, %r697, %r720;
	ld.shared.u32 	%r722, [%r25+8632];
	add.s32 	%r723, %r722, %r715;
	min.s32 	%r724, %r700, %r723;
	ld.shared.u32 	%r725, [%r18+8220];
	add.s32 	%r726, %r716, %r725;
	min.s32 	%r727, %r703, %r726;
	add.s32 	%r728, %r719, %r725;
	min.s32 	%r729, %r705, %r728;
	add.s32 	%r730, %r722, %r725;
	min.s32 	%r731, %r707, %r730;
	ld.shared.u32 	%r732, [%r18+16332];
	add.s32 	%r733, %r716, %r732;
	min.s32 	%r734, %r710, %r733;
	add.s32 	%r735, %r719, %r732;
	min.s32 	%r736, %r712, %r735;
	add.s32 	%r737, %r722, %r732;
	min.s32 	%r738, %r714, %r737;
	ld.shared.u32 	%r739, [%r18+112];
	ld.shared.u32 	%r740, [%r25+8736];
	add.s32 	%r741, %r740, %r739;
	min.s32 	%r742, %r718, %r741;
	ld.shared.u32 	%r743, [%r25+8840];
	add.s32 	%r744, %r743, %r739;
	min.s32 	%r745, %r721, %r744;
	ld.shared.u32 	%r746, [%r25+8944];
	add.s32 	%r747, %r746, %r739;
	min.s32 	%r748, %r724, %r747;
	ld.shared.u32 	%r749, [%r18+8224];
	add.s32 	%r750, %r740, %r749;
	min.s32 	%r751, %r727, %r750;
	add.s32 	%r752, %r743, %r749;
	min.s32 	%r753, %r729, %r752;
	add.s32 	%r754, %r746, %r749;
	min.s32 	%r755, %r731, %r754;
	ld.shared.u32 	%r756, [%r18+16336];
	add.s32 	%r757, %r740, %r756;
	min.s32 	%r758, %r734, %r757;
	add.s32 	%r759, %r743, %r756;
	min.s32 	%r760, %r736, %r759;
	add.s32 	%r761, %r746, %r756;
	min.s32 	%r762, %r738, %r761;
	ld.shared.u32 	%r763, [%r18+116];
	ld.shared.u32 	%r764, [%r25+9048];
	add.s32 	%r765, %r764, %r763;
	min.s32 	%r766, %r742, %r765;
	ld.shared.u32 	%r767, [%r25+9152];
	add.s32 	%r768, %r767, %r763;
	min.s32 	%r769, %r745, %r768;
	ld.shared.u32 	%r770, [%r25+9256];
	add.s32 	%r771, %r770, %r763;
	min.s32 	%r772, %r748, %r771;
	ld.shared.u32 	%r773, [%r18+8228];
	add.s32 	%r774, %r764, %r773;
	min.s32 	%r775, %r751, %r774;
	add.s32 	%r776, %r767, %r773;
	min.s32 	%r777, %r753, %r776;
	add.s32 	%r778, %r770, %r773;
	min.s32 	%r779, %r755, %r778;
	ld.shared.u32 	%r780, [%r18+16340];
	add.s32 	%r781, %r764, %r780;
	min.s32 	%r782, %r758, %r781;
	add.s32 	%r783, %r767, %r780;
	min.s32 	%r784, %r760, %r783;
	add.s32 	%r785, %r770, %r780;
	min.s32 	%r786, %r762, %r785;
	ld.shared.u32 	%r787, [%r18+120];
	ld.shared.u32 	%r788, [%r25+9360];
	add.s32 	%r789, %r788, %r787;
	min.s32 	%r790, %r766, %r789;
	ld.shared.u32 	%r791, [%r25+9464];
	add.s32 	%r792, %r791, %r787;
	min.s32 	%r793, %r769, %r792;
	ld.shared.u32 	%r794, [%r25+9568];
	add.s32 	%r795, %r794, %r787;
	min.s32 	%r796, %r772, %r795;
	ld.shared.u32 	%r797, [%r18+8232];
	add.s32 	%r798, %r788, %r797;
	min.s32 	%r799, %r775, %r798;
	add.s32 	%r800, %r791, %r797;
	min.s32 	%r801, %r777, %r800;
	add.s32 	%r802, %r794, %r797;
	min.s32 	%r803, %r779, %r802;
	ld.shared.u32 	%r804, [%r18+16344];
	add.s32 	%r805, %r788, %r804;
	min.s32 	%r806, %r782, %r805;
	add.s32 	%r807, %r791, %r804;
	min.s32 	%r808, %r784, %r807;
	add.s32 	%r809, %r794, %r804;
	min.s32 	%r810, %r786, %r809;
	ld.shared.u32 	%r811, [%r18+124];
	ld.shared.u32 	%r812, [%r25+9672];
	add.s32 	%r813, %r812, %r811;
	min.s32 	%r814, %r790, %r813;
	ld.shared.u32 	%r815, [%r25+9776];
	add.s32 	%r816, %r815, %r811;
	min.s32 	%r817, %r793, %r816;
	ld.shared.u32 	%r818, [%r25+9880];
	add.s32 	%r819, %r818, %r811;
	min.s32 	%r820, %r796, %r819;
	ld.shared.u32 	%r821, [%r18+8236];
	add.s32 	%r822, %r812, %r821;
	min.s32 	%r823, %r799, %r822;
	add.s32 	%r824, %r815, %r821;
	min.s32 	%r825, %r801, %r824;
	add.s32 	%r826, %r818, %r821;
	min.s32 	%r827, %r803, %r826;
	ld.shared.u32 	%r828, [%r18+16348];
	add.s32 	%r829, %r812, %r828;
	min.s32 	%r830, %r806, %r829;
	add.s32 	%r831, %r815, %r828;
	min.s32 	%r832, %r808, %r831;
	add.s32 	%r833, %r818, %r828;
	min.s32 	%r834, %r810, %r833;
	ld.shared.u32 	%r835, [%r18+128];
	ld.shared.u32 	%r836, [%r25+9984];
	add.s32 	%r837, %r836, %r835;
	min.s32 	%r838, %r814, %r837;
	ld.shared.u32 	%r839, [%r25+10088];
	add.s32 	%r840, %r839, %r835;
	min.s32 	%r841, %r817, %r840;
	ld.shared.u32 	%r842, [%r25+10192];
	add.s32 	%r843, %r842, %r835;
	min.s32 	%r844, %r820, %r843;
	ld.shared.u32 	%r845, [%r18+8240];
	add.s32 	%r846, %r836, %r845;
	min.s32 	%r847, %r823, %r846;
	add.s32 	%r848, %r839, %r845;
	min.s32 	%r849, %r825, %r848;
	add.s32 	%r850, %r842, %r845;
	min.s32 	%r851, %r827, %r850;
	ld.shared.u32 	%r852, [%r18+16352];
	add.s32 	%r853, %r836, %r852;
	min.s32 	%r854, %r830, %r853;
	add.s32 	%r855, %r839, %r852;
	min.s32 	%r856, %r832, %r855;
	add.s32 	%r857, %r842, %r852;
	min.s32 	%r858, %r834, %r857;
	ld.shared.u32 	%r859, [%r18+132];
	ld.shared.u32 	%r860, [%r25+10296];
	add.s32 	%r861, %r860, %r859;
	min.s32 	%r862, %r838, %r861;
	ld.shared.u32 	%r863, [%r25+10400];
	add.s32 	%r864, %r863, %r859;
	min.s32 	%r865, %r841, %r864;
	ld.shared.u32 	%r866, [%r25+10504];
	add.s32 	%r867, %r866, %r859;
	min.s32 	%r868, %r844, %r867;
	ld.shared.u32 	%r869, [%r18+8244];
	add.s32 	%r870, %r860, %r869;
	min.s32 	%r871, %r847, %r870;
	add.s32 	%r872, %r863, %r869;
	min.s32 	%r873, %r849, %r872;
	add.s32 	%r874, %r866, %r869;
	min.s32 	%r875, %r851, %r874;
	ld.shared.u32 	%r876, [%r18+16356];
	add.s32 	%r877, %r860, %r876;
	min.s32 	%r878, %r854, %r877;
	add.s32 	%r879, %r863, %r876;
	min.s32 	%r880, %r856, %r879;
	add.s32 	%r881, %r866, %r876;
	min.s32 	%r882, %r858, %r881;
	ld.shared.u32 	%r883, [%r18+136];
	ld.shared.u32 	%r884, [%r25+10608];
	add.s32 	%r885, %r884, %r883;
	min.s32 	%r886, %r862, %r885;
	ld.shared.u32 	%r887, [%r25+10712];
	add.s32 	%r888, %r887, %r883;
	min.s32 	%r889, %r865, %r888;
	ld.shared.u32 	%r890, [%r25+10816];
	add.s32 	%r891, %r890, %r883;
	min.s32 	%r892, %r868, %r891;
	ld.shared.u32 	%r893, [%r18+8248];
	add.s32 	%r894, %r884, %r893;
	min.s32 	%r895, %r871, %r894;
	add.s32 	%r896, %r887, %r893;
	min.s32 	%r897, %r873, %r896;
	add.s32 	%r898, %r890, %r893;
	min.s32 	%r899, %r875, %r898;
	ld.shared.u32 	%r900, [%r18+16360];
	add.s32 	%r901, %r884, %r900;
	min.s32 	%r902, %r878, %r901;
	add.s32 	%r903, %r887, %r900;
	min.s32 	%r904, %r880, %r903;
	add.s32 	%r905, %r890, %r900;
	min.s32 	%r906, %r882, %r905;
	ld.shared.u32 	%r907, [%r18+140];
	ld.shared.u32 	%r908, [%r25+10920];
	add.s32 	%r909, %r908, %r907;
	min.s32 	%r910, %r886, %r909;
	ld.shared.u32 	%r911, [%r25+11024];
	add.s32 	%r912, %r911, %r907;
	min.s32 	%r913, %r889, %r912;
	ld.shared.u32 	%r914, [%r25+11128];
	add.s32 	%r915, %r914, %r907;
	min.s32 	%r916, %r892, %r915;
	ld.shared.u32 	%r917, [%r18+8252];
	add.s32 	%r918, %r908, %r917;
	min.s32 	%r919, %r895, %r918;
	add.s32 	%r920, %r911, %r917;
	min.s32 	%r921, %r897, %r920;
	add.s32 	%r922, %r914, %r917;
	min.s32 	%r923, %r899, %r922;
	ld.shared.u32 	%r924, [%r18+16364];
	add.s32 	%r925, %r908, %r924;
	min.s32 	%r926, %r902, %r925;
	add.s32 	%r927, %r911, %r924;
	min.s32 	%r928, %r904, %r927;
	add.s32 	%r929, %r914, %r924;
	min.s32 	%r930, %r906, %r929;
	ld.shared.u32 	%r931, [%r18+144];
	ld.shared.u32 	%r932, [%r25+11232];
	add.s32 	%r933, %r932, %r931;
	min.s32 	%r934, %r910, %r933;
	ld.shared.u32 	%r935, [%r25+11336];
	add.s32 	%r936, %r935, %r931;
	min.s32 	%r937, %r913, %r936;
	ld.shared.u32 	%r938, [%r25+11440];
	add.s32 	%r939, %r938, %r931;
	min.s32 	%r940, %r916, %r939;
	ld.shared.u32 	%r941, [%r18+8256];
	add.s32 	%r942, %r932, %r941;
	min.s32 	%r943, %r919, %r942;
	add.s32 	%r944, %r935, %r941;
	min.s32 	%r945, %r921, %r944;
	add.s32 	%r946, %r938, %r941;
	min.s32 	%r947, %r923, %r946;
	ld.shared.u32 	%r948, [%r18+16368];
	add.s32 	%r949, %r932, %r948;
	min.s32 	%r950, %r926, %r949;
	add.s32 	%r951, %r935, %r948;
	min.s32 	%r952, %r928, %r951;
	add.s32 	%r953, %r938, %r948;
	min.s32 	%r954, %r930, %r953;
	ld.shared.u32 	%r955, [%r18+148];
	ld.shared.u32 	%r956, [%r25+11544];
	add.s32 	%r957, %r956, %r955;
	min.s32 	%r958, %r934, %r957;
	ld.shared.u32 	%r959, [%r25+11648];
	add.s32 	%r960, %r959, %r955;
	min.s32 	%r961, %r937, %r960;
	ld.shared.u32 	%r962, [%r25+11752];
	add.s32 	%r963, %r962, %r955;
	min.s32 	%r964, %r940, %r963;
	ld.shared.u32 	%r965, [%r18+8260];
	add.s32 	%r966, %r956, %r965;
	min.s32 	%r967, %r943, %r966;
	add.s32 	%r968, %r959, %r965;
	min.s32 	%r969, %r945, %r968;
	add.s32 	%r970, %r962, %r965;
	min.s32 	%r971, %r947, %r970;
	ld.shared.u32 	%r972, [%r18+16372];
	add.s32 	%r973, %r956, %r972;
	min.s32 	%r974, %r950, %r973;
	add.s32 	%r975, %r959, %r972;
	min.s32 	%r976, %r952, %r975;
	add.s32 	%r977, %r962, %r972;
	min.s32 	%r978, %r954, %r977;
	ld.shared.u32 	%r979, [%r18+152];
	ld.shared.u32 	%r980, [%r25+11856];
	add.s32 	%r981, %r980, %r979;
	min.s32 	%r982, %r958, %r981;
	ld.shared.u32 	%r983, [%r25+11960];
	add.s32 	%r984, %r983, %r979;
	min.s32 	%r985, %r961, %r984;
	ld.shared.u32 	%r986, [%r25+12064];
	add.s32 	%r987, %r986, %r979;
	min.s32 	%r988, %r964, %r987;
	ld.shared.u32 	%r989, [%r18+8264];
	add.s32 	%r990, %r980, %r989;
	min.s32 	%r991, %r967, %r990;
	add.s32 	%r992, %r983, %r989;
	min.s32 	%r993, %r969, %r992;
	add.s32 	%r994, %r986, %r989;
	min.s32 	%r995, %r971, %r994;
	ld.shared.u32 	%r996, [%r18+16376];
	add.s32 	%r997, %r980, %r996;
	min.s32 	%r998, %r974, %r997;
	add.s32 	%r999, %r983, %r996;
	min.s32 	%r1000, %r976, %r999;
	add.s32 	%r1001, %r986, %r996;
	min.s32 	%r1002, %r978, %r1001;
	ld.shared.u32 	%r1003, [%r18+156];
	ld.shared.u32 	%r1004, [%r25+12168];
	add.s32 	%r1005, %r1004, %r1003;
	min.s32 	%r1006, %r982, %r1005;
	ld.shared.u32 	%r1007, [%r25+12272];
	add.s32 	%r1008, %r1007, %r1003;
	min.s32 	%r1009, %r985, %r1008;
	ld.shared.u32 	%r1010, [%r25+12376];
	add.s32 	%r1011, %r1010, %r1003;
	min.s32 	%r1012, %r988, %r1011;
	ld.shared.u32 	%r1013, [%r18+8268];
	add.s32 	%r1014, %r1004, %r1013;
	min.s32 	%r1015, %r991, %r1014;
	add.s32 	%r1016, %r1007, %r1013;
	min.s32 	%r1017, %r993, %r1016;
	add.s32 	%r1018, %r1010, %r1013;
	min.s32 	%r1019, %r995, %r1018;
	ld.shared.u32 	%r1020, [%r18+16380];
	add.s32 	%r1021, %r1004, %r1020;
	min.s32 	%r1022, %r998, %r1021;
	add.s32 	%r1023, %r1007, %r1020;
	min.s32 	%r1024, %r1000, %r1023;
	add.s32 	%r1025, %r1010, %r1020;
	min.s32 	%r1026, %r1002, %r1025;
	ld.shared.u32 	%r1027, [%r18+160];
	ld.shared.u32 	%r1028, [%r25+12480];
	add.s32 	%r1029, %r1028, %r1027;
	min.s32 	%r1030, %r1006, %r1029;
	ld.shared.u32 	%r1031, [%r25+12584];
	add.s32 	%r1032, %r1031, %r1027;
	min.s32 	%r1033, %r1009, %r1032;
	ld.shared.u32 	%r1034, [%r25+12688];
	add.s32 	%r1035, %r1034, %r1027;
	min.s32 	%r1036, %r1012, %r1035;
	ld.shared.u32 	%r1037, [%r18+8272];
	add.s32 	%r1038, %r1028, %r1037;
	min.s32 	%r1039, %r1015, %r1038;
	add.s32 	%r1040, %r1031, %r1037;
	min.s32 	%r1041, %r1017, %r1040;
	add.s32 	%r1042, %r1034, %r1037;
	min.s32 	%r1043, %r1019, %r1042;
	ld.shared.u32 	%r1044, [%r18+16384];
	add.s32 	%r1045, %r1028, %r1044;
	min.s32 	%r1046, %r1022, %r1045;
	add.s32 	%r1047, %r1031, %r1044;
	min.s32 	%r1048, %r1024, %r1047;
	add.s32 	%r1049, %r1034, %r1044;
	min.s32 	%r1050, %r1026, %r1049;
	ld.shared.u32 	%r1051, [%r18+164];
	ld.shared.u32 	%r1052, [%r25+12792];
	add.s32 	%r1053, %r1052, %r1051;
	min.s32 	%r1054, %r1030, %r1053;
	ld.shared.u32 	%r1055, [%r25+12896];
	add.s32 	%r1056, %r1055, %r1051;
	min.s32 	%r1057, %r1033, %r1056;
	ld.shared.u32 	%r1058, [%r25+13000];
	add.s32 	%r1059, %r1058, %r1051;
	min.s32 	%r1060, %r1036, %r1059;
	ld.shared.u32 	%r1061, [%r18+8276];
	add.s32 	%r1062, %r1052, %r1061;
	min.s32 	%r1063, %r1039, %r1062;
	add.s32 	%r1064, %r1055, %r1061;
	min.s32 	%r1065, %r1041, %r1064;
	add.s32 	%r1066, %r1058, %r1061;
	min.s32 	%r1067, %r1043, %r1066;
	ld.shared.u32 	%r1068, [%r18+16388];
	add.s32 	%r1069, %r1052, %r1068;
	min.s32 	%r1070, %r1046, %r1069;
	add.s32 	%r1071, %r1055, %r1068;
	min.s32 	%r1072, %r1048, %r1071;
	add.s32 	%r1073, %r1058, %r1068;
	min.s32 	%r1074, %r1050, %r1073;
	ld.shared.u32 	%r1075, [%r18+168];
	ld.shared.u32 	%r1076, [%r25+13104];
	add.s32 	%r1077, %r1076, %r1075;
	min.s32 	%r1078, %r1054, %r1077;
	ld.shared.u32 	%r1079, [%r25+13208];
	add.s32 	%r1080, %r1079, %r1075;
	min.s32 	%r1081, %r1057, %r1080;
	ld.shared.u32 	%r1082, [%r25+13312];
	add.s32 	%r1083, %r1082, %r1075;
	min.s32 	%r1084, %r1060, %r1083;
	ld.shared.u32 	%r1085, [%r18+8280];
	add.s32 	%r1086, %r1076, %r1085;
	min.s32 	%r1087, %r1063, %r1086;
	add.s32 	%r1088, %r1079, %r1085;
	min.s32 	%r1089, %r1065, %r1088;
	add.s32 	%r1090, %r1082, %r1085;
	min.s32 	%r1091, %r1067, %r1090;
	ld.shared.u32 	%r1092, [%r18+16392];
	add.s32 	%r1093, %r1076, %r1092;
	min.s32 	%r1094, %r1070, %r1093;
	add.s32 	%r1095, %r1079, %r1092;
	min.s32 	%r1096, %r1072, %r1095;
	add.s32 	%r1097, %r1082, %r1092;
	min.s32 	%r1098, %r1074, %r1097;
	ld.shared.u32 	%r1099, [%r18+172];
	ld.shared.u32 	%r1100, [%r25+13416];
	add.s32 	%r1101, %r1100, %r1099;
	min.s32 	%r1102, %r1078, %r1101;
	ld.shared.u32 	%r1103, [%r25+13520];
	add.s32 	%r1104, %r1103, %r1099;
	min.s32 	%r1105, %r1081, %r1104;
	ld.shared.u32 	%r1106, [%r25+13624];
	add.s32 	%r1107, %r1106, %r1099;
	min.s32 	%r1108, %r1084, %r1107;
	ld.shared.u32 	%r1109, [%r18+8284];
	add.s32 	%r1110, %r1100, %r1109;
	min.s32 	%r1111, %r1087, %r1110;
	add.s32 	%r1112, %r1103, %r1109;
	min.s32 	%r1113, %r1089, %r1112;
	add.s32 	%r1114, %r1106, %r1109;
	min.s32 	%r1115, %r1091, %r1114;
	ld.shared.u32 	%r1116, [%r18+16396];
	add.s32 	%r1117, %r1100, %r1116;
	min.s32 	%r1118, %r1094, %r1117;
	add.s32 	%r1119, %r1103, %r1116;
	min.s32 	%r1120, %r1096, %r1119;
	add.s32 	%r1121, %r1106, %r1116;
	min.s32 	%r1122, %r1098, %r1121;
	ld.shared.u32 	%r1123, [%r18+176];
	ld.shared.u32 	%r1124, [%r25+13728];
	add.s32 	%r1125, %r1124, %r1123;
	min.s32 	%r1126, %r1102, %r1125;
	ld.shared.u32 	%r1127, [%r25+13832];
	add.s32 	%r1128, %r1127, %r1123;
	min.s32 	%r1129, %r1105, %r1128;
	ld.shared.u32 	%r1130, [%r25+13936];
	add.s32 	%r1131, %r1130, %r1123;
	min.s32 	%r1132, %r1108, %r1131;
	ld.shared.u32 	%r1133, [%r18+8288];
	add.s32 	%r1134, %r1124, %r1133;
	min.s32 	%r1135, %r1111, %r1134;
	add.s32 	%r1136, %r1127, %r1133;
	min.s32 	%r1137, %r1113, %r1136;
	add.s32 	%r1138, %r1130, %r1133;
	min.s32 	%r1139, %r1115, %r1138;
	ld.shared.u32 	%r1140, [%r18+16400];
	add.s32 	%r1141, %r1124, %r1140;
	min.s32 	%r1142, %r1118, %r1141;
	add.s32 	%r1143, %r1127, %r1140;
	min.s32 	%r1144, %r1120, %r1143;
	add.s32 	%r1145, %r1130, %r1140;
	min.s32 	%r1146, %r1122, %r1145;
	ld.shared.u32 	%r1147, [%r18+180];
	ld.shared.u32 	%r1148, [%r25+14040];
	add.s32 	%r1149, %r1148, %r1147;
	min.s32 	%r1150, %r1126, %r1149;
	ld.shared.u32 	%r1151, [%r25+14144];
	add.s32 	%r1152, %r1151, %r1147;
	min.s32 	%r1153, %r1129, %r1152;
	ld.shared.u32 	%r1154, [%r25+14248];
	add.s32 	%r1155, %r1154, %r1147;
	min.s32 	%r1156, %r1132, %r1155;
	ld.shared.u32 	%r1157, [%r18+8292];
	add.s32 	%r1158, %r1148, %r1157;
	min.s32 	%r1159, %r1135, %r1158;
	add.s32 	%r1160, %r1151, %r1157;
	min.s32 	%r1161, %r1137, %r1160;
	add.s32 	%r1162, %r1154, %r1157;
	min.s32 	%r1163, %r1139, %r1162;
	ld.shared.u32 	%r1164, [%r18+16404];
	add.s32 	%r1165, %r1148, %r1164;
	min.s32 	%r1166, %r1142, %r1165;
	add.s32 	%r1167, %r1151, %r1164;
	min.s32 	%r1168, %r1144, %r1167;
	add.s32 	%r1169, %r1154, %r1164;
	min.s32 	%r1170, %r1146, %r1169;
	ld.shared.u32 	%r1171, [%r18+184];
	ld.shared.u32 	%r1172, [%r25+14352];
	add.s32 	%r1173, %r1172, %r1171;
	min.s32 	%r1174, %r1150, %r1173;
	ld.shared.u32 	%r1175, [%r25+14456];
	add.s32 	%r1176, %r1175, %r1171;
	min.s32 	%r1177, %r1153, %r1176;
	ld.shared.u32 	%r1178, [%r25+14560];
	add.s32 	%r1179, %r1178, %r1171;
	min.s32 	%r1180, %r1156, %r1179;
	ld.shared.u32 	%r1181, [%r18+8296];
	add.s32 	%r1182, %r1172, %r1181;
	min.s32 	%r1183, %r1159, %r1182;
	add.s32 	%r1184, %r1175, %r1181;
	min.s32 	%r1185, %r1161, %r1184;
	add.s32 	%r1186, %r1178, %r1181;
	min.s32 	%r1187, %r1163, %r1186;
	ld.shared.u32 	%r1188, [%r18+16408];
	add.s32 	%r1189, %r1172, %r1188;
	min.s32 	%r1190, %r1166, %r1189;
	add.s32 	%r1191, %r1175, %r1188;
	min.s32 	%r1192, %r1168, %r1191;
	add.s32 	%r1193, %r1178, %r1188;
	min.s32 	%r1194, %r1170, %r1193;
	ld.shared.u32 	%r1195, [%r18+188];
	ld.shared.u32 	%r1196, [%r25+14664];
	add.s32 	%r1197, %r1196, %r1195;
	min.s32 	%r1198, %r1174, %r1197;
	ld.shared.u32 	%r1199, [%r25+14768];
	add.s32 	%r1200, %r1199, %r1195;
	min.s32 	%r1201, %r1177, %r1200;
	ld.shared.u32 	%r1202, [%r25+14872];
	add.s32 	%r1203, %r1202, %r1195;
	min.s32 	%r1204, %r1180, %r1203;
	ld.shared.u32 	%r1205, [%r18+8300];
	add.s32 	%r1206, %r1196, %r1205;
	min.s32 	%r1207, %r1183, %r1206;
	add.s32 	%r1208, %r1199, %r1205;
	min.s32 	%r1209, %r1185, %r1208;
	add.s32 	%r1210, %r1202, %r1205;
	min.s32 	%r1211, %r1187, %r1210;
	ld.shared.u32 	%r1212, [%r18+16412];
	add.s32 	%r1213, %r1196, %r1212;
	min.s32 	%r1214, %r1190, %r1213;
	add.s32 	%r1215, %r1199, %r1212;
	min.s32 	%r1216, %r1192, %r1215;
	add.s32 	%r1217, %r1202, %r1212;
	min.s32 	%r1218, %r1194, %r1217;
	ld.shared.u32 	%r1219, [%r18+192];
	ld.shared.u32 	%r1220, [%r25+14976];
	add.s32 	%r1221, %r1220, %r1219;
	min.s32 	%r1222, %r1198, %r1221;
	ld.shared.u32 	%r1223, [%r25+15080];
	add.s32 	%r1224, %r1223, %r1219;
	min.s32 	%r1225, %r1201, %r1224;
	ld.shared.u32 	%r1226, [%r25+15184];
	add.s32 	%r1227, %r1226, %r1219;
	min.s32 	%r1228, %r1204, %r1227;
	ld.shared.u32 	%r1229, [%r18+8304];
	add.s32 	%r1230, %r1220, %r1229;
	min.s32 	%r1231, %r1207, %r1230;
	add.s32 	%r1232, %r1223, %r1229;
	min.s32 	%r1233, %r1209, %r1232;
	add.s32 	%r1234, %r1226, %r1229;
	min.s32 	%r1235, %r1211, %r1234;
	ld.shared.u32 	%r1236, [%r18+16416];
	add.s32 	%r1237, %r1220, %r1236;
	min.s32 	%r1238, %r1214, %r1237;
	add.s32 	%r1239, %r1223, %r1236;
	min.s32 	%r1240, %r1216, %r1239;
	add.s32 	%r1241, %r1226, %r1236;
	min.s32 	%r1242, %r1218, %r1241;
	ld.shared.u32 	%r1243, [%r18+196];
	ld.shared.u32 	%r1244, [%r25+15288];
	add.s32 	%r1245, %r1244, %r1243;
	min.s32 	%r1246, %r1222, %r1245;
	ld.shared.u32 	%r1247, [%r25+15392];
	add.s32 	%r1248, %r1247, %r1243;
	min.s32 	%r1249, %r1225, %r1248;
	ld.shared.u32 	%r1250, [%r25+15496];
	add.s32 	%r1251, %r1250, %r1243;
	min.s32 	%r1252, %r1228, %r1251;
	ld.shared.u32 	%r1253, [%r18+8308];
	add.s32 	%r1254, %r1244, %r1253;
	min.s32 	%r1255, %r1231, %r1254;
	add.s32 	%r1256, %r1247, %r1253;
	min.s32 	%r1257, %r1233, %r1256;
	add.s32 	%r1258, %r1250, %r1253;
	min.s32 	%r1259, %r1235, %r1258;
	ld.shared.u32 	%r1260, [%r18+16420];
	add.s32 	%r1261, %r1244, %r1260;
	min.s32 	%r1262, %r1238, %r1261;
	add.s32 	%r1263, %r1247, %r1260;
	min.s32 	%r1264, %r1240, %r1263;
	add.s32 	%r1265, %r1250, %r1260;
	min.s32 	%r1266, %r1242, %r1265;
	ld.shared.u32 	%r1267, [%r18+200];
	ld.shared.u32 	%r1268, [%r25+15600];
	add.s32 	%r1269, %r1268, %r1267;
	min.s32 	%r1270, %r1246, %r1269;
	ld.shared.u32 	%r1271, [%r25+15704];
	add.s32 	%r1272, %r1271, %r1267;
	min.s32 	%r1273, %r1249, %r1272;
	ld.shared.u32 	%r1274, [%r25+15808];
	add.s32 	%r1275, %r1274, %r1267;
	min.s32 	%r1276, %r1252, %r1275;
	ld.shared.u32 	%r1277, [%r18+8312];
	add.s32 	%r1278, %r1268, %r1277;
	min.s32 	%r1279, %r1255, %r1278;
	add.s32 	%r1280, %r1271, %r1277;
	min.s32 	%r1281, %r1257, %r1280;
	add.s32 	%r1282, %r1274, %r1277;
	min.s32 	%r1283, %r1259, %r1282;
	ld.shared.u32 	%r1284, [%r18+16424];
	add.s32 	%r1285, %r1268, %r1284;
	min.s32 	%r1286, %r1262, %r1285;
	add.s32 	%r1287, %r1271, %r1284;
	min.s32 	%r1288, %r1264, %r1287;
	add.s32 	%r1289, %r1274, %r1284;
	min.s32 	%r1290, %r1266, %r1289;
	ld.shared.u32 	%r1291, [%r18+204];
	ld.shared.u32 	%r1292, [%r25+15912];
	add.s32 	%r1293, %r1292, %r1291;
	min.s32 	%r1294, %r1270, %r1293;
	ld.shared.u32 	%r1295, [%r25+16016];
	add.s32 	%r1296, %r1295, %r1291;
	min.s32 	%r1297, %r1273, %r1296;
	ld.shared.u32 	%r1298, [%r25+16120];
	add.s32 	%r1299, %r1298, %r1291;
	min.s32 	%r1300, %r1276, %r1299;
	ld.shared.u32 	%r1301, [%r18+8316];
	add.s32 	%r1302, %r1292, %r1301;
	min.s32 	%r1303, %r1279, %r1302;
	add.s32 	%r1304, %r1295, %r1301;
	min.s32 	%r1305, %r1281, %r1304;
	add.s32 	%r1306, %r1298, %r1301;
	min.s32 	%r1307, %r1283, %r1306;
	ld.shared.u32 	%r1308, [%r18+16428];
	add.s32 	%r1309, %r1292, %r1308;
	min.s32 	%r1310, %r1286, %r1309;
	add.s32 	%r1311, %r1295, %r1308;
	min.s32 	%r1312, %r1288, %r1311;
	add.s32 	%r1313, %r1298, %r1308;
	min.s32 	%r1314, %r1290, %r1313;
	ld.shared.u32 	%r1315, [%r18+208];
	ld.shared.u32 	%r1316, [%r25+16224];
	add.s32 	%r1317, %r1316, %r1315;
	min.s32 	%r1318, %r1294, %r1317;
	ld.shared.u32 	%r1319, [%r25+16328];
	add.s32 	%r1320, %r1319, %r1315;
	min.s32 	%r1321, %r1297, %r1320;
	ld.shared.u32 	%r1322, [%r25+16432];
	add.s32 	%r1323, %r1322, %r1315;
	min.s32 	%r1324, %r1300, %r1323;
	ld.shared.u32 	%r1325, [%r18+8320];
	add.s32 	%r1326, %r1316, %r1325;
	min.s32 	%r1327, %r1303, %r1326;
	add.s32 	%r1328, %r1319, %r1325;
	min.s32 	%r1329, %r1305, %r1328;
	add.s32 	%r1330, %r1322, %r1325;
	min.s32 	%r1331, %r1307, %r1330;
	ld.shared.u32 	%r1332, [%r18+16432];
	add.s32 	%r1333, %r1316, %r1332;
	min.s32 	%r1334, %r1310, %r1333;
	add.s32 	%r1335, %r1319, %r1332;
	min.s32 	%r1336, %r1312, %r1335;
	add.s32 	%r1337, %r1322, %r1332;
	min.s32 	%r1338, %r1314, %r1337;
	ld.shared.u32 	%r1339, [%r18+212];
	ld.shared.u32 	%r1340, [%r25+16536];
	add.s32 	%r1341, %r1340, %r1339;
	min.s32 	%r1342, %r1318, %r1341;
	ld.shared.u32 	%r1343, [%r25+16640];
	add.s32 	%r1344, %r1343, %r1339;
	min.s32 	%r1345, %r1321, %r1344;
	ld.shared.u32 	%r1346, [%r25+16744];
	add.s32 	%r1347, %r1346, %r1339;
	min.s32 	%r1348, %r1324, %r1347;
	ld.shared.u32 	%r1349, [%r18+8324];
	add.s32 	%r1350, %r1340, %r1349;
	min.s32 	%r1351, %r1327, %r1350;
	add.s32 	%r1352, %r1343, %r1349;
	min.s32 	%r1353, %r1329, %r1352;
	add.s32 	%r1354, %r1346, %r1349;
	min.s32 	%r1355, %r1331, %r1354;
	ld.shared.u32 	%r1356, [%r18+16436];
	add.s32 	%r1357, %r1340, %r1356;
	min.s32 	%r1358, %r1334, %r1357;
	add.s32 	%r1359, %r1343, %r1356;
	min.s32 	%r1360, %r1336, %r1359;
	add.s32 	%r1361, %r1346, %r1356;
	min.s32 	%r1362, %r1338, %r1361;
	ld.shared.u32 	%r1363, [%r18+216];
	ld.shared.u32 	%r1364, [%r25+16848];
	add.s32 	%r1365, %r1364, %r1363;
	min.s32 	%r1366, %r1342, %r1365;
	ld.shared.u32 	%r1367, [%r25+16952];
	add.s32 	%r1368, %r1367, %r1363;
	min.s32 	%r1369, %r1345, %r1368;
	ld.shared.u32 	%r1370, [%r25+17056];
	add.s32 	%r1371, %r1370, %r1363;
	min.s32 	%r1372, %r1348, %r1371;
	ld.shared.u32 	%r1373, [%r18+8328];
	add.s32 	%r1374, %r1364, %r1373;
	min.s32 	%r1375, %r1351, %r1374;
	add.s32 	%r1376, %r1367, %r1373;
	min.s32 	%r1377, %r1353, %r1376;
	add.s32 	%r1378, %r1370, %r1373;
	min.s32 	%r1379, %r1355, %r1378;
	ld.shared.u32 	%r1380, [%r18+16440];
	add.s32 	%r1381, %r1364, %r1380;
	min.s32 	%r1382, %r1358, %r1381;
	add.s32 	%r1383, %r1367, %r1380;
	min.s32 	%r1384, %r1360, %r1383;
	add.s32 	%r1385, %r1370, %r1380;
	min.s32 	%r1386, %r1362, %r1385;
	ld.shared.u32 	%r1387, [%r18+220];
	ld.shared.u32 	%r1388, [%r25+17160];
	add.s32 	%r1389, %r1388, %r1387;
	min.s32 	%r1390, %r1366, %r1389;
	ld.shared.u32 	%r1391, [%r25+17264];
	add.s32 	%r1392, %r1391, %r1387;
	min.s32 	%r1393, %r1369, %r1392;
	ld.shared.u32 	%r1394, [%r25+17368];
	add.s32 	%r1395, %r1394, %r1387;
	min.s32 	%r1396, %r1372, %r1395;
	ld.shared.u32 	%r1397, [%r18+8332];
	add.s32 	%r1398, %r1388, %r1397;
	min.s32 	%r1399, %r1375, %r1398;
	add.s32 	%r1400, %r1391, %r1397;
	min.s32 	%r1401, %r1377, %r1400;
	add.s32 	%r1402, %r1394, %r1397;
	min.s32 	%r1403, %r1379, %r1402;
	ld.shared.u32 	%r1404, [%r18+16444];
	add.s32 	%r1405, %r1388, %r1404;
	min.s32 	%r1406, %r1382, %r1405;
	add.s32 	%r1407, %r1391, %r1404;
	min.s32 	%r1408, %r1384, %r1407;
	add.s32 	%r1409, %r1394, %r1404;
	min.s32 	%r1410, %r1386, %r1409;
	ld.shared.u32 	%r1411, [%r18+224];
	ld.shared.u32 	%r1412, [%r25+17472];
	add.s32 	%r1413, %r1412, %r1411;
	min.s32 	%r1414, %r1390, %r1413;
	ld.shared.u32 	%r1415, [%r25+17576];
	add.s32 	%r1416, %r1415, %r1411;
	min.s32 	%r1417, %r1393, %r1416;
	ld.shared.u32 	%r1418, [%r25+17680];
	add.s32 	%r1419, %r1418, %r1411;
	min.s32 	%r1420, %r1396, %r1419;
	ld.shared.u32 	%r1421, [%r18+8336];
	add.s32 	%r1422, %r1412, %r1421;
	min.s32 	%r1423, %r1399, %r1422;
	add.s32 	%r1424, %r1415, %r1421;
	min.s32 	%r1425, %r1401, %r1424;
	add.s32 	%r1426, %r1418, %r1421;
	min.s32 	%r1427, %r1403, %r1426;
	ld.shared.u32 	%r1428, [%r18+16448];
	add.s32 	%r1429, %r1412, %r1428;
	min.s32 	%r1430, %r1406, %r1429;
	add.s32 	%r1431, %r1415, %r1428;
	min.s32 	%r1432, %r1408, %r1431;
	add.s32 	%r1433, %r1418, %r1428;
	min.s32 	%r1434, %r1410, %r1433;
	ld.shared.u32 	%r1435, [%r18+228];
	ld.shared.u32 	%r1436, [%r25+17784];
	add.s32 	%r1437, %r1436, %r1435;
	min.s32 	%r1438, %r1414, %r1437;
	ld.shared.u32 	%r1439, [%r25+17888];
	add.s32 	%r1440, %r1439, %r1435;
	min.s32 	%r1441, %r1417, %r1440;
	ld.shared.u32 	%r1442, [%r25+17992];
	add.s32 	%r1443, %r1442, %r1435;
	min.s32 	%r1444, %r1420, %r1443;
	ld.shared.u32 	%r1445, [%r18+8340];
	add.s32 	%r1446, %r1436, %r1445;
	min.s32 	%r1447, %r1423, %r1446;
	add.s32 	%r1448, %r1439, %r1445;
	min.s32 	%r1449, %r1425, %r1448;
	add.s32 	%r1450, %r1442, %r1445;
	min.s32 	%r1451, %r1427, %r1450;
	ld.shared.u32 	%r1452, [%r18+16452];
	add.s32 	%r1453, %r1436, %r1452;
	min.s32 	%r1454, %r1430, %r1453;
	add.s32 	%r1455, %r1439, %r1452;
	min.s32 	%r1456, %r1432, %r1455;
	add.s32 	%r1457, %r1442, %r1452;
	min.s32 	%r1458, %r1434, %r1457;
	ld.shared.u32 	%r1459, [%r18+232];
	ld.shared.u32 	%r1460, [%r25+18096];
	add.s32 	%r1461, %r1460, %r1459;
	min.s32 	%r1462, %r1438, %r1461;
	ld.shared.u32 	%r1463, [%r25+18200];
	add.s32 	%r1464, %r1463, %r1459;
	min.s32 	%r1465, %r1441, %r1464;
	ld.shared.u32 	%r1466, [%r25+18304];
	add.s32 	%r1467, %r1466, %r1459;
	min.s32 	%r1468, %r1444, %r1467;
	ld.shared.u32 	%r1469, [%r18+8344];
	add.s32 	%r1470, %r1460, %r1469;
	min.s32 	%r1471, %r1447, %r1470;
	add.s32 	%r1472, %r1463, %r1469;
	min.s32 	%r1473, %r1449, %r1472;
	add.s32 	%r1474, %r1466, %r1469;
	min.s32 	%r1475, %r1451, %r1474;
	ld.shared.u32 	%r1476, [%r18+16456];
	add.s32 	%r1477, %r1460, %r1476;
	min.s32 	%r1478, %r1454, %r1477;
	add.s32 	%r1479, %r1463, %r1476;
	min.s32 	%r1480, %r1456, %r1479;
	add.s32 	%r1481, %r1466, %r1476;
	min.s32 	%r1482, %r1458, %r1481;
	ld.shared.u32 	%r1483, [%r18+236];
	ld.shared.u32 	%r1484, [%r25+18408];
	add.s32 	%r1485, %r1484, %r1483;
	min.s32 	%r1486, %r1462, %r1485;
	ld.shared.u32 	%r1487, [%r25+18512];
	add.s32 	%r1488, %r1487, %r1483;
	min.s32 	%r1489, %r1465, %r1488;
	ld.shared.u32 	%r1490, [%r25+18616];
	add.s32 	%r1491, %r1490, %r1483;
	min.s32 	%r1492, %r1468, %r1491;
	ld.shared.u32 	%r1493, [%r18+8348];
	add.s32 	%r1494, %r1484, %r1493;
	min.s32 	%r1495, %r1471, %r1494;
	add.s32 	%r1496, %r1487, %r1493;
	min.s32 	%r1497, %r1473, %r1496;
	add.s32 	%r1498, %r1490, %r1493;
	min.s32 	%r1499, %r1475, %r1498;
	ld.shared.u32 	%r1500, [%r18+16460];
	add.s32 	%r1501, %r1484, %r1500;
	min.s32 	%r1502, %r1478, %r1501;
	add.s32 	%r1503, %r1487, %r1500;
	min.s32 	%r1504, %r1480, %r1503;
	add.s32 	%r1505, %r1490, %r1500;
	min.s32 	%r1506, %r1482, %r1505;
	ld.shared.u32 	%r1507, [%r18+240];
	ld.shared.u32 	%r1508, [%r25+18720];
	add.s32 	%r1509, %r1508, %r1507;
	min.s32 	%r1510, %r1486, %r1509;
	ld.shared.u32 	%r1511, [%r25+18824];
	add.s32 	%r1512, %r1511, %r1507;
	min.s32 	%r1513, %r1489, %r1512;
	ld.shared.u32 	%r1514, [%r25+18928];
	add.s32 	%r1515, %r1514, %r1507;
	min.s32 	%r1516, %r1492, %r1515;
	ld.shared.u32 	%r1517, [%r18+8352];
	add.s32 	%r1518, %r1508, %r1517;
	min.s32 	%r1519, %r1495, %r1518;
	add.s32 	%r1520, %r1511, %r1517;
	min.s32 	%r1521, %r1497, %r1520;
	add.s32 	%r1522, %r1514, %r1517;
	min.s32 	%r1523, %r1499, %r1522;
	ld.shared.u32 	%r1524, [%r18+16464];
	add.s32 	%r1525, %r1508, %r1524;
	min.s32 	%r1526, %r1502, %r1525;
	add.s32 	%r1527, %r1511, %r1524;
	min.s32 	%r1528, %r1504, %r1527;
	add.s32 	%r1529, %r1514, %r1524;
	min.s32 	%r1530, %r1506, %r1529;
	ld.shared.u32 	%r1531, [%r18+244];
	ld.shared.u32 	%r1532, [%r25+19032];
	add.s32 	%r1533, %r1532, %r1531;
	min.s32 	%r1534, %r1510, %r1533;
	ld.shared.u32 	%r1535, [%r25+19136];
	add.s32 	%r1536, %r1535, %r1531;
	min.s32 	%r1537, %r1513, %r1536;
	ld.shared.u32 	%r1538, [%r25+19240];
	add.s32 	%r1539, %r1538, %r1531;
	min.s32 	%r1540, %r1516, %r1539;
	ld.shared.u32 	%r1541, [%r18+8356];
	add.s32 	%r1542, %r1532, %r1541;
	min.s32 	%r1543, %r1519, %r1542;
	add.s32 	%r1544, %r1535, %r1541;
	min.s32 	%r1545, %r1521, %r1544;
	add.s32 	%r1546, %r1538, %r1541;
	min.s32 	%r1547, %r1523, %r1546;
	ld.shared.u32 	%r1548, [%r18+16468];
	add.s32 	%r1549, %r1532, %r1548;
	min.s32 	%r1550, %r1526, %r1549;
	add.s32 	%r1551, %r1535, %r1548;
	min.s32 	%r1552, %r1528, %r1551;
	add.s32 	%r1553, %r1538, %r1548;
	min.s32 	%r1554, %r1530, %r1553;
	ld.shared.u32 	%r1555, [%r18+248];
	ld.shared.u32 	%r1556, [%r25+19344];
	add.s32 	%r1557, %r1556, %r1555;
	min.s32 	%r1558, %r1534, %r1557;
	ld.shared.u32 	%r1559, [%r25+19448];
	add.s32 	%r1560, %r1559, %r1555;
	min.s32 	%r1561, %r1537, %r1560;
	ld.shared.u32 	%r1562, [%r25+19552];
	add.s32 	%r1563, %r1562, %r1555;
	min.s32 	%r1564, %r1540, %r1563;
	ld.shared.u32 	%r1565, [%r18+8360];
	add.s32 	%r1566, %r1556, %r1565;
	min.s32 	%r1567, %r1543, %r1566;
	add.s32 	%r1568, %r1559, %r1565;
	min.s32 	%r1569, %r1545, %r1568;
	add.s32 	%r1570, %r1562, %r1565;
	min.s32 	%r1571, %r1547, %r1570;
	ld.shared.u32 	%r1572, [%r18+16472];
	add.s32 	%r1573, %r1556, %r1572;
	min.s32 	%r1574, %r1550, %r1573;
	add.s32 	%r1575, %r1559, %r1572;
	min.s32 	%r1576, %r1552, %r1575;
	add.s32 	%r1577, %r1562, %r1572;
	min.s32 	%r1578, %r1554, %r1577;
	ld.shared.u32 	%r1579, [%r18+252];
	ld.shared.u32 	%r1580, [%r25+19656];
	add.s32 	%r1581, %r1580, %r1579;
	min.s32 	%r1582, %r1558, %r1581;
	ld.shared.u32 	%r1583, [%r25+19760];
	add.s32 	%r1584, %r1583, %r1579;
	min.s32 	%r1585, %r1561, %r1584;
	ld.shared.u32 	%r1586, [%r25+19864];
	add.s32 	%r1587, %r1586, %r1579;
	min.s32 	%r1588, %r1564, %r1587;
	ld.shared.u32 	%r1589, [%r18+8364];
	add.s32 	%r1590, %r1580, %r1589;
	min.s32 	%r1591, %r1567, %r1590;
	add.s32 	%r1592, %r1583, %r1589;
	min.s32 	%r1593, %r1569, %r1592;
	add.s32 	%r1594, %r1586, %r1589;
	min.s32 	%r1595, %r1571, %r1594;
	ld.shared.u32 	%r1596, [%r18+16476];
	add.s32 	%r1597, %r1580, %r1596;
	min.s32 	%r1598, %r1574, %r1597;
	add.s32 	%r1599, %r1583, %r1596;
	min.s32 	%r1600, %r1576, %r1599;
	add.s32 	%r1601, %r1586, %r1596;
	min.s32 	%r1602, %r1578, %r1601;
	ld.shared.u32 	%r1603, [%r18+256];
	ld.shared.u32 	%r1604, [%r25+19968];
	add.s32 	%r1605, %r1604, %r1603;
	min.s32 	%r1606, %r1582, %r1605;
	ld.shared.u32 	%r1607, [%r25+20072];
	add.s32 	%r1608, %r1607, %r1603;
	min.s32 	%r1609, %r1585, %r1608;
	ld.shared.u32 	%r1610, [%r25+20176];
	add.s32 	%r1611, %r1610, %r1603;
	min.s32 	%r1612, %r1588, %r1611;
	ld.shared.u32 	%r1613, [%r18+8368];
	add.s32 	%r1614, %r1604, %r1613;
	min.s32 	%r1615, %r1591, %r1614;
	add.s32 	%r1616, %r1607, %r1613;
	min.s32 	%r1617, %r1593, %r1616;
	add.s32 	%r1618, %r1610, %r1613;
	min.s32 	%r1619, %r1595, %r1618;
	ld.shared.u32 	%r1620, [%r18+16480];
	add.s32 	%r1621, %r1604, %r1620;
	min.s32 	%r1622, %r1598, %r1621;
	add.s32 	%r1623, %r1607, %r1620;
	min.s32 	%r1624, %r1600, %r1623;
	add.s32 	%r1625, %r1610, %r1620;
	min.s32 	%r1626, %r1602, %r1625;
	ld.shared.u32 	%r1627, [%r18+260];
	ld.shared.u32 	%r1628, [%r25+20280];
	add.s32 	%r1629, %r1628, %r1627;
	min.s32 	%r1630, %r1606, %r1629;
	ld.shared.u32 	%r1631, [%r25+20384];
	add.s32 	%r1632, %r1631, %r1627;
	min.s32 	%r1633, %r1609, %r1632;
	ld.shared.u32 	%r1634, [%r25+20488];
	add.s32 	%r1635, %r1634, %r1627;
	min.s32 	%r1636, %r1612, %r1635;
	ld.shared.u32 	%r1637, [%r18+8372];
	add.s32 	%r1638, %r1628, %r1637;
	min.s32 	%r1639, %r1615, %r1638;
	add.s32 	%r1640, %r1631, %r1637;
	min.s32 	%r1641, %r1617, %r1640;
	add.s32 	%r1642, %r1634, %r1637;
	min.s32 	%r1643, %r1619, %r1642;
	ld.shared.u32 	%r1644, [%r18+16484];
	add.s32 	%r1645, %r1628, %r1644;
	min.s32 	%r1646, %r1622, %r1645;
	add.s32 	%r1647, %r1631, %r1644;
	min.s32 	%r1648, %r1624, %r1647;
	add.s32 	%r1649, %r1634, %r1644;
	min.s32 	%r1650, %r1626, %r1649;
	ld.shared.u32 	%r1651, [%r18+264];
	ld.shared.u32 	%r1652, [%r25+20592];
	add.s32 	%r1653, %r1652, %r1651;
	min.s32 	%r1654, %r1630, %r1653;
	ld.shared.u32 	%r1655, [%r25+20696];
	add.s32 	%r1656, %r1655, %r1651;
	min.s32 	%r1657, %r1633, %r1656;
	ld.shared.u32 	%r1658, [%r25+20800];
	add.s32 	%r1659, %r1658, %r1651;
	min.s32 	%r1660, %r1636, %r1659;
	ld.shared.u32 	%r1661, [%r18+8376];
	add.s32 	%r1662, %r1652, %r1661;
	min.s32 	%r1663, %r1639, %r1662;
	add.s32 	%r1664, %r1655, %r1661;
	min.s32 	%r1665, %r1641, %r1664;
	add.s32 	%r1666, %r1658, %r1661;
	min.s32 	%r1667, %r1643, %r1666;
	ld.shared.u32 	%r1668, [%r18+16488];
	add.s32 	%r1669, %r1652, %r1668;
	min.s32 	%r1670, %r1646, %r1669;
	add.s32 	%r1671, %r1655, %r1668;
	min.s32 	%r1672, %r1648, %r1671;
	add.s32 	%r1673, %r1658, %r1668;
	min.s32 	%r1674, %r1650, %r1673;
	ld.shared.u32 	%r1675, [%r18+268];
	ld.shared.u32 	%r1676, [%r25+20904];
	add.s32 	%r1677, %r1676, %r1675;
	min.s32 	%r1678, %r1654, %r1677;
	ld.shared.u32 	%r1679, [%r25+21008];
	add.s32 	%r1680, %r1679, %r1675;
	min.s32 	%r1681, %r1657, %r1680;
	ld.shared.u32 	%r1682, [%r25+21112];
	add.s32 	%r1683, %r1682, %r1675;
	min.s32 	%r1684, %r1660, %r1683;
	ld.shared.u32 	%r1685, [%r18+8380];
	add.s32 	%r1686, %r1676, %r1685;
	min.s32 	%r1687, %r1663, %r1686;
	add.s32 	%r1688, %r1679, %r1685;
	min.s32 	%r1689, %r1665, %r1688;
	add.s32 	%r1690, %r1682, %r1685;
	min.s32 	%r1691, %r1667, %r1690;
	ld.shared.u32 	%r1692, [%r18+16492];
	add.s32 	%r1693, %r1676, %r1692;
	min.s32 	%r1694, %r1670, %r1693;
	add.s32 	%r1695, %r1679, %r1692;
	min.s32 	%r1696, %r1672, %r1695;
	add.s32 	%r1697, %r1682, %r1692;
	min.s32 	%r1698, %r1674, %r1697;
	ld.shared.u32 	%r1699, [%r18+272];
	ld.shared.u32 	%r1700, [%r25+21216];
	add.s32 	%r1701, %r1700, %r1699;
	min.s32 	%r1702, %r1678, %r1701;
	ld.shared.u32 	%r1703, [%r25+21320];
	add.s32 	%r1704, %r1703, %r1699;
	min.s32 	%r1705, %r1681, %r1704;
	ld.shared.u32 	%r1706, [%r25+21424];
	add.s32 	%r1707, %r1706, %r1699;
	min.s32 	%r1708, %r1684, %r1707;
	ld.shared.u32 	%r1709, [%r18+8384];
	add.s32 	%r1710, %r1700, %r1709;
	min.s32 	%r1711, %r1687, %r1710;
	add.s32 	%r1712, %r1703, %r1709;
	min.s32 	%r1713, %r1689, %r1712;
	add.s32 	%r1714, %r1706, %r1709;
	min.s32 	%r1715, %r1691, %r1714;
	ld.shared.u32 	%r1716, [%r18+16496];
	add.s32 	%r1717, %r1700, %r1716;
	min.s32 	%r1718, %r1694, %r1717;
	add.s32 	%r1719, %r1703, %r1716;
	min.s32 	%r1720, %r1696, %r1719;
	add.s32 	%r1721, %r1706, %r1716;
	min.s32 	%r1722, %r1698, %r1721;
	ld.shared.u32 	%r1723, [%r18+276];
	ld.shared.u32 	%r1724, [%r25+21528];
	add.s32 	%r1725, %r1724, %r1723;
	min.s32 	%r1726, %r1702, %r1725;
	ld.shared.u32 	%r1727, [%r25+21632];
	add.s32 	%r1728, %r1727, %r1723;
	min.s32 	%r1729, %r1705, %r1728;
	ld.shared.u32 	%r1730, [%r25+21736];
	add.s32 	%r1731, %r1730, %r1723;
	min.s32 	%r1732, %r1708, %r1731;
	ld.shared.u32 	%r1733, [%r18+8388];
	add.s32 	%r1734, %r1724, %r1733;
	min.s32 	%r1735, %r1711, %r1734;
	add.s32 	%r1736, %r1727, %r1733;
	min.s32 	%r1737, %r1713, %r1736;
	add.s32 	%r1738, %r1730, %r1733;
	min.s32 	%r1739, %r1715, %r1738;
	ld.shared.u32 	%r1740, [%r18+16500];
	add.s32 	%r1741, %r1724, %r1740;
	min.s32 	%r1742, %r1718, %r1741;
	add.s32 	%r1743, %r1727, %r1740;
	min.s32 	%r1744, %r1720, %r1743;
	add.s32 	%r1745, %r1730, %r1740;
	min.s32 	%r1746, %r1722, %r1745;
	ld.shared.u32 	%r1747, [%r18+280];
	ld.shared.u32 	%r1748, [%r25+21840];
	add.s32 	%r1749, %r1748, %r1747;
	min.s32 	%r1750, %r1726, %r1749;
	ld.shared.u32 	%r1751, [%r25+21944];
	add.s32 	%r1752, %r1751, %r1747;
	min.s32 	%r1753, %r1729, %r1752;
	ld.shared.u32 	%r1754, [%r25+22048];
	add.s32 	%r1755, %r1754, %r1747;
	min.s32 	%r1756, %r1732, %r1755;
	ld.shared.u32 	%r1757, [%r18+8392];
	add.s32 	%r1758, %r1748, %r1757;
	min.s32 	%r1759, %r1735, %r1758;
	add.s32 	%r1760, %r1751, %r1757;
	min.s32 	%r1761, %r1737, %r1760;
	add.s32 	%r1762, %r1754, %r1757;
	min.s32 	%r1763, %r1739, %r1762;
	ld.shared.u32 	%r1764, [%r18+16504];
	add.s32 	%r1765, %r1748, %r1764;
	min.s32 	%r1766, %r1742, %r1765;
	add.s32 	%r1767, %r1751, %r1764;
	min.s32 	%r1768, %r1744, %r1767;
	add.s32 	%r1769, %r1754, %r1764;
	min.s32 	%r1770, %r1746, %r1769;
	ld.shared.u32 	%r1771, [%r18+284];
	ld.shared.u32 	%r1772, [%r25+22152];
	add.s32 	%r1773, %r1772, %r1771;
	min.s32 	%r1774, %r1750, %r1773;
	ld.shared.u32 	%r1775, [%r25+22256];
	add.s32 	%r1776, %r1775, %r1771;
	min.s32 	%r1777, %r1753, %r1776;
	ld.shared.u32 	%r1778, [%r25+22360];
	add.s32 	%r1779, %r1778, %r1771;
	min.s32 	%r1780, %r1756, %r1779;
	ld.shared.u32 	%r1781, [%r18+8396];
	add.s32 	%r1782, %r1772, %r1781;
	min.s32 	%r1783, %r1759, %r1782;
	add.s32 	%r1784, %r1775, %r1781;
	min.s32 	%r1785, %r1761, %r1784;
	add.s32 	%r1786, %r1778, %r1781;
	min.s32 	%r1787, %r1763, %r1786;
	ld.shared.u32 	%r1788, [%r18+16508];
	add.s32 	%r1789, %r1772, %r1788;
	min.s32 	%r1790, %r1766, %r1789;
	add.s32 	%r1791, %r1775, %r1788;
	min.s32 	%r1792, %r1768, %r1791;
	add.s32 	%r1793, %r1778, %r1788;
	min.s32 	%r1794, %r1770, %r1793;
	ld.shared.u32 	%r1795, [%r18+288];
	ld.shared.u32 	%r1796, [%r25+22464];
	add.s32 	%r1797, %r1796, %r1795;
	min.s32 	%r1798, %r1774, %r1797;
	ld.shared.u32 	%r1799, [%r25+22568];
	add.s32 	%r1800, %r1799, %r1795;
	min.s32 	%r1801, %r1777, %r1800;
	ld.shared.u32 	%r1802, [%r25+22672];
	add.s32 	%r1803, %r1802, %r1795;
	min.s32 	%r1804, %r1780, %r1803;
	ld.shared.u32 	%r1805, [%r18+8400];
	add.s32 	%r1806, %r1796, %r1805;
	min.s32 	%r1807, %r1783, %r1806;
	add.s32 	%r1808, %r1799, %r1805;
	min.s32 	%r1809, %r1785, %r1808;
	add.s32 	%r1810, %r1802, %r1805;
	min.s32 	%r1811, %r1787, %r1810;
	ld.shared.u32 	%r1812, [%r18+16512];
	add.s32 	%r1813, %r1796, %r1812;
	min.s32 	%r1814, %r1790, %r1813;
	add.s32 	%r1815, %r1799, %r1812;
	min.s32 	%r1816, %r1792, %r1815;
	add.s32 	%r1817, %r1802, %r1812;
	min.s32 	%r1818, %r1794, %r1817;
	ld.shared.u32 	%r1819, [%r18+292];
	ld.shared.u32 	%r1820, [%r25+22776];
	add.s32 	%r1821, %r1820, %r1819;
	min.s32 	%r1822, %r1798, %r1821;
	ld.shared.u32 	%r1823, [%r25+22880];
	add.s32 	%r1824, %r1823, %r1819;
	min.s32 	%r1825, %r1801, %r1824;
	ld.shared.u32 	%r1826, [%r25+22984];
	add.s32 	%r1827, %r1826, %r1819;
	min.s32 	%r1828, %r1804, %r1827;
	ld.shared.u32 	%r1829, [%r18+8404];
	add.s32 	%r1830, %r1820, %r1829;
	min.s32 	%r1831, %r1807, %r1830;
	add.s32 	%r1832, %r1823, %r1829;
	min.s32 	%r1833, %r1809, %r1832;
	add.s32 	%r1834, %r1826, %r1829;
	min.s32 	%r1835, %r1811, %r1834;
	ld.shared.u32 	%r1836, [%r18+16516];
	add.s32 	%r1837, %r1820, %r1836;
	min.s32 	%r1838, %r1814, %r1837;
	add.s32 	%r1839, %r1823, %r1836;
	min.s32 	%r1840, %r1816, %r1839;
	add.s32 	%r1841, %r1826, %r1836;
	min.s32 	%r1842, %r1818, %r1841;
	ld.shared.u32 	%r1843, [%r18+296];
	ld.shared.u32 	%r1844, [%r25+23088];
	add.s32 	%r1845, %r1844, %r1843;
	min.s32 	%r1846, %r1822, %r1845;
	ld.shared.u32 	%r1847, [%r25+23192];
	add.s32 	%r1848, %r1847, %r1843;
	min.s32 	%r1849, %r1825, %r1848;
	ld.shared.u32 	%r1850, [%r25+23296];
	add.s32 	%r1851, %r1850, %r1843;
	min.s32 	%r1852, %r1828, %r1851;
	ld.shared.u32 	%r1853, [%r18+8408];
	add.s32 	%r1854, %r1844, %r1853;
	min.s32 	%r1855, %r1831, %r1854;
	add.s32 	%r1856, %r1847, %r1853;
	min.s32 	%r1857, %r1833, %r1856;
	add.s32 	%r1858, %r1850, %r1853;
	min.s32 	%r1859, %r1835, %r1858;
	ld.shared.u32 	%r1860, [%r18+16520];
	add.s32 	%r1861, %r1844, %r1860;
	min.s32 	%r1862, %r1838, %r1861;
	add.s32 	%r1863, %r1847, %r1860;
	min.s32 	%r1864, %r1840, %r1863;
	add.s32 	%r1865, %r1850, %r1860;
	min.s32 	%r1866, %r1842, %r1865;
	ld.shared.u32 	%r1867, [%r18+300];
	ld.shared.u32 	%r1868, [%r25+23400];
	add.s32 	%r1869, %r1868, %r1867;
	min.s32 	%r1870, %r1846, %r1869;
	ld.shared.u32 	%r1871, [%r25+23504];
	add.s32 	%r1872, %r1871, %r1867;
	min.s32 	%r1873, %r1849, %r1872;
	ld.shared.u32 	%r1874, [%r25+23608];
	add.s32 	%r1875, %r1874, %r1867;
	min.s32 	%r1876, %r1852, %r1875;
	ld.shared.u32 	%r1877, [%r18+8412];
	add.s32 	%r1878, %r1868, %r1877;
	min.s32 	%r1879, %r1855, %r1878;
	add.s32 	%r1880, %r1871, %r1877;
	min.s32 	%r1881, %r1857, %r1880;
	add.s32 	%r1882, %r1874, %r1877;
	min.s32 	%r1883, %r1859, %r1882;
	ld.shared.u32 	%r1884, [%r18+16524];
	add.s32 	%r1885, %r1868, %r1884;
	min.s32 	%r1886, %r1862, %r1885;
	add.s32 	%r1887, %r1871, %r1884;
	min.s32 	%r1888, %r1864, %r1887;
	add.s32 	%r1889, %r1874, %r1884;
	min.s32 	%r1890, %r1866, %r1889;
	ld.shared.u32 	%r1891, [%r18+304];
	ld.shared.u32 	%r1892, [%r25+23712];
	add.s32 	%r1893, %r1892, %r1891;
	min.s32 	%r1894, %r1870, %r1893;
	ld.shared.u32 	%r1895, [%r25+23816];
	add.s32 	%r1896, %r1895, %r1891;
	min.s32 	%r1897, %r1873, %r1896;
	ld.shared.u32 	%r1898, [%r25+23920];
	add.s32 	%r1899, %r1898, %r1891;
	min.s32 	%r1900, %r1876, %r1899;
	ld.shared.u32 	%r1901, [%r18+8416];
	add.s32 	%r1902, %r1892, %r1901;
	min.s32 	%r1903, %r1879, %r1902;
	add.s32 	%r1904, %r1895, %r1901;
	min.s32 	%r1905, %r1881, %r1904;
	add.s32 	%r1906, %r1898, %r1901;
	min.s32 	%r1907, %r1883, %r1906;
	ld.shared.u32 	%r1908, [%r18+16528];
	add.s32 	%r1909, %r1892, %r1908;
	min.s32 	%r1910, %r1886, %r1909;
	add.s32 	%r1911, %r1895, %r1908;
	min.s32 	%r1912, %r1888, %r1911;
	add.s32 	%r1913, %r1898, %r1908;
	min.s32 	%r1914, %r1890, %r1913;
	ld.shared.u32 	%r1915, [%r18+308];
	ld.shared.u32 	%r1916, [%r25+24024];
	add.s32 	%r1917, %r1916, %r1915;
	min.s32 	%r1918, %r1894, %r1917;
	ld.shared.u32 	%r1919, [%r25+24128];
	add.s32 	%r1920, %r1919, %r1915;
	min.s32 	%r1921, %r1897, %r1920;
	ld.shared.u32 	%r1922, [%r25+24232];
	add.s32 	%r1923, %r1922, %r1915;
	min.s32 	%r1924, %r1900, %r1923;
	ld.shared.u32 	%r1925, [%r18+8420];
	add.s32 	%r1926, %r1916, %r1925;
	min.s32 	%r1927, %r1903, %r1926;
	add.s32 	%r1928, %r1919, %r1925;
	min.s32 	%r1929, %r1905, %r1928;
	add.s32 	%r1930, %r1922, %r1925;
	min.s32 	%r1931, %r1907, %r1930;
	ld.shared.u32 	%r1932, [%r18+16532];
	add.s32 	%r1933, %r1916, %r1932;
	min.s32 	%r1934, %r1910, %r1933;
	add.s32 	%r1935, %r1919, %r1932;
	min.s32 	%r1936, %r1912, %r1935;
	add.s32 	%r1937, %r1922, %r1932;
	min.s32 	%r1938, %r1914, %r1937;
	st.global.u32 	[%rd8], %r1918;
	st.global.u32 	[%rd8+104], %r1921;
	st.global.u32 	[%rd8+208], %r1924;
	st.global.u32 	[%rd14], %r1927;
	st.global.u32 	[%rd14+104], %r1929;
	st.global.u32 	[%rd14+208], %r1931;
	st.global.u32 	[%rd20], %r1934;
	st.global.u32 	[%rd20+104], %r1936;
	st.global.u32 	[%rd20+208], %r1938;
	ret;

}


// ===== COMPILED SASS (sm_100) =====

	.target	sm_100

	.elftype	@"ET_EXEC"


//--------------------- .note.nv.tkinfo           --------------------------
	.section	.note.nv.tkinfo,"",@"SHT_NOTE"
	.sectionflags	@"SHF_NOTE_NV_TKINFO"
	.tkinfo
        /*0018*/ 	.word	0x00000002
        /*0030*/ 	.string	""
        /*0030*/ 	.string	"ptxas"
        /*0030*/ 	.string	"Cuda compilation tools, release 13.0, V13.0.88"
        /*0030*/ 	.string	"Build cuda_13.0.r13.0/compiler.36424714_0"
        /*0030*/ 	.string	"-arch sm_100 -m 64 "



//--------------------- .note.nv.cuinfo           --------------------------
	.section	.note.nv.cuinfo,"",@"SHT_NOTE"
	.sectionflags	@"SHF_NOTE_NV_CUINFO"
        /*0018*/ 	.short	0x0002
        /*001a*/ 	.short	0x0064
        /*001c*/ 	.short	0x0082
	.zero		2


//--------------------- .nv.info                  --------------------------
	.section	.nv.info,"",@"SHT_CUDA_INFO"
	.align	4


	//----- nvinfo : EIATTR_REGCOUNT
	.align		4
        /*0000*/ 	.byte	0x04, 0x2f
        /*0002*/ 	.short	(.L_2 - .L_1)
	.align		4
.L_1:
        /*0004*/ 	.word	index@(_Z13phase1_kernelPiii)
        /*0008*/ 	.word	0x00000020


	//----- nvinfo : EIATTR_FRAME_SIZE
	.align		4
.L_2:
        /*000c*/ 	.byte	0x04, 0x11
        /*000e*/ 	.short	(.L_4 - .L_3)
	.align		4
.L_3:
        /*0010*/ 	.word	index@(_Z13phase1_kernelPiii)
        /*0014*/ 	.word	0x00000000


	//----- nvinfo : EIATTR_REGCOUNT
	.align		4
.L_4:
        /*0018*/ 	.byte	0x04, 0x2f
        /*001a*/ 	.short	(.L_6 - .L_5)
	.align		4
.L_5:
        /*001c*/ 	.word	index@(_Z17phase2_kernel_rowPiii)
        /*0020*/ 	.word	0x00000020


	//----- nvinfo : EIATTR_FRAME_SIZE
	.align		4
.L_6:
        /*0024*/ 	.byte	0x04, 0x11
        /*0026*/ 	.short	(.L_8 - .L_7)
	.align		4
.L_7:
        /*0028*/ 	.word	index@(_Z17phase2_kernel_rowPiii)
        /*002c*/ 	.word	0x00000000


	//----- nvinfo : EIATTR_REGCOUNT
	.align		4
.L_8:
        /*0030*/ 	.byte	0x04, 0x2f
        /*0032*/ 	.short	(.L_10 - .L_9)
	.align		4
.L_9:
        /*0034*/ 	.word	index@(_Z17phase2_kernel_colPiii)
        /*0038*/ 	.word	0x00000020


	//----- nvinfo : EIATTR_FRAME_SIZE
	.align		4
.L_10:
        /*003c*/ 	.byte	0x04, 0x11
        /*003e*/ 	.short	(.L_12 - .L_11)
	.align		4
.L_11:
        /*0040*/ 	.word	index@(_Z17phase2_kernel_colPiii)
        /*0044*/ 	.word	0x00000000


	//----- nvinfo : EIATTR_REGCOUNT
	.align		4
.L_12:
        /*0048*/ 	.byte	0x04, 0x2f
        /*004a*/ 	.short	(.L_14 - .L_13)
	.align		4
.L_13:
        /*004c*/ 	.word	index@(_Z13phase3_kernelPiiii)
        /*0050*/ 	.word	0x00000020


	//----- nvinfo : EIATTR_FRAME_SIZE
	.align		4
.L_14:
        /*0054*/ 	.byte	0x04, 0x11
        /*0056*/ 	.short	(.L_16 - .L_15)
	.align		4
.L_15:
        /*0058*/ 	.word	index@(_Z13phase3_kernelPiiii)
        /*005c*/ 	.word	0x00000000


	//----- nvinfo : EIATTR_MIN_STACK_SIZE
	.align		4
.L_16:
        /*0060*/ 	.byte	0x04, 0x12
        /*0062*/ 	.short	(.L_18 - .L_17)
	.align		4
.L_17:
        /*0064*/ 	.word	index@(_Z13phase3_kernelPiiii)
        /*0068*/ 	.word	0x00000000


	//----- nvinfo : EIATTR_MIN_STACK_SIZE
	.align		4
.L_18:
        /*006c*/ 	.byte	0x04, 0x12
        /*006e*/ 	.short	(.L_20 - .L_19)
	.align		4
.L_19:
        /*0070*/ 	.word	index@(_Z17phase2_kernel_colPiii)
        /*0074*/ 	.word	0x00000000


	//----- nvinfo : EIATTR_MIN_STACK_SIZE
	.align		4
.L_20:
        /*0078*/ 	.byte	0x04, 0x12
        /*007a*/ 	.short	(.L_22 - .L_21)
	.align		4
.L_21:
        /*007c*/ 	.word	index@(_Z17phase2_kernel_rowPiii)
        /*0080*/ 	.word	0x00000000


	//----- nvinfo : EIATTR_MIN_STACK_SIZE
	.align		4
.L_22:
        /*0084*/ 	.byte	0x04, 0x12
        /*0086*/ 	.short	(.L_24 - .L_23)
	.align		4
.L_23:
        /*0088*/ 	.word	index@(_Z13phase1_kernelPiii)
        /*008c*/ 	.word	0x00000000
.L_24:


//--------------------- .nv.compat                --------------------------
	.section	.nv.compat,"",@"SHT_CUDA_COMPAT_INFO"
	.align	4
        /*0000*/ 	.byte	0x02, 0x09, 0x00, 0x00, 0x02, 0x02, 0x01, 0x00, 0x02, 0x05, 0x05, 0x00, 0x03, 0x07, 0x01, 0x01
        /*0010*/ 	.byte	0x02, 0x03, 0x00, 0x00, 0x02, 0x06, 0x01, 0x00, 0x04, 0x0b, 0x08, 0x00, 0x09, 0x00, 0x00, 0x00
        /*0020*/ 	.byte	0x00, 0x00, 0x00, 0x00


//--------------------- .nv.info._Z13phase3_kernelPiiii --------------------------
	.section	.nv.info._Z13phase3_kernelPiiii,"",@"SHT_CUDA_INFO"
	.sectionflags	@""
	.align	4


	//----- nvinfo : EIATTR_CUDA_API_VERSION
	.align		4
        /*0000*/ 	.byte	0x04, 0x37
        /*0002*/ 	.short	(.L_26 - .L_25)
.L_25:
        /*0004*/ 	.word	0x00000082


	//----- nvinfo : EIATTR_KPARAM_INFO
	.align		4
.L_26:
        /*0008*/ 	.byte	0x04, 0x17
        /*000a*/ 	.short	(.L_28 - .L_27)
.L_27:
        /*000c*/ 	.word	0x00000000
        /*0010*/ 	.short	0x0003
        /*0012*/ 	.short	0x0010
        /*0014*/ 	.byte	0x00, 0xf0, 0x11, 0x00


	//----- nvinfo : EIATTR_KPARAM_INFO
	.align		4
.L_28:
        /*0018*/ 	.byte	0x04, 0x17
        /*001a*/ 	.short	(.L_30 - .L_29)
.L_29:
        /*001c*/ 	.word	0x00000000
        /*0020*/ 	.short	0x0002
        /*0022*/ 	.short	0x000c
        /*0024*/ 	.byte	0x00, 0xf0, 0x11, 0x00


	//----- nvinfo : EIATTR_KPARAM_INFO
	.align		4
.L_30:
        /*0028*/ 	.byte	0x04, 0x17
        /*002a*/ 	.short	(.L_32 - .L_31)
.L_31:
        /*002c*/ 	.word	0x00000000
        /*0030*/ 	.short	0x0001
        /*0032*/ 	.short	0x0008
        /*0034*/ 	.byte	0x00, 0xf0, 0x11, 0x00


	//----- nvinfo : EIATTR_KPARAM_INFO
	.align		4
.L_32:
        /*0038*/ 	.byte	0x04, 0x17
        /*003a*/ 	.short	(.L_34 - .L_33)
.L_33:
        /*003c*/ 	.word	0x00000000
        /*0040*/ 	.short	0x0000
        /*0042*/ 	.short	0x0000
        /*0044*/ 	.byte	0x00, 0xf5, 0x21, 0x00


	//----- nvinfo : EIATTR_SPARSE_MMA_MASK
	.align		4
.L_34:
        /*0048*/ 	.byte	0x03, 0x50
        /*004a*/ 	.short	0x0000


	//----- nvinfo : EIATTR_MAXREG_COUNT
	.align		4
        /*004c*/ 	.byte	0x03, 0x1b
        /*004e*/ 	.short	0x00ff


	//----- nvinfo : EIATTR_NUM_BARRIERS
	.align		4
        /*0050*/ 	.byte	0x02, 0x4c
        /*0052*/ 	.byte	0x01
	.zero		1


	//----- nvinfo : EIATTR_MERCURY_ISA_VERSION
	.align		4
        /*0054*/ 	.byte	0x03, 0x5f
        /*0056*/ 	.short	0x0101


	//----- nvinfo : EIATTR_VRC_CTA_INIT_COUNT
	.align		4
        /*0058*/ 	.byte	0x02, 0x4a
	.zero		1
	.zero		1


	//----- nvinfo : EIATTR_EXIT_INSTR_OFFSETS
	.align		4
        /*005c*/ 	.byte	0x04, 0x1c
        /*005e*/ 	.short	(.L_36 - .L_35)


	//   ....[0]....
.L_35:
        /*0060*/ 	.word	0x00004840


	//----- nvinfo : EIATTR_CBANK_PARAM_SIZE
	.align		4
.L_36:
        /*0064*/ 	.byte	0x03, 0x19
        /*0066*/ 	.short	0x0014


	//----- nvinfo : EIATTR_PARAM_CBANK
	.align		4
        /*0068*/ 	.byte	0x04, 0x0a
        /*006a*/ 	.short	(.L_38 - .L_37)
	.align		4
.L_37:
        /*006c*/ 	.word	index@(.nv.constant0._Z13phase3_kernelPiiii)
        /*0070*/ 	.short	0x0380
        /*0072*/ 	.short	0x0014


	//----- nvinfo : EIATTR_SW_WAR
	.align		4
.L_38:
        /*0074*/ 	.byte	0x04, 0x36
        /*0076*/ 	.short	(.L_40 - .L_39)
.L_39:
        /*0078*/ 	.word	0x00000008
.L_40:


//--------------------- .nv.info._Z17phase2_kernel_colPiii --------------------------
	.section	.nv.info._Z17phase2_kernel_colPiii,"",@"SHT_CUDA_INFO"
	.sectionflags	@""
	.align	4


	//----- nvinfo : EIATTR_CUDA_API_VERSION
	.align		4
        /*0000*/ 	.byte	0x04, 0x37
        /*0002*/ 	.short	(.L_42 - .L_41)
.L_41:
        /*0004*/ 	.word	0x00000082


	//----- nvinfo : EIATTR_KPARAM_INFO
	.align		4
.L_42:
        /*0008*/ 	.byte	0x04, 0x17
        /*000a*/ 	.short	(.L_44 - .L_43)
.L_43:
        /*000c*/ 	.word	0x00000000
        /*0010*/ 	.short	0x0002
        /*0012*/ 	.short	0x000c
        /*0014*/ 	.byte	0x00, 0xf0, 0x11, 0x00


	//----- nvinfo : EIATTR_KPARAM_INFO
	.align		4
.L_44:
        /*0018*/ 	.byte	0x04, 0x17
        /*001a*/ 	.short	(.L_46 - .L_45)
.L_45:
        /*001c*/ 	.word	0x00000000
        /*0020*/ 	.short	0x0001
        /*0022*/ 	.short	0x0008
        /*0024*/ 	.byte	0x00, 0xf0, 0x11, 0x00


	//----- nvinfo : EIATTR_KPARAM_INFO
	.align		4
.L_46:
        /*0028*/ 	.byte	0x04, 0x17
        /*002a*/ 	.short	(.L_48 - .L_47)
.L_47:
        /*002c*/ 	.word	0x00000000
        /*0030*/ 	.short	0x0000
        /*0032*/ 	.short	0x0000
        /*0034*/ 	.byte	0x00, 0xf5, 0x21, 0x00


	//----- nvinfo : EIATTR_SPARSE_MMA_MASK
	.align		4
.L_48:
        /*0038*/ 	.byte	0x03, 0x50
        /*003a*/ 	.short	0x0000


	//----- nvinfo : EIATTR_MAXREG_COUNT
	.align		4
        /*003c*/ 	.byte	0x03, 0x1b
        /*003e*/ 	.short	0x00ff


	//----- nvinfo : EIATTR_NUM_BARRIERS
	.align		4
        /*0040*/ 	.byte	0x02, 0x4c
        /*0042*/ 	.byte	0x01
	.zero		1


	//----- nvinfo : EIATTR_MERCURY_ISA_VERSION
	.align		4
        /*0044*/ 	.byte	0x03, 0x5f
        /*0046*/ 	.short	0x0101


	//----- nvinfo : EIATTR_VRC_CTA_INIT_COUNT
	.align		4
        /*0048*/ 	.byte	0x02, 0x4a
	.zero		1
	.zero		1


	//----- nvinfo : EIATTR_EXIT_INSTR_OFFSETS
	.align		4
        /*004c*/ 	.byte	0x04, 0x1c
        /*004e*/ 	.short	(.L_50 - .L_49)


	//   ....[0]....
.L_49:
        /*0050*/ 	.word	0x00008970


	//----- nvinfo : EIATTR_CBANK_PARAM_SIZE
	.align		4
.L_50:
        /*0054*/ 	.byte	0x03, 0x19
        /*0056*/ 	.short	0x0010


	//----- nvinfo : EIATTR_PARAM_CBANK
	.align		4
        /*0058*/ 	.byte	0x04, 0x0a
        /*005a*/ 	.short	(.L_52 - .L_51)
	.align		4
.L_51:
        /*005c*/ 	.word	index@(.nv.constant0._Z17phase2_kernel_colPiii)
        /*0060*/ 	.short	0x0380
        /*0062*/ 	.short	0x0010


	//----- nvinfo : EIATTR_SW_WAR
	.align		4
.L_52:
        /*0064*/ 	.byte	0x04, 0x36
        /*0066*/ 	.short	(.L_54 - .L_53)
.L_53:
        /*0068*/ 	.word	0x00000008
.L_54:


//--------------------- .nv.info._Z17phase2_kernel_rowPiii --------------------------
	.section	.nv.info._Z17phase2_kernel_rowPiii,"",@"SHT_CUDA_INFO"
	.sectionflags	@""
	.align	4


	//----- nvinfo : EIATTR_CUDA_API_VERSION
	.align		4
        /*0000*/ 	.byte	0x04, 0x37
        /*0002*/ 	.short	(.L_56 - .L_55)
.L_55:
        /*0004*/ 	.word	0x00000082


	//----- nvinfo : EIATTR_KPARAM_INFO
	.align		4
.L_56:
        /*0008*/ 	.byte	0x04, 0x17
        /*000a*/ 	.short	(.L_58 - .L_57)
.L_57:
        /*000c*/ 	.word	0x00000000
        /*0010*/ 	.short	0x0002
        /*0012*/ 	.short	0x000c
        /*0014*/ 	.byte	0x00, 0xf0, 0x11, 0x00


	//----- nvinfo : EIATTR_KPARAM_INFO
	.align		4
.L_58:
        /*0018*/ 	.byte	0x04, 0x17
        /*001a*/ 	.short	(.L_60 - .L_59)
.L_59:
        /*001c*/ 	.word	0x00000000
        /*0020*/ 	.short	0x0001
        /*0022*/ 	.short	0x0008
        /*0024*/ 	.byte	0x00, 0xf0, 0x11, 0x00


	//----- nvinfo : EIATTR_KPARAM_INFO
	.align		4
.L_60:
        /*0028*/ 	.byte	0x04, 0x17
        /*002a*/ 	.short	(.L_62 - .L_61)
.L_61:
        /*002c*/ 	.word	0x00000000
        /*0030*/ 	.short	0x0000
        /*0032*/ 	.short	0x0000
        /*0034*/ 	.byte	0x00, 0xf5, 0x21, 0x00


	//----- nvinfo : EIATTR_SPARSE_MMA_MASK
	.align		4
.L_62:
        /*0038*/ 	.byte	0x03, 0x50
        /*003a*/ 	.short	0x0000


	//----- nvinfo : EIATTR_MAXREG_COUNT
	.align		4
        /*003c*/ 	.byte	0x03, 0x1b
        /*003e*/ 	.short	0x00ff


	//----- nvinfo : EIATTR_NUM_BARRIERS
	.align		4
        /*0040*/ 	.byte	0x02, 0x4c
        /*0042*/ 	.byte	0x01
	.zero		1


	//----- nvinfo : EIATTR_MERCURY_ISA_VERSION
	.align		4
        /*0044*/ 	.byte	0x03, 0x5f
        /*0046*/ 	.short	0x0101


	//----- nvinfo : EIATTR_VRC_CTA_INIT_COUNT
	.align		4
        /*0048*/ 	.byte	0x02, 0x4a
	.zero		1
	.zero		1


	//----- nvinfo : EIATTR_EXIT_INSTR_OFFSETS
	.align		4
        /*004c*/ 	.byte	0x04, 0x1c
        /*004e*/ 	.short	(.L_64 - .L_63)


	//   ....[0]....
.L_63:
        /*0050*/ 	.word	0x000089b0


	//----- nvinfo : EIATTR_CBANK_PARAM_SIZE
	.align		4
.L_64:
        /*0054*/ 	.byte	0x03, 0x19
        /*0056*/ 	.short	0x0010


	//----- nvinfo : EIATTR_PARAM_CBANK
	.align		4
        /*0058*/ 	.byte	0x04, 0x0a
        /*005a*/ 	.short	(.L_66 - .L_65)
	.align		4
.L_65:
        /*005c*/ 	.word	index@(.nv.constant0._Z17phase2_kernel_rowPiii)
        /*0060*/ 	.short	0x0380
        /*0062*/ 	.short	0x0010


	//----- nvinfo : EIATTR_SW_WAR
	.align		4
.L_66:
        /*0064*/ 	.byte	0x04, 0x36
        /*0066*/ 	.short	(.L_68 - .L_67)
.L_67:
        /*0068*/ 	.word	0x00000008
.L_68:


//--------------------- .nv.info._Z13phase1_kernelPiii --------------------------
	.section	.nv.info._Z13phase1_kernelPiii,"",@"SHT_CUDA_INFO"
	.sectionflags	@""
	.align	4


	//----- nvinfo : EIATTR_CUDA_API_VERSION
	.align		4
        /*0000*/ 	.byte	0x04, 0x37
        /*0002*/ 	.short	(.L_70 - .L_69)
.L_69:
        /*0004*/ 	.word	0x00000082


	//----- nvinfo : EIATTR_KPARAM_INFO
	.align		4
.L_70:
        /*0008*/ 	.byte	0x04, 0x17
        /*000a*/ 	.short	(.L_72 - .L_71)
.L_71:
        /*000c*/ 	.word	0x00000000
        /*0010*/ 	.short	0x0002
        /*0012*/ 	.short	0x000c
        /*0014*/ 	.byte	0x00, 0xf0, 0x11, 0x00


	//----- nvinfo : EIATTR_KPARAM_INFO
	.align		4
.L_72:
        /*0018*/ 	.byte	0x04, 0x17
        /*001a*/ 	.short	(.L_74 - .L_73)
.L_73:
        /*001c*/ 	.word	0x00000000
        /*0020*/ 	.short	0x0001
        /*0022*/ 	.short	0x0008
        /*0024*/ 	.byte	0x00, 0xf0, 0x11, 0x00


	//----- nvinfo : EIATTR_KPARAM_INFO
	.align		4
.L_74:
        /*0028*/ 	.byte	0x04, 0x17
        /*002a*/ 	.short	(.L_76 - .L_75)
.L_75:
        /*002c*/ 	.word	0x00000000
        /*0030*/ 	.short	0x0000
        /*0032*/ 	.short	0x0000
        /*0034*/ 	.byte	0x00, 0xf5, 0x21, 0x00


	//----- nvinfo : EIATTR_SPARSE_MMA_MASK
	.align		4
.L_76:
        /*0038*/ 	.byte	0x03, 0x50
        /*003a*/ 	.short	0x0000


	//----- nvinfo : EIATTR_MAXREG_COUNT
	.align		4
        /*003c*/ 	.byte	0x03, 0x1b
        /*003e*/ 	.short	0x00ff


	//----- nvinfo : EIATTR_NUM_BARRIERS
	.align		4
        /*0040*/ 	.byte	0x02, 0x4c
        /*0042*/ 	.byte	0x01
	.zero		1


	//----- nvinfo : EIATTR_MERCURY_ISA_VERSION
	.align		4
        /*0044*/ 	.byte	0x03, 0x5f
        /*0046*/ 	.short	0x0101


	//----- nvinfo : EIATTR_VRC_CTA_INIT_COUNT
	.align		4
        /*0048*/ 	.byte	0x02, 0x4a
	.zero		1
	.zero		1


	//----- nvinfo : EIATTR_EXIT_INSTR_OFFSETS
	.align		4
        /*004c*/ 	.byte	0x04, 0x1c
        /*004e*/ 	.short	(.L_78 - .L_77)


	//   ....[0]....
.L_77:
        /*0050*/ 	.word	0x0000a490


	//----- nvinfo : EIATTR_CBANK_PARAM_SIZE
	.align		4
.L_78:
        /*0054*/ 	.byte	0x03, 0x19
        /*0056*/ 	.short	0x0010


	//----- nvinfo : EIATTR_PARAM_CBANK
	.align		4
        /*0058*/ 	.byte	0x04, 0x0a
        /*005a*/ 	.short	(.L_80 - .L_79)
	.align		4
.L_79:
        /*005c*/ 	.word	index@(.nv.constant0._Z13phase1_kernelPiii)
        /*0060*/ 	.short	0x0380
        /*0062*/ 	.short	0x0010


	//----- nvinfo : EIATTR_SW_WAR
	.align		4
.L_80:
        /*0064*/ 	.byte	0x04, 0x36
        /*0066*/ 	.short	(.L_82 - .L_81)
.L_81:
        /*0068*/ 	.word	0x00000008
.L_82:


//--------------------- .nv.callgraph             --------------------------
	.section	.nv.callgraph,"",@"SHT_CUDA_CALLGRAPH"
	.align	4
	.sectionentsize	8
	.align		4
        /*0000*/ 	.word	0x00000000
	.align		4
        /*0004*/ 	.word	0xffffffff
	.align		4
        /*0008*/ 	.word	0x00000000
	.align		4
        /*000c*/ 	.word	0xfffffffe
	.align		4
        /*0010*/ 	.word	0x00000000
	.align		4
        /*0014*/ 	.word	0xfffffffd
	.align		4
        /*0018*/ 	.word	0x00000000
	.align		4
        /*001c*/ 	.word	0xfffffffc


//--------------------- .nv.constant4             --------------------------
	.section	.nv.constant4,"a",@progbits
	.align	8
	.align		8
.nv.constant4:
        /*0000*/ 	.dword	INF


//--------------------- .text._Z13phase3_kernelPiiii --------------------------
	.section	.text._Z13phase3_kernelPiiii,"ax",@progbits
	.align	128
        .global         _Z13phase3_kernelPiiii
        .type           _Z13phase3_kernelPiiii,@function
        .size           _Z13phase3_kernelPiiii,(.L_x_4 - _Z13phase3_kernelPiiii)
        .other          _Z13phase3_kernelPiiii,@"STO_CUDA_ENTRY STV_DEFAULT"
_Z13phase3_kernelPiiii:
.text._Z13phase3_kernelPiiii:
[----:B------:R-:W-:Y:S01]  /*0000*/  LDC R1, c[0x0][0x37c] ;  /* 0x0000df00ff017b82 */ /* 0x000fe20000000800 */
[----:B------:R-:W0:Y:S07]  /*0010*/  S2R R19, SR_TID.Y ;  /* 0x0000000000137919 */ /* 0x000e2e0000002200 */
[----:B------:R-:W1:Y:S01]  /*0020*/  S2UR UR4, SR_CTAID.Y ;  /* 0x00000000000479c3 */ /* 0x000e620000002600 */
[----:B------:R-:W2:Y:S01]  /*0030*/  S2R R27, SR_TID.X ;  /* 0x00000000001b7919 */ /* 0x000ea20000002100 */
[----:B------:R-:W2:Y:S06]  /*0040*/  S2R R2, SR_CTAID.X ;  /* 0x0000000000027919 */ /* 0x000eac0000002500 */
[----:B------:R-:W1:Y:S08]  /*0050*/  LDC R16, c[0x0][0x390] ;  /* 0x0000e400ff107b82 */ /* 0x000e700000000800 */
[----:B------:R-:W3:Y:S08]  /*0060*/  LDC.64 R22, c[0x0][0x388] ;  /* 0x0000e200ff167b82 */ /* 0x000ef00000000a00 */
[----:B------:R-:W4:Y:S01]  /*0070*/  LDC.64 R12, c[0x0][0x380] ;  /* 0x0000e000ff0c7b82 */ /* 0x000f220000000a00 */
[----:B-1----:R-:W-:Y:S01]  /*0080*/  VIADD R16, R16, UR4 ;  /* 0x0000000410107c36 */ /* 0x002fe20008000000 */
[----:B------:R-:W1:Y:S03]  /*0090*/  LDCU.64 UR4, c[0x0][0x358] ;  /* 0x00006b00ff0477ac */ /* 0x000e660008000a00 */
[----:B0-----:R-:W-:-:S02]  /*00a0*/  IMAD R16, R16, 0x4e, R19 ;  /* 0x0000004e10107824 */ /* 0x001fc400078e0213 */
[----:B--2---:R-:W-:Y:S02]  /*00b0*/  IMAD R29, R2, 0x4e, R27 ;  /* 0x0000004e021d7824 */ /* 0x004fe400078e021b */
[C---:B---3--:R-:W-:Y:S02]  /*00c0*/  IMAD R8, R23.reuse, 0x4e, RZ ;  /* 0x0000004e17087824 */ /* 0x048fe400078e02ff */
[----:B------:R-:W-:Y:S02]  /*00d0*/  IMAD R9, R23, 0x4e, R19 ;  /* 0x0000004e17097824 */ /* 0x000fe400078e0213 */
[-C--:B------:R-:W-:Y:S02]  /*00e0*/  IMAD R0, R16, R22.reuse, R8 ;  /* 0x0000001610007224 */ /* 0x080fe400078e0208 */
[----:B------:R-:W-:Y:S02]  /*00f0*/  IMAD R3, R9, R22, R29 ;  /* 0x0000001609037224 */ /* 0x000fe400078e021d */
[----:B------:R-:W-:-:S02]  /*0100*/  IMAD.IADD R21, R0, 0x1, R27 ;  /* 0x0000000100157824 */ /* 0x000fc400078e021b */
[----:B----4-:R-:W-:-:S04]  /*0110*/  IMAD.WIDE R2, R3, 0x4, R12 ;  /* 0x0000000403027825 */ /* 0x010fc800078e020c */
[----:B------:R-:W-:Y:S01]  /*0120*/  IMAD.WIDE R20, R21, 0x4, R12 ;  /* 0x0000000415147825 */ /* 0x000fe200078e020c */
[----:B-1----:R-:W2:Y:S04]  /*0130*/  LDG.E R6, desc[UR4][R2.64] ;  /* 0x0000000402067981 */ /* 0x002ea8000c1e1900 */
[----:B------:R-:W3:Y:S04]  /*0140*/  LDG.E R7, desc[UR4][R20.64] ;  /* 0x0000000414077981 */ /* 0x000ee8000c1e1900 */
[----:B------:R-:W4:Y:S04]  /*0150*/  LDG.E R17, desc[UR4][R20.64+0x68] ;  /* 0x0000680414117981 */ /* 0x000f28000c1e1900 */
[----:B------:R-:W5:Y:S04]  /*0160*/  LDG.E R24, desc[UR4][R2.64+0x68] ;  /* 0x0000680402187981 */ /* 0x000f68000c1e1900 */
[----:B------:R0:W5:Y:S04]  /*0170*/  LDG.E R10, desc[UR4][R2.64+0xd0] ;  /* 0x0000d004020a7981 */ /* 0x000168000c1e1900 */
[----:B------:R-:W5:Y:S01]  /*0180*/  LDG.E R20, desc[UR4][R20.64+0xd0] ;  /* 0x0000d00414147981 */ /* 0x000f62000c1e1900 */
[----:B------:R-:W-:-:S02]  /*0190*/  VIADD R28, R16, 0x1a ;  /* 0x0000001a101c7836 */ /* 0x000fc40000000000 */
[----:B------:R-:W-:Y:S02]  /*01a0*/  VIADD R0, R9, 0x1a ;  /* 0x0000001a09007836 */ /* 0x000fe40000000000 */
[-C--:B------:R-:W-:Y:S02]  /*01b0*/  IMAD R4, R28, R22.reuse, R8 ;  /* 0x000000161c047224 */ /* 0x080fe400078e0208 */
[----:B------:R-:W-:Y:S02]  /*01c0*/  IMAD R5, R0, R22, R29 ;  /* 0x0000001600057224 */ /* 0x000fe400078e021d */
[----:B------:R-:W-:Y:S02]  /*01d0*/  IMAD.IADD R15, R4, 0x1, R27 ;  /* 0x00000001040f7824 */ /* 0x000fe400078e021b */
[----:B------:R-:W-:-:S04]  /*01e0*/  IMAD.WIDE R4, R5, 0x4, R12 ;  /* 0x0000000405047825 */ /* 0x000fc800078e020c */
[----:B------:R-:W-:Y:S01]  /*01f0*/  IMAD.WIDE R14, R15, 0x4, R12 ;  /* 0x000000040f0e7825 */ /* 0x000fe200078e020c */
[----:B------:R-:W5:Y:S04]  /*0200*/  LDG.E R11, desc[UR4][R4.64] ;  /* 0x00000004040b7981 */ /* 0x000f68000c1e1900 */
[----:B------:R-:W5:Y:S01]  /*0210*/  LDG.E R3, desc[UR4][R14.64] ;  /* 0x000000040e037981 */ /* 0x000f62000c1e1900 */
[----:B------:R-:W1:Y:S01]  /*0220*/  S2R R26, SR_CgaCtaId ;  /* 0x00000000001a7919 */ /* 0x000e620000008800 */
[----:B------:R-:W-:Y:S01]  /*0230*/  MOV R18, 0x400 ;  /* 0x0000040000127802 */ /* 0x000fe20000000f00 */
[----:B0-----:R-:W-:Y:S02]  /*0240*/  VIADD R2, R16, 0x34 ;  /* 0x0000003410027836 */ /* 0x001fe40000000000 */
[----:B------:R-:W-:Y:S01]  /*0250*/  VIADD R9, R9, 0x34 ;  /* 0x0000003409097836 */ /* 0x000fe20000000000 */
[----:B------:R-:W5:Y:S01]  /*0260*/  LDG.E R25, desc[UR4][R14.64+0x68] ;  /* 0x000068040e197981 */ /* 0x000f62000c1e1900 */
[----:B------:R-:W-:-:S02]  /*0270*/  VIADD R0, R18, 0x5f10 ;  /* 0x00005f1012007836 */ /* 0x000fc40000000000 */
[-C--:B------:R-:W-:Y:S01]  /*0280*/  IMAD R8, R2, R22.reuse, R8 ;  /* 0x0000001602087224 */ /* 0x080fe200078e0208 */
[----:B------:R0:W5:Y:S01]  /*0290*/  LDG.E R21, desc[UR4][R14.64+0xd0] ;  /* 0x0000d0040e157981 */ /* 0x000162000c1e1900 */
[-CC-:B------:R-:W-:Y:S02]  /*02a0*/  IMAD R9, R9, R22.reuse, R29.reuse ;  /* 0x0000001609097224 */ /* 0x180fe400078e021d */
[-CC-:B------:R-:W-:Y:S01]  /*02b0*/  IMAD R16, R16, R22.reuse, R29.reuse ;  /* 0x0000001610107224 */ /* 0x180fe200078e021d */
[----:B------:R-:W5:Y:S01]  /*02c0*/  LDG.E R23, desc[UR4][R4.64+0x68] ;  /* 0x0000680404177981 */ /* 0x000f62000c1e1900 */
[-CC-:B------:R-:W-:Y:S02]  /*02d0*/  IMAD R28, R28, R22.reuse, R29.reuse ;  /* 0x000000161c1c7224 */ /* 0x180fe400078e021d */
[----:B------:R-:W-:Y:S02]  /*02e0*/  IMAD R22, R2, R22, R29 ;  /* 0x0000001602167224 */ /* 0x000fe400078e021d */
[----:B0-----:R-:W-:-:S02]  /*02f0*/  IMAD.IADD R15, R8, 0x1, R27 ;  /* 0x00000001080f7824 */ /* 0x001fc400078e021b */
[----:B------:R-:W-:Y:S01]  /*0300*/  IMAD.WIDE R8, R9, 0x4, R12 ;  /* 0x0000000409087825 */ /* 0x000fe200078e020c */
[----:B------:R-:W5:Y:S01]  /*0310*/  LDG.E R4, desc[UR4][R4.64+0xd0] ;  /* 0x0000d00404047981 */ /* 0x000f62000c1e1900 */
[C---:B-1----:R-:W-:Y:S02]  /*0320*/  LEA R18, R26.reuse, R18, 0x18 ;  /* 0x000000121a127211 */ /* 0x042fe400078ec0ff */
[----:B------:R-:W-:-:S03]  /*0330*/  LEA R0, R26, R0, 0x18 ;  /* 0x000000001a007211 */ /* 0x000fc600078ec0ff */
[----:B------:R-:W-:Y:S02]  /*0340*/  IMAD R2, R19, 0x138, R18 ;  /* 0x0000013813027824 */ /* 0x000fe400078e0212 */
[----:B------:R-:W-:Y:S01]  /*0350*/  IMAD R0, R27, 0x4, R0 ;  /* 0x000000041b007824 */ /* 0x000fe200078e0200 */
[----:B------:R-:W5:Y:S01]  /*0360*/  LDG.E R18, desc[UR4][R8.64] ;  /* 0x0000000408127981 */ /* 0x000f62000c1e1900 */
[----:B------:R-:W-:-:S04]  /*0370*/  IMAD.WIDE R14, R15, 0x4, R12 ;  /* 0x000000040f0e7825 */ /* 0x000fc800078e020c */
[----:B------:R-:W-:Y:S01]  /*0380*/  IMAD R26, R27, 0x4, R2 ;  /* 0x000000041b1a7824 */ /* 0x000fe200078e0202 */
[----:B------:R-:W5:Y:S01]  /*0390*/  LDG.E R5, desc[UR4][R14.64] ;  /* 0x000000040e057981 */ /* 0x000f62000c1e1900 */
[----:B------:R-:W-:-:S03]  /*03a0*/  IMAD R19, R19, 0x138, R0 ;  /* 0x0000013813137824 */ /* 0x000fc600078e0200 */
[----:B------:R-:W5:Y:S04]  /*03b0*/  LDG.E R27, desc[UR4][R14.64+0x68] ;  /* 0x000068040e1b7981 */ /* 0x000f68000c1e1900 */
[----:B------:R0:W5:Y:S02]  /*03c0*/  LDG.E R29, desc[UR4][R14.64+0xd0] ;  /* 0x0000d0040e1d7981 */ /* 0x000164000c1e1900 */
[--C-:B0-----:R-:W-:Y:S02]  /*03d0*/  IMAD.WIDE R14, R28, 0x4, R12.reuse ;  /* 0x000000041c0e7825 */ /* 0x101fe400078e020c */
[----:B---3--:R0:W-:Y:S04]  /*03e0*/  STS [R26], R7 ;  /* 0x000000071a007388 */ /* 0x0081e80000000800 */
[----:B--2---:R1:W-:Y:S04]  /*03f0*/  STS [R19], R6 ;  /* 0x0000000613007388 */ /* 0x0043e80000000800 */
[----:B0-----:R-:W2:Y:S04]  /*0400*/  LDG.E R7, desc[UR4][R8.64+0xd0] ;  /* 0x0000d00408077981 */ /* 0x001ea8000c1e1900 */
[----:B-1----:R-:W3:Y:S04]  /*0410*/  LDG.E R6, desc[UR4][R8.64+0x68] ;  /* 0x0000680408067981 */ /* 0x002ee8000c1e1900 */
[----:B----4-:R0:W-:Y:S04]  /*0420*/  STS [R26+0x68], R17 ;  /* 0x000068111a007388 */ /* 0x0101e80000000800 */
[----:B-----5:R-:W-:Y:S04]  /*0430*/  STS [R19+0x68], R24 ;  /* 0x0000681813007388 */ /* 0x020fe80000000800 */
[----:B------:R-:W4:Y:S01]  /*0440*/  LDG.E R8, desc[UR4][R14.64] ;  /* 0x000000040e087981 */ /* 0x000f22000c1e1900 */
[----:B0-----:R-:W-:-:S03]  /*0450*/  IMAD.WIDE R16, R16, 0x4, R12 ;  /* 0x0000000410107825 */ /* 0x001fc600078e020c */
[----:B------:R-:W-:Y:S01]  /*0460*/  STS [R26+0xd0], R20 ;  /* 0x0000d0141a007388 */ /* 0x000fe20000000800 */
[----:B------:R-:W-:-:S03]  /*0470*/  IMAD.WIDE R12, R22, 0x4, R12 ;  /* 0x00000004160c7825 */ /* 0x000fc600078e020c */
[----:B------:R0:W-:Y:S04]  /*0480*/  STS [R19+0xd0], R10 ;  /* 0x0000d00a13007388 */ /* 0x0001e80000000800 */
[----:B------:R-:W5:Y:S04]  /*0490*/  LDG.E R28, desc[UR4][R16.64] ;  /* 0x00000004101c7981 */ /* 0x000f68000c1e1900 */
[----:B------:R-:W4:Y:S04]  /*04a0*/  LDG.E R22, desc[UR4][R16.64+0xd0] ;  /* 0x0000d00410167981 */ /* 0x000f28000c1e1900 */
[----:B0-----:R-:W4:Y:S04]  /*04b0*/  LDG.E R10, desc[UR4][R16.64+0x68] ;  /* 0x00006804100a7981 */ /* 0x001f28000c1e1900 */
[----:B------:R-:W4:Y:S04]  /*04c0*/  LDG.E R20, desc[UR4][R14.64+0x68] ;  /* 0x000068040e147981 */ /* 0x000f28000c1e1900 */
[----:B------:R-:W4:Y:S04]  /*04d0*/  LDG.E R24, desc[UR4][R14.64+0xd0] ;  /* 0x0000d0040e187981 */ /* 0x000f28000c1e1900 */
[----:B------:R0:W-:Y:S04]  /*04e0*/  STS [R26+0x1fb0], R3 ;  /* 0x001fb0031a007388 */ /* 0x0001e80000000800 */
[----:B------:R1:W-:Y:S04]  /*04f0*/  STS [R19+0x1fb0], R11 ;  /* 0x001fb00b13007388 */ /* 0x0003e80000000800 */
[----:B------:R-:W4:Y:S04]  /*0500*/  LDG.E R9, desc[UR4][R12.64+0xd0] ;  /* 0x0000d0040c097981 */ /* 0x000f28000c1e1900 */
[----:B0-----:R-:W4:Y:S04]  /*0510*/  LDG.E R3, desc[UR4][R12.64] ;  /* 0x000000040c037981 */ /* 0x001f28000c1e1900 */
[----:B-1----:R-:W4:Y:S04]  /*0520*/  LDG.E R11, desc[UR4][R12.64+0x68] ;  /* 0x000068040c0b7981 */ /* 0x002f28000c1e1900 */
[----:B------:R-:W-:Y:S04]  /*0530*/  STS [R26+0x2018], R25 ;  /* 0x002018191a007388 */ /* 0x000fe80000000800 */
[----:B------:R-:W-:Y:S04]  /*0540*/  STS [R19+0x2018], R23 ;  /* 0x0020181713007388 */ /* 0x000fe80000000800 */
[----:B------:R-:W-:Y:S04]  /*0550*/  STS [R26+0x2080], R21 ;  /* 0x002080151a007388 */ /* 0x000fe80000000800 */
[----:B------:R-:W-:Y:S04]  /*0560*/  STS [R19+0x2080], R4 ;  /* 0x0020800413007388 */ /* 0x000fe80000000800 */
[----:B------:R-:W-:Y:S04]  /*0570*/  STS [R26+0x3f60], R5 ;  /* 0x003f60051a007388 */ /* 0x000fe80000000800 */
[----:B------:R-:W-:Y:S04]  /*0580*/  STS [R19+0x3f60], R18 ;  /* 0x003f601213007388 */ /* 0x000fe80000000800 */
[----:B------:R-:W-:Y:S04]  /*0590*/  STS [R26+0x3fc8], R27 ;  /* 0x003fc81b1a007388 */ /* 0x000fe80000000800 */
[----:B---3--:R-:W-:Y:S04]  /*05a0*/  STS [R19+0x3fc8], R6 ;  /* 0x003fc80613007388 */ /* 0x008fe80000000800 */
[----:B------:R-:W-:Y:S04]  /*05b0*/  STS [R26+0x4030], R29 ;  /* 0x0040301d1a007388 */ /* 0x000fe80000000800 */
[----:B--2---:R-:W-:Y:S01]  /*05c0*/  STS [R19+0x4030], R7 ;  /* 0x0040300713007388 */ /* 0x004fe20000000800 */
[----:B------:R-:W-:Y:S06]  /*05d0*/  BAR.SYNC.DEFER_BLOCKING 0x0 ;  /* 0x0000000000007b1d */ /* 0x000fec0000010000 */
[----:B------:R-:W-:Y:S04]  /*05e0*/  LDS R25, [R0] ;  /* 0x0000000000197984 */ /* 0x000fe80000000800 */
[----:B------:R-:W5:Y:S04]  /*05f0*/  LDS.64 R6, [R2] ;  /* 0x0000000002067984 */ /* 0x000f680000000a00 */
[----:B------:R-:W4:Y:S04]  /*0600*/  LDS R23, [R0+0x68] ;  /* 0x0000680000177984 */ /* 0x000f280000000800 */
[----:B------:R-:W0:Y:S04]  /*0610*/  LDS R21, [R0+0xd0] ;  /* 0x0000d00000157984 */ /* 0x000e280000000800 */
[----:B------:R-:W1:Y:S04]  /*0620*/  LDS.64 R4, [R2+0x1fb0] ;  /* 0x001fb00002047984 */ /* 0x000e680000000a00 */
[----:B------:R-:W2:Y:S04]  /*0630*/  LDS.64 R18, [R2+0x3f60] ;  /* 0x003f600002127984 */ /* 0x000ea80000000a00 */
[----:B------:R-:W3:Y:S04]  /*0640*/  LDS R26, [R0+0x138] ;  /* 0x00013800001a7984 */ /* 0x000ee80000000800 */
[----:B------:R-:W-:Y:S04]  /*0650*/  LDS R27, [R0+0x57c0] ;  /* 0x0057c000001b7984 */ /* 0x000fe80000000800 */
[----:B------:R-:W-:Y:S01]  /*0660*/  LDS R29, [R0+0x5d70] ;  /* 0x005d7000001d7984 */ /* 0x000fe20000000800 */
[----:B-----5:R-:W-:-:S02]  /*0670*/  VIADDMNMX R28, R25, R6, R28, PT ;  /* 0x00000006191c7246 */ /* 0x020fc4000380011c */
[-C--:B----4-:R-:W-:Y:S02]  /*0680*/  VIADDMNMX R10, R23, R6.reuse, R10, PT ;  /* 0x00000006170a7246 */ /* 0x090fe4000380010a */
[----:B0-----:R-:W-:Y:S02]  /*0690*/  VIADDMNMX R22, R21, R6, R22, PT ;  /* 0x0000000615167246 */ /* 0x001fe40003800116 */
[-C--:B-1----:R-:W-:Y:S02]  /*06a0*/  VIADDMNMX R6, R25, R4.reuse, R8, PT ;  /* 0x0000000419067246 */ /* 0x082fe40003800108 */
[-C--:B------:R-:W-:Y:S01]  /*06b0*/  VIADDMNMX R20, R23, R4.reuse, R20, PT ;  /* 0x0000000417147246 */ /* 0x080fe20003800114 */
[----:B------:R-:W0:Y:S01]  /*06c0*/  LDS R8, [R0+0x208] ;  /* 0x0002080000087984 */ /* 0x000e220000000800 */
[----:B------:R-:W-:-:S03]  /*06d0*/  VIADDMNMX R24, R21, R4, R24, PT ;  /* 0x0000000415187246 */ /* 0x000fc60003800118 */
[----:B------:R-:W1:Y:S01]  /*06e0*/  LDS R4, [R0+0x1a0] ;  /* 0x0001a00000047984 */ /* 0x000e620000000800 */
[-C--:B--2---:R-:W-:Y:S02]  /*06f0*/  VIADDMNMX R11, R23, R18.reuse, R11, PT ;  /* 0x00000012170b7246 */ /* 0x084fe4000380010b */
[-C--:B------:R-:W-:Y:S01]  /*0700*/  VIADDMNMX R3, R25, R18.reuse, R3, PT ;  /* 0x0000001219037246 */ /* 0x080fe20003800103 */
[----:B------:R-:W-:Y:S01]  /*0710*/  LDS R23, [R0+0x2d8] ;  /* 0x0002d80000177984 */ /* 0x000fe20000000800 */
[----:B------:R-:W-:Y:S02]  /*0720*/  VIADDMNMX R9, R21, R18, R9, PT ;  /* 0x0000001215097246 */ /* 0x000fe40003800109 */
[C---:B---3--:R-:W-:Y:S01]  /*0730*/  VIADDMNMX R28, R26.reuse, R7, R28, PT ;  /* 0x000000071a1c7246 */ /* 0x048fe2000380011c */
[----:B------:R-:W-:Y:S01]  /*0740*/  LDS R25, [R0+0x270] ;  /* 0x0002700000197984 */ /* 0x000fe20000000800 */
[----:B------:R-:W-:-:S03]  /*0750*/  VIADDMNMX R18, R26, R5, R6, PT ;  /* 0x000000051a127246 */ /* 0x000fc60003800106 */
[----:B------:R-:W-:Y:S01]  /*0760*/  LDS R21, [R0+0x340] ;  /* 0x0003400000157984 */ /* 0x000fe20000000800 */
[C---:B0-----:R-:W-:Y:S02]  /*0770*/  VIADDMNMX R22, R8.reuse, R7, R22, PT ;  /* 0x0000000708167246 */ /* 0x041fe40003800116 */
[----:B------:R-:W-:Y:S02]  /*0780*/  VIADDMNMX R24, R8, R5, R24, PT ;  /* 0x0000000508187246 */ /* 0x000fe40003800118 */
[C---:B-1----:R-:W-:Y:S02]  /*0790*/  VIADDMNMX R10, R4.reuse, R7, R10, PT ;  /* 0x00000007040a7246 */ /* 0x042fe4000380010a */
[C---:B------:R-:W-:Y:S01]  /*07a0*/  VIADDMNMX R20, R4.reuse, R5, R20, PT ;  /* 0x0000000504147246 */ /* 0x040fe20003800114 */
[----:B------:R-:W0:Y:S01]  /*07b0*/  LDS.64 R6, [R2+0x8] ;  /* 0x0000080002067984 */ /* 0x000e220000000a00 */
[----:B------:R-:W-:-:S03]  /*07c0*/  VIADDMNMX R11, R4, R19, R11, PT ;  /* 0x00000013040b7246 */ /* 0x000fc6000380010b */
[----:B------:R-:W1:Y:S01]  /*07d0*/  LDS.64 R4, [R2+0x1fb8] ;  /* 0x001fb80002047984 */ /* 0x000e620000000a00 */
[-C--:B------:R-:W-:Y:S02]  /*07e0*/  VIADDMNMX R3, R26, R19.reuse, R3, PT ;  /* 0x000000131a037246 */ /* 0x080fe40003800103 */
[----:B------:R-:W-:Y:S01]  /*07f0*/  VIADDMNMX R19, R8, R19, R9, PT ;  /* 0x0000001308137246 */ /* 0x000fe20003800109 */
[----:B------:R-:W-:Y:S04]  /*0800*/  LDS R26, [R0+0x3a8] ;  /* 0x0003a800001a7984 */ /* 0x000fe80000000800 */
[----:B------:R-:W2:Y:S01]  /*0810*/  LDS.64 R8, [R2+0x3f68] ;  /* 0x003f680002087984 */ /* 0x000ea20000000a00 */
[-C--:B0-----:R-:W-:Y:S02]  /*0820*/  VIADDMNMX R28, R25, R6.reuse, R28, PT ;  /* 0x00000006191c7246 */ /* 0x081fe4000380011c */
[----:B------:R-:W-:-:S02]  /*0830*/  VIADDMNMX R10, R23, R6, R10, PT ;  /* 0x00000006170a7246 */ /* 0x000fc4000380010a */
[----:B------:R-:W-:Y:S02]  /*0840*/  VIADDMNMX R22, R21, R6, R22, PT ;  /* 0x0000000615167246 */ /* 0x000fe40003800116 */
[-C--:B-1----:R-:W-:Y:S02]  /*0850*/  VIADDMNMX R18, R25, R4.reuse, R18, PT ;  /* 0x0000000419127246 */ /* 0x082fe40003800112 */
[-C--:B------:R-:W-:Y:S02]  /*0860*/  VIADDMNMX R6, R23, R4.reuse, R20, PT ;  /* 0x0000000417067246 */ /* 0x080fe40003800114 */
[----:B------:R-:W-:Y:S01]  /*0870*/  VIADDMNMX R24, R21, R4, R24, PT ;  /* 0x0000000415187246 */ /* 0x000fe20003800118 */
[----:B------:R-:W0:Y:S04]  /*0880*/  LDS R20, [R0+0x478] ;  /* 0x0004780000147984 */ /* 0x000e280000000800 */
[----:B------:R-:W1:Y:S01]  /*0890*/  LDS R4, [R0+0x410] ;  /* 0x0004100000047984 */ /* 0x000e620000000800 */
[----:B--2---:R-:W-:-:S02]  /*08a0*/  VIADDMNMX R11, R23, R8, R11, PT ;  /* 0x00000008170b7246 */ /* 0x004fc4000380010b */
[-C--:B------:R-:W-:Y:S01]  /*08b0*/  VIADDMNMX R3, R25, R8.reuse, R3, PT ;  /* 0x0000000819037246 */ /* 0x080fe20003800103 */
[----:B------:R-:W-:Y:S01]  /*08c0*/  LDS R23, [R0+0x548] ;  /* 0x0005480000177984 */ /* 0x000fe20000000800 */
[----:B------:R-:W-:Y:S02]  /*08d0*/  VIADDMNMX R21, R21, R8, R19, PT ;  /* 0x0000000815157246 */ /* 0x000fe40003800113 */
[C---:B------:R-:W-:Y:S01]  /*08e0*/  VIADDMNMX R28, R26.reuse, R7, R28, PT ;  /* 0x000000071a1c7246 */ /* 0x040fe2000380011c */
[----:B------:R-:W-:Y:S01]  /*08f0*/  LDS R25, [R0+0x4e0] ;  /* 0x0004e00000197984 */ /* 0x000fe20000000800 */
[----:B------:R-:W-:-:S03]  /*0900*/  VIADDMNMX R18, R26, R5, R18, PT ;  /* 0x000000051a127246 */ /* 0x000fc60003800112 */
[----:B------:R-:W-:Y:S01]  /*0910*/  LDS R19, [R0+0x5b0] ;  /* 0x0005b00000137984 */ /* 0x000fe20000000800 */
[C---:B0-----:R-:W-:Y:S02]  /*0920*/  VIADDMNMX R22, R20.reuse, R7, R22, PT ;  /* 0x0000000714167246 */ /* 0x041fe40003800116 */
[----:B------:R-:W-:Y:S02]  /*0930*/  VIADDMNMX R24, R20, R5, R24, PT ;  /* 0x0000000514187246 */ /* 0x000fe40003800118 */
[C---:B-1----:R-:W-:Y:S02]  /*0940*/  VIADDMNMX R10, R4.reuse, R7, R10, PT ;  /* 0x00000007040a7246 */ /* 0x042fe4000380010a */
[C---:B------:R-:W-:Y:S02]  /*0950*/  VIADDMNMX R8, R4.reuse, R5, R6, PT ;  /* 0x0000000504087246 */ /* 0x040fe40003800106 */
[-C--:B------:R-:W-:Y:S01]  /*0960*/  VIADDMNMX R11, R4, R9.reuse, R11, PT ;  /* 0x00000009040b7246 */ /* 0x080fe2000380010b */
[----:B------:R-:W0:Y:S04]  /*0970*/  LDS.64 R6, [R2+0x10] ;  /* 0x0000100002067984 */ /* 0x000e280000000a00 */
[----:B------:R-:W1:Y:S01]  /*0980*/  LDS.64 R4, [R2+0x1fc0] ;  /* 0x001fc00002047984 */ /* 0x000e620000000a00 */
[----:B------:R-:W-:-:S02]  /*0990*/  VIADDMNMX R3, R26, R9, R3, PT ;  /* 0x000000091a037246 */ /* 0x000fc40003800103 */
[----:B------:R-:W-:Y:S01]  /*09a0*/  VIADDMNMX R9, R20, R9, R21, PT ;  /* 0x0000000914097246 */ /* 0x000fe20003800115 */
[----:B------:R-:W-:Y:S04]  /*09b0*/  LDS R26, [R0+0x618] ;  /* 0x00061800001a7984 */ /* 0x000fe80000000800 */
[----:B------:R-:W2:Y:S01]  /*09c0*/  LDS.64 R20, [R2+0x3f70] ;  /* 0x003f700002147984 */ /* 0x000ea20000000a00 */
[-C--:B0-----:R-:W-:Y:S02]  /*09d0*/  VIADDMNMX R28, R25, R6.reuse, R28, PT ;  /* 0x00000006191c7246 */ /* 0x081fe4000380011c */
[-C--:B------:R-:W-:Y:S02]  /*09e0*/  VIADDMNMX R10, R23, R6.reuse, R10, PT ;  /* 0x00000006170a7246 */ /* 0x080fe4000380010a */
[----:B------:R-:W-:-:S02]  /*09f0*/  VIADDMNMX R22, R19, R6, R22, PT ;  /* 0x0000000613167246 */ /* 0x000fc40003800116 */
        /* <DEDUP_REMOVED lines=837> */
[-C--:B-1----:R-:W-:Y:S01]  /*3e50*/  VIADDMNMX R20, R25, R4.reuse, R20, PT ;  /* 0x0000000419147246 */ /* 0x082fe20003800114 */
[----:B------:R-:W0:Y:S01]  /*3e60*/  LDS R6, [R0+0x51a8] ;  /* 0x0051a80000067984 */ /* 0x000e220000000800 */
[-C--:B------:R-:W-:Y:S02]  /*3e70*/  VIADDMNMX R8, R23, R4.reuse, R8, PT ;  /* 0x0000000417087246 */ /* 0x080fe40003800108 */
[----:B------:R-:W-:Y:S02]  /*3e80*/  VIADDMNMX R24, R9, R4, R24, PT ;  /* 0x0000000409187246 */ /* 0x000fe40003800118 */
[----:B------:R-:W1:Y:S01]  /*3e90*/  LDS R4, [R0+0x5210] ;  /* 0x0052100000047984 */ /* 0x000e620000000800 */
[-C--:B--2---:R-:W-:Y:S02]  /*3ea0*/  VIADDMNMX R3, R25, R18.reuse, R3, PT ;  /* 0x0000001219037246 */ /* 0x084fe40003800103 */
[-C--:B------:R-:W-:Y:S01]  /*3eb0*/  VIADDMNMX R11, R23, R18.reuse, R11, PT ;  /* 0x00000012170b7246 */ /* 0x080fe2000380010b */
[----:B------:R-:W-:Y:S01]  /*3ec0*/  LDS R25, [R0+0x52e0] ;  /* 0x0052e00000197984 */ /* 0x000fe20000000800 */
[----:B------:R-:W-:-:S02]  /*3ed0*/  VIADDMNMX R18, R9, R18, R21, PT ;  /* 0x0000001209127246 */ /* 0x000fc40003800115 */
[C---:B------:R-:W-:Y:S01]  /*3ee0*/  VIADDMNMX R22, R26.reuse, R7, R22, PT ;  /* 0x000000071a167246 */ /* 0x040fe20003800116 */
[----:B------:R-:W-:Y:S01]  /*3ef0*/  LDS R23, [R0+0x5348] ;  /* 0x0053480000177984 */ /* 0x000fe20000000800 */
[----:B------:R-:W-:-:S03]  /*3f00*/  VIADDMNMX R24, R26, R5, R24, PT ;  /* 0x000000051a187246 */ /* 0x000fc60003800118 */
[----:B------:R-:W-:Y:S01]  /*3f10*/  LDS R9, [R0+0x53b0] ;  /* 0x0053b00000097984 */ /* 0x000fe20000000800 */
[----:B0-----:R-:W-:-:S03]  /*3f20*/  VIADDMNMX R28, R6, R7, R28, PT ;  /* 0x00000007061c7246 */ /* 0x001fc6000380011c */
[----:B------:R-:W-:Y:S01]  /*3f30*/  LDS R21, [R0+0x5418] ;  /* 0x0054180000157984 */ /* 0x000fe20000000800 */
[C---:B------:R-:W-:Y:S02]  /*3f40*/  VIADDMNMX R20, R6.reuse, R5, R20, PT ;  /* 0x0000000506147246 */ /* 0x040fe40003800114 */
[----:B------:R-:W-:Y:S02]  /*3f50*/  VIADDMNMX R3, R6, R19, R3, PT ;  /* 0x0000001306037246 */ /* 0x000fe40003800103 */
[C---:B-1----:R-:W-:Y:S02]  /*3f60*/  VIADDMNMX R10, R4.reuse, R7, R10, PT ;  /* 0x00000007040a7246 */ /* 0x042fe4000380010a */
[C---:B------:R-:W-:Y:S01]  /*3f70*/  VIADDMNMX R8, R4.reuse, R5, R8, PT ;  /* 0x0000000504087246 */ /* 0x040fe20003800108 */
[----:B------:R-:W0:Y:S01]  /*3f80*/  LDS.64 R6, [R2+0x110] ;  /* 0x0001100002067984 */ /* 0x000e220000000a00 */
[----:B------:R-:W-:-:S03]  /*3f90*/  VIADDMNMX R11, R4, R19, R11, PT ;  /* 0x00000013040b7246 */ /* 0x000fc6000380010b */
[----:B------:R-:W1:Y:S01]  /*3fa0*/  LDS.64 R4, [R2+0x20c0] ;  /* 0x0020c00002047984 */ /* 0x000e620000000a00 */
[----:B------:R-:W-:-:S03]  /*3fb0*/  VIADDMNMX R26, R26, R19, R18, PT ;  /* 0x000000131a1a7246 */ /* 0x000fc60003800112 */
[----:B------:R-:W2:Y:S01]  /*3fc0*/  LDS.64 R18, [R2+0x4070] ;  /* 0x0040700002127984 */ /* 0x000ea20000000a00 */
[-C--:B0-----:R-:W-:Y:S02]  /*3fd0*/  VIADDMNMX R28, R25, R6.reuse, R28, PT ;  /* 0x00000006191c7246 */ /* 0x081fe4000380011c */
[-C--:B------:R-:W-:Y:S02]  /*3fe0*/  VIADDMNMX R10, R23, R6.reuse, R10, PT ;  /* 0x00000006170a7246 */ /* 0x080fe4000380010a */
[----:B------:R-:W-:Y:S02]  /*3ff0*/  VIADDMNMX R22, R9, R6, R22, PT ;  /* 0x0000000609167246 */ /* 0x000fe40003800116 */
        /* <DEDUP_REMOVED lines=11> */
[C---:B------:R-:W-:Y:S02]  /*40b0*/  VIADDMNMX R20, R21.reuse, R5, R20, PT ;  /* 0x0000000515147246 */ /* 0x040fe40003800114 */
[----:B------:R-:W-:-:S02]  /*40c0*/  VIADDMNMX R21, R21, R19, R3, PT ;  /* 0x0000001315157246 */ /* 0x000fc40003800103 */
[----:B------:R-:W-:Y:S01]  /*40d0*/  LDS R3, [R0+0x5620] ;  /* 0x0056200000037984 */ /* 0x000fe20000000800 */
[C---:B0-----:R-:W-:Y:S02]  /*40e0*/  VIADDMNMX R10, R8.reuse, R7, R10, PT ;  /* 0x00000007080a7246 */ /* 0x041fe4000380010a */
[C---:B------:R-:W-:Y:S02]  /*40f0*/  VIADDMNMX R18, R8.reuse, R5, R6, PT ;  /* 0x0000000508127246 */ /* 0x040fe40003800106 */
[----:B------:R-:W-:Y:S02]  /*4100*/  VIADDMNMX R11, R8, R19, R11, PT ;  /* 0x00000013080b7246 */ /* 0x000fe4000380010b */
[C---:B-1----:R-:W-:Y:S01]  /*4110*/  VIADDMNMX R22, R4.reuse, R7, R22, PT ;  /* 0x0000000704167246 */ /* 0x042fe20003800116 */
[----:B------:R-:W0:Y:S04]  /*4120*/  LDS.64 R8, [R2+0x118] ;  /* 0x0001180002087984 */ /* 0x000e280000000a00 */
[----:B------:R-:W1:Y:S01]  /*4130*/  LDS.64 R6, [R2+0x20c8] ;  /* 0x0020c80002067984 */ /* 0x000e620000000a00 */
[----:B------:R-:W-:-:S02]  /*4140*/  VIADDMNMX R24, R4, R5, R24, PT ;  /* 0x0000000504187246 */ /* 0x000fc40003800118 */
[----:B------:R-:W-:Y:S02]  /*4150*/  VIADDMNMX R19, R4, R19, R26, PT ;  /* 0x0000001304137246 */ /* 0x000fe4000380011a */
[----:B------:R-:W2:Y:S04]  /*4160*/  LDS.64 R4, [R2+0x4078] ;  /* 0x0040780002047984 */ /* 0x000ea80000000a00 */
[----:B------:R-:W3:Y:S01]  /*4170*/  LDS R26, [R0+0x5758] ;  /* 0x00575800001a7984 */ /* 0x000ee20000000800 */
[-C--:B0-----:R-:W-:Y:S02]  /*4180*/  VIADDMNMX R28, R25, R8.reuse, R28, PT ;  /* 0x00000008191c7246 */ /* 0x081fe4000380011c */
[-C--:B------:R-:W-:Y:S02]  /*4190*/  VIADDMNMX R10, R23, R8.reuse, R10, PT ;  /* 0x00000008170a7246 */ /* 0x080fe4000380010a */
[----:B------:R-:W-:-:S02]  /*41a0*/  VIADDMNMX R22, R3, R8, R22, PT ;  /* 0x0000000803167246 */ /* 0x000fc40003800116 */
        /* <DEDUP_REMOVED lines=9> */
[-C--:B---3--:R-:W-:Y:S01]  /*4240*/  VIADDMNMX R22, R26, R9.reuse, R22, PT ;  /* 0x000000091a167246 */ /* 0x088fe20003800116 */
[----:B------:R-:W-:Y:S01]  /*4250*/  LDS R23, [R0+0x5890] ;  /* 0x0058900000177984 */ /* 0x000fe20000000800 */
[C---:B0-----:R-:W-:Y:S02]  /*4260*/  VIADDMNMX R10, R18.reuse, R9, R10, PT ;  /* 0x00000009120a7246 */ /* 0x041fe4000380010a */
[----:B------:R-:W-:Y:S02]  /*4270*/  VIADDMNMX R11, R18, R5, R11, PT ;  /* 0x00000005120b7246 */ /* 0x000fe4000380010b */
[----:B-1----:R-:W-:-:S02]  /*4280*/  VIADDMNMX R28, R6, R9, R28, PT ;  /* 0x00000009061c7246 */ /* 0x002fc4000380011c */
[C---:B------:R-:W-:Y:S02]  /*4290*/  VIADDMNMX R3, R6.reuse, R7, R20, PT ;  /* 0x0000000706037246 */ /* 0x040fe40003800114 */
[----:B------:R-:W-:Y:S01]  /*42a0*/  VIADDMNMX R21, R6, R5, R21, PT ;  /* 0x0000000506157246 */ /* 0x000fe20003800115 */
[----:B------:R-:W-:Y:S01]  /*42b0*/  LDS R20, [R0+0x5960] ;  /* 0x0059600000147984 */ /* 0x000fe20000000800 */
[----:B------:R-:W-:-:S03]  /*42c0*/  VIADDMNMX R6, R18, R7, R8, PT ;  /* 0x0000000712067246 */ /* 0x000fc60003800108 */
[----:B------:R-:W0:Y:S04]  /*42d0*/  LDS.64 R18, [R2+0x120] ;  /* 0x0001200002127984 */ /* 0x000e280000000a00 */
[----:B------:R-:W1:Y:S01]  /*42e0*/  LDS.64 R8, [R2+0x20d0] ;  /* 0x0020d00002087984 */ /* 0x000e620000000a00 */
[C---:B------:R-:W-:Y:S02]  /*42f0*/  VIADDMNMX R24, R26.reuse, R7, R24, PT ;  /* 0x000000071a187246 */ /* 0x040fe40003800118 */
[----:B------:R-:W-:Y:S01]  /*4300*/  VIADDMNMX R26, R26, R5, R4, PT ;  /* 0x000000051a1a7246 */ /* 0x000fe20003800104 */
[----:B------:R-:W-:Y:S04]  /*4310*/  LDS R7, [R0+0x58f8] ;  /* 0x0058f80000077984 */ /* 0x000fe80000000800 */
[----:B------:R-:W2:Y:S01]  /*4320*/  LDS.64 R4, [R2+0x4080] ;  /* 0x0040800002047984 */ /* 0x000ea20000000a00 */
[----:B0-----:R-:W-:-:S02]  /*4330*/  VIADDMNMX R28, R27, R18, R28, PT ;  /* 0x000000121b1c7246 */ /* 0x001fc4000380011c */
[-C--:B------:R-:W-:Y:S02]  /*4340*/  VIADDMNMX R10, R25, R18.reuse, R10, PT ;  /* 0x00000012190a7246 */ /* 0x080fe4000380010a */
[----:B------:R-:W-:Y:S02]  /*4350*/  VIADDMNMX R22, R23, R18, R22, PT ;  /* 0x0000001217167246 */ /* 0x000fe40003800116 */
[-C--:B-1----:R-:W-:Y:S02]  /*4360*/  VIADDMNMX R18, R25, R8.reuse, R6, PT ;  /* 0x0000000819127246 */ /* 0x082fe40003800106 */
[----:B------:R-:W0:Y:S01]  /*4370*/  LDS R6, [R0+0x59c8] ;  /* 0x0059c80000067984 */ /* 0x000e220000000800 */
[-C--:B------:R-:W-:Y:S02]  /*4380*/  VIADDMNMX R3, R27, R8.reuse, R3, PT ;  /* 0x000000081b037246 */ /* 0x080fe40003800103 */
[----:B------:R-:W-:Y:S02]  /*4390*/  VIADDMNMX R24, R23, R8, R24, PT ;  /* 0x0000000817187246 */ /* 0x000fe40003800118 */
[----:B--2---:R-:W-:-:S02]  /*43a0*/  VIADDMNMX R21, R27, R4, R21, PT ;  /* 0x000000041b157246 */ /* 0x004fc40003800115 */
[-C--:B------:R-:W-:Y:S01]  /*43b0*/  VIADDMNMX R11, R25, R4.reuse, R11, PT ;  /* 0x00000004190b7246 */ /* 0x080fe2000380010b */
[----:B------:R-:W-:Y:S01]  /*43c0*/  LDS R27, [R0+0x5ca0] ;  /* 0x005ca000001b7984 */ /* 0x000fe20000000800 */
[----:B------:R-:W-:Y:S02]  /*43d0*/  VIADDMNMX R26, R23, R4, R26, PT ;  /* 0x00000004171a7246 */ /* 0x000fe4000380011a */
[C---:B------:R-:W-:Y:S01]  /*43e0*/  VIADDMNMX R23, R7.reuse, R19, R28, PT ;  /* 0x0000001307177246 */ /* 0x040fe2000380011c */
[----:B------:R-:W-:Y:S01]  /*43f0*/  LDS R25, [R0+0x5a98] ;  /* 0x005a980000197984 */ /* 0x000fe20000000800 */
[C---:B------:R-:W-:Y:S02]  /*4400*/  VIADDMNMX R8, R7.reuse, R9, R3, PT ;  /* 0x0000000907087246 */ /* 0x040fe40003800103 */
[----:B------:R-:W-:Y:S01]  /*4410*/  VIADDMNMX R4, R20, R19, R10, PT ;  /* 0x0000001314047246 */ /* 0x000fe2000380010a */
[----:B------:R-:W-:Y:S01]  /*4420*/  LDS R3, [R0+0x5b00] ;  /* 0x005b000000037984 */ /* 0x000fe20000000800 */
[----:B------:R-:W-:-:S02]  /*4430*/  VIADDMNMX R7, R7, R5, R21, PT ;  /* 0x0000000507077246 */ /* 0x000fc40003800115 */
[C---:B------:R-:W-:Y:S01]  /*4440*/  VIADDMNMX R10, R20.reuse, R9, R18, PT ;  /* 0x00000009140a7246 */ /* 0x040fe20003800112 */
[----:B------:R-:W-:Y:S01]  /*4450*/  LDS R28, [R0+0x5dd8] ;  /* 0x005dd800001c7984 */ /* 0x000fe20000000800 */
[----:B------:R-:W-:-:S03]  /*4460*/  VIADDMNMX R11, R20, R5, R11, PT ;  /* 0x00000005140b7246 */ /* 0x000fc6000380010b */
[----:B------:R-:W1:Y:S01]  /*4470*/  LDS.64 R20, [R2+0x128] ;  /* 0x0001280002147984 */ /* 0x000e620000000a00 */
[----:B0-----:R-:W-:-:S03]  /*4480*/  VIADDMNMX R24, R6, R9, R24, PT ;  /* 0x0000000906187246 */ /* 0x001fc60003800118 */
[----:B------:R-:W0:Y:S01]  /*4490*/  LDS R9, [R0+0x5a30] ;  /* 0x005a300000097984 */ /* 0x000e220000000800 */
[----:B------:R-:W-:-:S03]  /*44a0*/  VIADDMNMX R22, R6, R19, R22, PT ;  /* 0x0000001306167246 */ /* 0x000fc60003800116 */
[----:B------:R-:W2:Y:S01]  /*44b0*/  LDS.64 R18, [R2+0x20d8] ;  /* 0x0020d80002127984 */ /* 0x000ea20000000a00 */
[----:B------:R-:W-:-:S03]  /*44c0*/  VIADDMNMX R5, R6, R5, R26, PT ;  /* 0x0000000506057246 */ /* 0x000fc6000380011a */
[----:B------:R-:W-:Y:S01]  /*44d0*/  LDS R26, [R0+0x5b68] ;  /* 0x005b6800001a7984 */ /* 0x000fe20000000800 */
[-C--:B-1----:R-:W-:Y:S02]  /*44e0*/  VIADDMNMX R4, R25, R20.reuse, R4, PT ;  /* 0x0000001419047246 */ /* 0x082fe40003800104 */
[-C--:B0-----:R-:W-:Y:S02]  /*44f0*/  VIADDMNMX R6, R9, R20.reuse, R23, PT ;  /* 0x0000001409067246 */ /* 0x081fe40003800117 */
[----:B------:R-:W-:Y:S02]  /*4500*/  VIADDMNMX R20, R3, R20, R22, PT ;  /* 0x0000001403147246 */ /* 0x000fe40003800116 */
[----:B------:R-:W0:Y:S01]  /*4510*/  LDS.64 R22, [R2+0x4088] ;  /* 0x0040880002167984 */ /* 0x000e220000000a00 */
[-C--:B--2---:R-:W-:Y:S02]  /*4520*/  VIADDMNMX R8, R9, R18.reuse, R8, PT ;  /* 0x0000001209087246 */ /* 0x084fe40003800108 */
[----:B------:R-:W-:-:S02]  /*4530*/  VIADDMNMX R10, R25, R18, R10, PT ;  /* 0x00000012190a7246 */ /* 0x000fc4000380010a */
[----:B------:R-:W-:Y:S02]  /*4540*/  VIADDMNMX R18, R3, R18, R24, PT ;  /* 0x0000001203127246 */ /* 0x000fe40003800118 */
[----:B------:R-:W1:Y:S01]  /*4550*/  LDS R24, [R0+0x5bd0] ;  /* 0x005bd00000187984 */ /* 0x000e620000000800 */
[-C--:B0-----:R-:W-:Y:S02]  /*4560*/  VIADDMNMX R7, R9, R22.reuse, R7, PT ;  /* 0x0000001609077246 */ /* 0x081fe40003800107 */
[-C--:B------:R-:W-:Y:S02]  /*4570*/  VIADDMNMX R11, R25, R22.reuse, R11, PT ;  /* 0x00000016190b7246 */ /* 0x080fe4000380010b */
[----:B------:R-:W-:Y:S02]  /*4580*/  VIADDMNMX R22, R3, R22, R5, PT ;  /* 0x0000001603167246 */ /* 0x000fe40003800105 */
[C---:B------:R-:W-:Y:S02]  /*4590*/  VIADDMNMX R5, R26.reuse, R19, R8, PT ;  /* 0x000000131a057246 */ /* 0x040fe40003800108 */
[----:B------:R-:W0:Y:S01]  /*45a0*/  LDS R8, [R0+0x5c38] ;  /* 0x005c380000087984 */ /* 0x000e220000000800 */
[----:B------:R-:W-:-:S02]  /*45b0*/  VIADDMNMX R3, R26, R23, R7, PT ;  /* 0x000000171a037246 */ /* 0x000fc40003800107 */
[C---:B-1----:R-:W-:Y:S02]  /*45c0*/  VIADDMNMX R7, R24.reuse, R21, R4, PT ;  /* 0x0000001518077246 */ /* 0x042fe40003800104 */
[C---:B------:R-:W-:Y:S01]  /*45d0*/  VIADDMNMX R9, R24.reuse, R19, R10, PT ;  /* 0x0000001318097246 */ /* 0x040fe2000380010a */
[----:B------:R-:W-:Y:S01]  /*45e0*/  LDS R4, [R0+0x5d08] ;  /* 0x005d080000047984 */ /* 0x000fe20000000800 */
[----:B------:R-:W-:-:S03]  /*45f0*/  VIADDMNMX R11, R24, R23, R11, PT ;  /* 0x00000017180b7246 */ /* 0x000fc6000380010b */
[----:B------:R-:W1:Y:S01]  /*4600*/  LDS.64 R24, [R2+0x130] ;  /* 0x0001300002187984 */ /* 0x000e620000000a00 */
[-C--:B------:R-:W-:Y:S02]  /*4610*/  VIADDMNMX R6, R26, R21.reuse, R6, PT ;  /* 0x000000151a067246 */ /* 0x080fe40003800106 */
[C---:B0-----:R-:W-:Y:S02]  /*4620*/  VIADDMNMX R10, R8.reuse, R21, R20, PT ;  /* 0x00000015080a7246 */ /* 0x041fe40003800114 */
[----:B------:R-:W0:Y:S01]  /*4630*/  LDS.64 R20, [R2+0x4090] ;  /* 0x0040900002147984 */ /* 0x000e220000000a00 */
[C---:B------:R-:W-:Y:S02]  /*4640*/  VIADDMNMX R26, R8.reuse, R19, R18, PT ;  /* 0x00000013081a7246 */ /* 0x040fe40003800112 */
[----:B------:R-:W-:Y:S01]  /*4650*/  VIADDMNMX R22, R8, R23, R22, PT ;  /* 0x0000001708167246 */ /* 0x000fe20003800116 */
[----:B------:R-:W2:Y:S01]  /*4660*/  LDS.64 R18, [R2+0x20e0] ;  /* 0x0020e00002127984 */ /* 0x000ea20000000a00 */
[----:B-1----:R-:W-:-:S02]  /*4670*/  VIADDMNMX R6, R27, R24, R6, PT ;  /* 0x000000181b067246 */ /* 0x002fc40003800106 */
[-C--:B------:R-:W-:Y:S02]  /*4680*/  VIADDMNMX R8, R4, R24.reuse, R7, PT ;  /* 0x0000001804087246 */ /* 0x080fe40003800107 */
[----:B------:R-:W-:Y:S01]  /*4690*/  VIADDMNMX R10, R29, R24, R10, PT ;  /* 0x000000181d0a7246 */ /* 0x000fe2000380010a */
[----:B------:R-:W-:Y:S04]  /*46a0*/  LDS R7, [R0+0x5e40] ;  /* 0x005e400000077984 */ /* 0x000fe80000000800 */
[----:B------:R-:W1:Y:S01]  /*46b0*/  LDS R24, [R0+0x5ea8] ;  /* 0x005ea80000187984 */ /* 0x000e620000000800 */
[-C--:B0-----:R-:W-:Y:S02]  /*46c0*/  VIADDMNMX R3, R27, R20.reuse, R3, PT ;  /* 0x000000141b037246 */ /* 0x081fe40003800103 */
[----:B------:R-:W-:-:S02]  /*46d0*/  VIADDMNMX R22, R29, R20, R22, PT ;  /* 0x000000141d167246 */ /* 0x000fc40003800116 */
[-C--:B--2---:R-:W-:Y:S02]  /*46e0*/  VIADDMNMX R5, R27, R18.reuse, R5, PT ;  /* 0x000000121b057246 */ /* 0x084fe40003800105 */
[CC--:B------:R-:W-:Y:S02]  /*46f0*/  VIADDMNMX R9, R4.reuse, R18.reuse, R9, PT ;  /* 0x0000001204097246 */ /* 0x0c0fe40003800109 */
[----:B------:R-:W-:Y:S02]  /*4700*/  VIADDMNMX R26, R29, R18, R26, PT ;  /* 0x000000121d1a7246 */ /* 0x000fe4000380011a */
[----:B------:R-:W-:Y:S02]  /*4710*/  VIADDMNMX R4, R4, R20, R11, PT ;  /* 0x0000001404047246 */ /* 0x000fe4000380010b */
[C---:B------:R-:W-:Y:S02]  /*4720*/  VIADDMNMX R27, R28.reuse, R21, R3, PT ;  /* 0x000000151c1b7246 */ /* 0x040fe40003800103 */
[----:B------:R-:W-:-:S02]  /*4730*/  VIADDMNMX R11, R28, R25, R6, PT ;  /* 0x000000191c0b7246 */ /* 0x000fc40003800106 */
[-C--:B-1----:R-:W-:Y:S02]  /*4740*/  VIADDMNMX R3, R24, R25.reuse, R10, PT ;  /* 0x0000001918037246 */ /* 0x082fe4000380010a */
[C---:B------:R-:W-:Y:S02]  /*4750*/  VIADDMNMX R25, R7.reuse, R25, R8, PT ;  /* 0x0000001907197246 */ /* 0x040fe40003800108 */
[-C--:B------:R-:W-:Y:S02]  /*4760*/  VIADDMNMX R5, R28, R19.reuse, R5, PT ;  /* 0x000000131c057246 */ /* 0x080fe40003800105 */
[CC--:B------:R-:W-:Y:S02]  /*4770*/  VIADDMNMX R23, R24.reuse, R19.reuse, R26, PT ;  /* 0x0000001318177246 */ /* 0x0c0fe4000380011a */
[----:B------:R-:W-:Y:S02]  /*4780*/  VIADDMNMX R9, R7, R19, R9, PT ;  /* 0x0000001307097246 */ /* 0x000fe40003800109 */
[----:B------:R-:W-:-:S02]  /*4790*/  VIADDMNMX R29, R24, R21, R22, PT ;  /* 0x00000015181d7246 */ /* 0x000fc40003800116 */
[----:B------:R-:W-:Y:S01]  /*47a0*/  VIADDMNMX R7, R7, R21, R4, PT ;  /* 0x0000001507077246 */ /* 0x000fe20003800104 */
[----:B------:R-:W-:Y:S04]  /*47b0*/  STG.E desc[UR4][R16.64], R11 ;  /* 0x0000000b10007986 */ /* 0x000fe8000c101904 */
[----:B------:R-:W-:Y:S04]  /*47c0*/  STG.E desc[UR4][R16.64+0x68], R25 ;  /* 0x0000681910007986 */ /* 0x000fe8000c101904 */
[----:B------:R-:W-:Y:S04]  /*47d0*/  STG.E desc[UR4][R16.64+0xd0], R3 ;  /* 0x0000d00310007986 */ /* 0x000fe8000c101904 */
[----:B------:R-:W-:Y:S04]  /*47e0*/  STG.E desc[UR4][R14.64], R5 ;  /* 0x000000050e007986 */ /* 0x000fe8000c101904 */
[----:B------:R-:W-:Y:S04]  /*47f0*/  STG.E desc[UR4][R14.64+0x68], R9 ;  /* 0x000068090e007986 */ /* 0x000fe8000c101904 */
[----:B------:R-:W-:Y:S04]  /*4800*/  STG.E desc[UR4][R14.64+0xd0], R23 ;  /* 0x0000d0170e007986 */ /* 0x000fe8000c101904 */
[----:B------:R-:W-:Y:S04]  /*4810*/  STG.E desc[UR4][R12.64], R27 ;  /* 0x0000001b0c007986 */ /* 0x000fe8000c101904 */
[----:B------:R-:W-:Y:S04]  /*4820*/  STG.E desc[UR4][R12.64+0x68], R7 ;  /* 0x000068070c007986 */ /* 0x000fe8000c101904 */
[----:B------:R-:W-:Y:S01]  /*4830*/  STG.E desc[UR4][R12.64+0xd0], R29 ;  /* 0x0000d01d0c007986 */ /* 0x000fe2000c101904 */
[----:B------:R-:W-:Y:S05]  /*4840*/  EXIT ;  /* 0x000000000000794d */ /* 0x000fea0003800000 */
.L_x_0:
[----:B------:R-:W-:-:S00]  /*4850*/  BRA `(.L_x_0) ;  /* 0xfffffffc00fc7947 */ /* 0x000fc0000383ffff */
[----:B------:R-:W-:-:S00]  /*4860*/  NOP ;  /* 0x0000000000007918 */ /* 0x000fc00000000000 */
        /* <DEDUP_REMOVED lines=9> */
.L_x_4:


//--------------------- .text._Z17phase2_kernel_colPiii --------------------------
	.section	.text._Z17phase2_kernel_colPiii,"ax",@progbits
	.align	128
        .global         _Z17phase2_kernel_colPiii
        .type           _Z17phase2_kernel_colPiii,@function
        .size           _Z17phase2_kernel_colPiii,(.L_x_5 - _Z17phase2_kernel_colPiii)
        .other          _Z17phase2_kernel_colPiii,@"STO_CUDA_ENTRY STV_DEFAULT"
_Z17phase2_kernel_colPiii:
.text._Z17phase2_kernel_colPiii:
[----:B------:R-:W-:Y:S01]  /*0000*/  LDC R1, c[0x0][0x37c] ;  /* 0x0000df00ff017b82 */ /* 0x000fe20000000800 */
[----:B------:R-:W0:Y:S07]  /*0010*/  S2R R8, SR_TID.X ;  /* 0x0000000000087919 */ /* 0x000e2e0000002100 */
[----:B------:R-:W0:Y:S01]  /*0020*/  LDC.64 R4, c[0x0][0x388] ;  /* 0x0000e200ff047b82 */ /* 0x000e220000000a00 */
[----:B------:R-:W1:Y:S01]  /*0030*/  LDCU.64 UR4, c[0x0][0x358] ;  /* 0x00006b00ff0477ac */ /* 0x000e620008000a00 */
[----:B------:R-:W2:Y:S01]  /*0040*/  S2R R18, SR_TID.Y ;  /* 0x0000000000127919 */ /* 0x000ea20000002200 */
[----:B------:R-:W3:Y:S05]  /*0050*/  S2R R9, SR_CTAID.Y ;  /* 0x0000000000097919 */ /* 0x000eea0000002600 */
[----:B------:R-:W4:Y:S01]  /*0060*/  LDC.64 R2, c[0x0][0x380] ;  /* 0x0000e000ff027b82 */ /* 0x000f220000000a00 */
[----:B0-----:R-:W-:-:S02]  /*0070*/  IMAD R11, R5, 0x4e, R8 ;  /* 0x0000004e050b7824 */ /* 0x001fc400078e0208 */
[--C-:B--2---:R-:W-:Y:S02]  /*0080*/  IMAD R5, R5, 0x4e, R18.reuse ;  /* 0x0000004e05057824 */ /* 0x104fe400078e0212 */
[----:B---3--:R-:W-:Y:S02]  /*0090*/  IMAD R9, R9, 0x4e, R18 ;  /* 0x0000004e09097824 */ /* 0x008fe400078e0212 */
[-CC-:B------:R-:W-:Y:S02]  /*00a0*/  IMAD R21, R5, R4.reuse, R11.reuse ;  /* 0x0000000405157224 */ /* 0x180fe400078e020b */
[----:B------:R-:W-:Y:S02]  /*00b0*/  IMAD R7, R9, R4, R11 ;  /* 0x0000000409077224 */ /* 0x000fe400078e020b */
[----:B----4-:R-:W-:-:S04]  /*00c0*/  IMAD.WIDE R20, R21, 0x4, R2 ;  /* 0x0000000415147825 */ /* 0x010fc800078e0202 */
[----:B------:R-:W-:Y:S01]  /*00d0*/  IMAD.WIDE R6, R7, 0x4, R2 ;  /* 0x0000000407067825 */ /* 0x000fe200078e0202 */
[----:B-1----:R-:W2:Y:S04]  /*00e0*/  LDG.E R0, desc[UR4][R20.64] ;  /* 0x0000000414007981 */ /* 0x002ea8000c1e1900 */
[----:B------:R-:W3:Y:S01]  /*00f0*/  LDG.E R13, desc[UR4][R6.64] ;  /* 0x00000004060d7981 */ /* 0x000ee2000c1e1900 */
[----:B------:R-:W-:Y:S01]  /*0100*/  MOV R19, 0x400 ;  /* 0x0000040000137802 */ /* 0x000fe20000000f00 */
[C---:B------:R-:W-:Y:S01]  /*0110*/  VIADD R12, R5.reuse, 0x1a ;  /* 0x0000001a050c7836 */ /* 0x040fe20000000000 */
[----:B------:R-:W0:Y:S01]  /*0120*/  S2R R15, SR_CgaCtaId ;  /* 0x00000000000f7919 */ /* 0x000e220000008800 */
[----:B------:R-:W-:Y:S02]  /*0130*/  VIADD R14, R5, 0x34 ;  /* 0x00000034050e7836 */ /* 0x000fe40000000000 */
[----:B------:R-:W-:Y:S01]  /*0140*/  VIADD R10, R19, 0x5f10 ;  /* 0x00005f10130a7836 */ /* 0x000fe20000000000 */
[----:B------:R-:W4:Y:S01]  /*0150*/  LDG.E R17, desc[UR4][R20.64+0xd0] ;  /* 0x0000d00414117981 */ /* 0x000f22000c1e1900 */
[----:B------:R-:W-:-:S02]  /*0160*/  VIADD R5, R9, 0x1a ;  /* 0x0000001a09057836 */ /* 0x000fc40000000000 */
[----:B------:R-:W-:Y:S02]  /*0170*/  VIADD R16, R9, 0x34 ;  /* 0x0000003409107836 */ /* 0x000fe40000000000 */
[-CC-:B------:R-:W-:Y:S02]  /*0180*/  IMAD R23, R14, R4.reuse, R11.reuse ;  /* 0x000000040e177224 */ /* 0x180fe400078e020b */
[-CC-:B------:R-:W-:Y:S02]  /*0190*/  IMAD R5, R5, R4.reuse, R11.reuse ;  /* 0x0000000405057224 */ /* 0x180fe400078e020b */
[----:B------:R-:W-:Y:S02]  /*01a0*/  IMAD R25, R16, R4, R11 ;  /* 0x0000000410197224 */ /* 0x000fe400078e020b */
[----:B------:R-:W5:Y:S04]  /*01b0*/  LDG.E R16, desc[UR4][R20.64+0x68] ;  /* 0x0000680414107981 */ /* 0x000f68000c1e1900 */
[----:B------:R-:W4:Y:S01]  /*01c0*/  LDG.E R21, desc[UR4][R6.64+0xd0] ;  /* 0x0000d00406157981 */ /* 0x000f22000c1e1900 */
[----:B0-----:R-:W-:-:S02]  /*01d0*/  LEA R19, R15, R19, 0x18 ;  /* 0x000000130f137211 */ /* 0x001fc400078ec0ff */
[----:B------:R-:W-:Y:S01]  /*01e0*/  LEA R9, R15, R10, 0x18 ;  /* 0x0000000a0f097211 */ /* 0x000fe200078ec0ff */
[----:B------:R-:W-:Y:S02]  /*01f0*/  IMAD R15, R12, R4, R11 ;  /* 0x000000040c0f7224 */ /* 0x000fe400078e020b */
[----:B------:R-:W-:-:S04]  /*0200*/  IMAD.WIDE R4, R5, 0x4, R2 ;  /* 0x0000000405047825 */ /* 0x000fc800078e0202 */
[--C-:B------:R-:W-:Y:S01]  /*0210*/  IMAD.WIDE R14, R15, 0x4, R2.reuse ;  /* 0x000000040f0e7825 */ /* 0x100fe200078e0202 */
[----:B------:R-:W4:Y:S03]  /*0220*/  LDG.E R20, desc[UR4][R4.64] ;  /* 0x0000000404147981 */ /* 0x000f26000c1e1900 */
[--C-:B------:R-:W-:Y:S01]  /*0230*/  IMAD.WIDE R10, R23, 0x4, R2.reuse ;  /* 0x00000004170a7825 */ /* 0x100fe200078e0202 */
[----:B------:R-:W4:Y:S03]  /*0240*/  LDG.E R22, desc[UR4][R14.64] ;  /* 0x000000040e167981 */ /* 0x000f26000c1e1900 */
[----:B------:R-:W-:Y:S01]  /*0250*/  IMAD.WIDE R2, R25, 0x4, R2 ;  /* 0x0000000419027825 */ /* 0x000fe200078e0202 */
[----:B------:R-:W4:Y:S04]  /*0260*/  LDG.E R24, desc[UR4][R4.64+0x68] ;  /* 0x0000680404187981 */ /* 0x000f28000c1e1900 */
[----:B------:R-:W4:Y:S01]  /*0270*/  LDG.E R25, desc[UR4][R6.64+0x68] ;  /* 0x0000680406197981 */ /* 0x000f22000c1e1900 */
[----:B------:R-:W-:-:S02]  /*0280*/  IMAD R12, R8, 0x4, R19 ;  /* 0x00000004080c7824 */ /* 0x000fc400078e0213 */
[C---:B------:R-:W-:Y:S01]  /*0290*/  IMAD R9, R18.reuse, 0x138, R9 ;  /* 0x0000013812097824 */ /* 0x040fe200078e0209 */
[----:B------:R-:W4:Y:S01]  /*02a0*/  LDG.E R19, desc[UR4][R14.64+0x68] ;  /* 0x000068040e137981 */ /* 0x000f22000c1e1900 */
[----:B------:R-:W-:Y:S02]  /*02b0*/  IMAD R18, R18, 0x138, R12 ;  /* 0x0000013812127824 */ /* 0x000fe400078e020c */
[----:B------:R-:W-:Y:S01]  /*02c0*/  IMAD R8, R8, 0x4, R9 ;  /* 0x0000000408087824 */ /* 0x000fe200078e0209 */
[----:B------:R-:W4:Y:S04]  /*02d0*/  LDG.E R23, desc[UR4][R14.64+0xd0] ;  /* 0x0000d0040e177981 */ /* 0x000f28000c1e1900 */
[----:B------:R-:W4:Y:S04]  /*02e0*/  LDG.E R29, desc[UR4][R10.64] ;  /* 0x000000040a1d7981 */ /* 0x000f28000c1e1900 */
[----:B------:R-:W4:Y:S04]  /*02f0*/  LDG.E R27, desc[UR4][R10.64+0x68] ;  /* 0x000068040a1b7981 */ /* 0x000f28000c1e1900 */
[----:B------:R-:W4:Y:S04]  /*0300*/  LDG.E R15, desc[UR4][R4.64+0xd0] ;  /* 0x0000d004040f7981 */ /* 0x000f28000c1e1900 */
[----:B------:R-:W4:Y:S04]  /*0310*/  LDG.E R14, desc[UR4][R2.64] ;  /* 0x00000004020e7981 */ /* 0x000f28000c1e1900 */
[----:B------:R-:W4:Y:S04]  /*0320*/  LDG.E R26, desc[UR4][R2.64+0x68] ;  /* 0x00006804021a7981 */ /* 0x000f28000c1e1900 */
[----:B------:R-:W4:Y:S04]  /*0330*/  LDG.E R28, desc[UR4][R10.64+0xd0] ;  /* 0x0000d0040a1c7981 */ /* 0x000f28000c1e1900 */
[----:B--2---:R-:W-:Y:S04]  /*0340*/  STS [R18], R0 ;  /* 0x0000000012007388 */ /* 0x004fe80000000800 */
[----:B---3--:R0:W-:Y:S04]  /*0350*/  STS [R8], R13 ;  /* 0x0000000d08007388 */ /* 0x0081e80000000800 */
[----:B0-----:R-:W2:Y:S04]  /*0360*/  LDG.E R13, desc[UR4][R2.64+0xd0] ;  /* 0x0000d004020d7981 */ /* 0x001ea8000c1e1900 */
[----:B-----5:R-:W-:Y:S04]  /*0370*/  STS [R18+0x68], R16 ;  /* 0x0000681012007388 */ /* 0x020fe80000000800 */
[----:B----4-:R-:W-:Y:S04]  /*0380*/  STS [R8+0x68], R25 ;  /* 0x0000681908007388 */ /* 0x010fe80000000800 */
[----:B------:R-:W-:Y:S04]  /*0390*/  STS [R18+0xd0], R17 ;  /* 0x0000d01112007388 */ /* 0x000fe80000000800 */
        /* <DEDUP_REMOVED lines=12> */
[----:B--2---:R-:W-:Y:S01]  /*0460*/  STS [R8+0x4030], R13 ;  /* 0x0040300d08007388 */ /* 0x004fe20000000800 */
[----:B------:R-:W-:Y:S06]  /*0470*/  BAR.SYNC.DEFER_BLOCKING 0x0 ;  /* 0x0000000000007b1d */ /* 0x000fec0000010000 */
[----:B------:R-:W-:Y:S04]  /*0480*/  LDS R0, [R8] ;  /* 0x0000000008007984 */ /* 0x000fe80000000800 */
[----:B------:R-:W-:Y:S04]  /*0490*/  LDS R11, [R9] ;  /* 0x00000000090b7984 */ /* 0x000fe80000000800 */
[----:B------:R-:W0:Y:S04]  /*04a0*/  LDS R23, [R12] ;  /* 0x000000000c177984 */ /* 0x000e280000000800 */
[----:B------:R-:W-:Y:S04]  /*04b0*/  LDS R15, [R8+0x2080] ;  /* 0x00208000080f7984 */ /* 0x000fe80000000800 */
[----:B------:R-:W-:Y:S01]  /*04c0*/  LDS R22, [R8+0x2018] ;  /* 0x0020180008167984 */ /* 0x000fe20000000800 */
[----:B0-----:R-:W-:-:S03]  /*04d0*/  VIADDMNMX R19, R23, R11, R0, PT ;  /* 0x0000000b17137246 */ /* 0x001fc60003800100 */
[----:B------:R-:W-:Y:S04]  /*04e0*/  LDS R11, [R8+0xd0] ;  /* 0x0000d000080b7984 */ /* 0x000fe80000000800 */
[----:B------:R-:W-:Y:S04]  /*04f0*/  STS [R8], R19 ;  /* 0x0000001308007388 */ /* 0x000fe80000000800 */
[----:B------:R-:W-:Y:S04]  /*0500*/  LDS R17, [R9] ;  /* 0x0000000009117984 */ /* 0x000fe80000000800 */
[----:B------:R-:W0:Y:S04]  /*0510*/  LDS R14, [R12+0xd0] ;  /* 0x0000d0000c0e7984 */ /* 0x000e280000000800 */
[----:B------:R-:W-:Y:S04]  /*0520*/  LDS R18, [R12+0x68] ;  /* 0x000068000c127984 */ /* 0x000fe80000000800 */
[----:B------:R-:W-:Y:S01]  /*0530*/  LDS R0, [R8+0x1fb0] ;  /* 0x001fb00008007984 */ /* 0x000fe20000000800 */
[----:B0-----:R-:W-:-:S05]  /*0540*/  VIADDMNMX R11, R14, R17, R11, PT ;  /* 0x000000110e0b7246 */ /* 0x001fca000380010b */
[----:B------:R-:W-:Y:S04]  /*0550*/  STS [R8+0xd0], R11 ;  /* 0x0000d00b08007388 */ /* 0x000fe80000000800 */
[----:B------:R-:W0:Y:S02]  /*0560*/  LDS R25, [R9+0x1fb0] ;  /* 0x001fb00009197984 */ /* 0x000e240000000800 */
[----:B0-----:R-:W-:Y:S02]  /*0570*/  VIADDMNMX R25, R23, R25, R0, PT ;  /* 0x0000001917197246 */ /* 0x001fe40003800100 */
[----:B------:R-:W-:Y:S04]  /*0580*/  LDS R0, [R8+0x3f60] ;  /* 0x003f600008007984 */ /* 0x000fe80000000800 */
[----:B------:R-:W-:Y:S04]  /*0590*/  STS [R8+0x1fb0], R25 ;  /* 0x001fb01908007388 */ /* 0x000fe80000000800 */
[----:B------:R-:W0:Y:S02]  /*05a0*/  LDS R13, [R9+0x1fb0] ;  /* 0x001fb000090d7984 */ /* 0x000e240000000800 */
[----:B0-----:R-:W-:-:S05]  /*05b0*/  VIADDMNMX R15, R14, R13, R15, PT ;  /* 0x0000000d0e0f7246 */ /* 0x001fca000380010f */
[----:B------:R-:W-:Y:S04]  /*05c0*/  STS [R8+0x2080], R15 ;  /* 0x0020800f08007388 */ /* 0x000fe80000000800 */
[----:B------:R-:W0:Y:S02]  /*05d0*/  LDS R10, [R9+0x3f60] ;  /* 0x003f6000090a7984 */ /* 0x000e240000000800 */
[----:B0-----:R-:W-:-:S05]  /*05e0*/  VIADDMNMX R23, R23, R10, R0, PT ;  /* 0x0000000a17177246 */ /* 0x001fca0003800100 */
[----:B------:R-:W-:Y:S04]  /*05f0*/  STS [R8+0x3f60], R23 ;  /* 0x003f601708007388 */ /* 0x000fe80000000800 */
[----:B------:R-:W-:Y:S04]  /*0600*/  LDS R0, [R9+0x4] ;  /* 0x0000040009007984 */ /* 0x000fe80000000800 */
[----:B------:R-:W0:Y:S04]  /*0610*/  LDS R20, [R12+0x138] ;  /* 0x000138000c147984 */ /* 0x000e280000000800 */
[----:B------:R-:W-:Y:S01]  /*0620*/  LDS R27, [R9+0x3f60] ;  /* 0x003f6000091b7984 */ /* 0x000fe20000000800 */
[----:B0-----:R-:W-:-:S03]  /*0630*/  VIADDMNMX R19, R20, R0, R19, PT ;  /* 0x0000000014137246 */ /* 0x001fc60003800113 */
[----:B------:R-:W0:Y:S04]  /*0640*/  LDS R0, [R8+0x68] ;  /* 0x0000680008007984 */ /* 0x000e280000000800 */
[----:B------:R-:W-:Y:S04]  /*0650*/  STS [R8], R19 ;  /* 0x0000001308007388 */ /* 0x000fe80000000800 */
[----:B------:R-:W-:Y:S04]  /*0660*/  LDS R16, [R9+0x4] ;  /* 0x0000040009107984 */ /* 0x000fe80000000800 */
[----:B------:R-:W1:Y:S01]  /*0670*/  LDS R21, [R12+0x1a0] ;  /* 0x0001a0000c157984 */ /* 0x000e620000000800 */
[----:B0-----:R-:W-:-:S04]  /*0680*/  VIADDMNMX R17, R18, R17, R0, PT ;  /* 0x0000001112117246 */ /* 0x001fc80003800100 */
[----:B-1----:R-:W-:-:S05]  /*0690*/  VIADDMNMX R17, R21, R16, R17, PT ;  /* 0x0000001015117246 */ /* 0x002fca0003800111 */
[----:B------:R-:W-:Y:S04]  /*06a0*/  STS [R8+0x68], R17 ;  /* 0x0000681108007388 */ /* 0x000fe80000000800 */
[----:B------:R-:W0:Y:S02]  /*06b0*/  LDS R0, [R9+0x1fb4] ;  /* 0x001fb40009007984 */ /* 0x000e240000000800 */
[----:B0-----:R-:W-:Y:S02]  /*06c0*/  VIADDMNMX R25, R20, R0, R25, PT ;  /* 0x0000000014197246 */ /* 0x001fe40003800119 */
[----:B------:R-:W-:Y:S04]  /*06d0*/  LDS R0, [R12+0x208] ;  /* 0x000208000c007984 */ /* 0x000fe80000000800 */
[----:B------:R-:W-:Y:S04]  /*06e0*/  STS [R8+0x1fb0], R25 ;  /* 0x001fb01908007388 */ /* 0x000fe80000000800 */
[----:B------:R-:W0:Y:S01]  /*06f0*/  LDS R10, [R9+0x1fb4] ;  /* 0x001fb400090a7984 */ /* 0x000e220000000800 */
[----:B------:R-:W-:-:S03]  /*0700*/  VIADDMNMX R13, R18, R13, R22, PT ;  /* 0x0000000d120d7246 */ /* 0x000fc60003800116 */
[----:B------:R-:W1:Y:S01]  /*0710*/  LDS R22, [R8+0x3fc8] ;  /* 0x003fc80008167984 */ /* 0x000e620000000800 */
[----:B0-----:R-:W-:-:S05]  /*0720*/  VIADDMNMX R13, R21, R10, R13, PT ;  /* 0x0000000a150d7246 */ /* 0x001fca000380010d */
[----:B------:R-:W-:Y:S04]  /*0730*/  STS [R8+0x2018], R13 ;  /* 0x0020180d08007388 */ /* 0x000fe80000000800 */
[----:B------:R-:W0:Y:S01]  /*0740*/  LDS R24, [R9+0x3f64] ;  /* 0x003f640009187984 */ /* 0x000e220000000800 */
[----:B-1----:R-:W-:-:S03]  /*0750*/  VIADDMNMX R22, R18, R27, R22, PT ;  /* 0x0000001b12167246 */ /* 0x002fc60003800116 */
[----:B------:R-:W1:Y:S01]  /*0760*/  LDS R18, [R8+0x4030] ;  /* 0x0040300008127984 */ /* 0x000e620000000800 */
[----:B0-----:R-:W-:-:S05]  /*0770*/  VIADDMNMX R23, R20, R24, R23, PT ;  /* 0x0000001814177246 */ /* 0x001fca0003800117 */
[----:B------:R-:W-:Y:S04]  /*0780*/  STS [R8+0x3f60], R23 ;  /* 0x003f601708007388 */ /* 0x000fe80000000800 */
[----:B------:R-:W0:Y:S01]  /*0790*/  LDS R20, [R9+0x3f64] ;  /* 0x003f640009147984 */ /* 0x000e220000000800 */
[----:B-1----:R-:W-:Y:S02]  /*07a0*/  VIADDMNMX R27, R14, R27, R18, PT ;  /* 0x0000001b0e1b7246 */ /* 0x002fe40003800112 */
[-C--:B0-----:R-:W-:Y:S02]  /*07b0*/  VIADDMNMX R21, R21, R20.reuse, R22, PT ;  /* 0x0000001415157246 */ /* 0x081fe40003800116 */
[----:B------:R-:W-:-:S03]  /*07c0*/  VIADDMNMX R27, R0, R20, R27, PT ;  /* 0x00000014001b7246 */ /* 0x000fc6000380011b */
[----:B------:R-:W-:Y:S04]  /*07d0*/  STS [R8+0x3fc8], R21 ;  /* 0x003fc81508007388 */ /* 0x000fe80000000800 */
[----:B------:R-:W-:Y:S04]  /*07e0*/  STS [R8+0x4030], R27 ;  /* 0x0040301b08007388 */ /* 0x000fe80000000800 */
[----:B------:R-:W-:Y:S04]  /*07f0*/  LDS R14, [R9+0x8] ;  /* 0x00000800090e7984 */ /* 0x000fe80000000800 */
[----:B------:R-:W0:Y:S02]  /*0800*/  LDS R18, [R12+0x270] ;  /* 0x000270000c127984 */ /* 0x000e240000000800 */
[----:B0-----:R-:W-:-:S05]  /*0810*/  VIADDMNMX R19, R18, R14, R19, PT ;  /* 0x0000000e12137246 */ /* 0x001fca0003800113 */
[----:B------:R-:W-:Y:S04]  /*0820*/  STS [R8], R19 ;  /* 0x0000001308007388 */ /* 0x000fe80000000800 */
[----:B------:R-:W0:Y:S04]  /*0830*/  LDS R14, [R9+0x1fb8] ;  /* 0x001fb800090e7984 */ /* 0x000e280000000800 */
[----:B------:R-:W-:Y:S04]  /*0840*/  LDS R29, [R9+0x8] ;  /* 0x00000800091d7984 */ /* 0x000fe80000000800 */
[----:B------:R-:W-:Y:S01]  /*0850*/  LDS R24, [R12+0x2d8] ;  /* 0x0002d8000c187984 */ /* 0x000fe20000000800 */
[----:B0-----:R-:W-:-:S03]  /*0860*/  VIADDMNMX R25, R18, R14, R25, PT ;  /* 0x0000000e12197246 */ /* 0x001fc60003800119 */
[----:B------:R-:W-:Y:S04]  /*0870*/  LDS R14, [R12+0x340] ;  /* 0x000340000c0e7984 */ /* 0x000fe80000000800 */
[----:B------:R-:W-:Y:S04]  /*0880*/  STS [R8+0x1fb0], R25 ;  /* 0x001fb01908007388 */ /* 0x000fe80000000800 */
[----:B------:R-:W0:Y:S02]  /*0890*/  LDS R20, [R9+0x3f68] ;  /* 0x003f680009147984 */ /* 0x000e240000000800 */
[----:B0-----:R-:W-:-:S02]  /*08a0*/  VIADDMNMX R23, R18, R20, R23, PT ;  /* 0x0000001412177246 */ /* 0x001fc40003800117 */
[C---:B------:R-:W-:Y:S02]  /*08b0*/  VIADDMNMX R18, R0.reuse, R16, R11, PT ;  /* 0x0000001000127246 */ /* 0x040fe4000380010b */
[----:B------:R-:W-:Y:S04]  /*08c0*/  LDS R11, [R9+0x1fb8] ;  /* 0x001fb800090b7984 */ /* 0x000fe80000000800 */
[----:B------:R-:W-:Y:S04]  /*08d0*/  STS [R8+0x3f60], R23 ;  /* 0x003f601708007388 */ /* 0x000fe80000000800 */
[----:B------:R-:W-:Y:S04]  /*08e0*/  LDS R16, [R9+0xc] ;  /* 0x00000c0009107984 */ /* 0x000fe80000000800 */
[----:B------:R-:W0:Y:S01]  /*08f0*/  LDS R20, [R12+0x3a8] ;  /* 0x0003a8000c147984 */ /* 0x000e220000000800 */
[----:B------:R-:W-:-:S03]  /*0900*/  VIADDMNMX R0, R0, R10, R15, PT ;  /* 0x0000000a00007246 */ /* 0x000fc6000380010f */
[----:B------:R-:W-:Y:S01]  /*0910*/  LDS R22, [R9+0x3f68] ;  /* 0x003f680009167984 */ /* 0x000fe20000000800 */
[----:B0-----:R-:W-:-:S05]  /*0920*/  VIADDMNMX R19, R20, R16, R19, PT ;  /* 0x0000001014137246 */ /* 0x001fca0003800113 */
[----:B------:R-:W-:Y:S04]  /*0930*/  STS [R8], R19 ;  /* 0x0000001308007388 */ /* 0x000fe80000000800 */
[----:B------:R-:W-:Y:S04]  /*0940*/  LDS R15, [R9+0xc] ;  /* 0x00000c00090f7984 */ /* 0x000fe80000000800 */
[----:B------:R-:W0:Y:S01]  /*0950*/  LDS R16, [R12+0x478] ;  /* 0x000478000c107984 */ /* 0x000e220000000800 */
[-C--:B------:R-:W-:Y:S02]  /*0960*/  VIADDMNMX R18, R14, R29.reuse, R18, PT ;  /* 0x0000001d0e127246 */ /* 0x080fe40003800112 */
[----:B------:R-:W-:-:S02]  /*0970*/  VIADDMNMX R10, R24, R29, R17, PT ;  /* 0x0000001d180a7246 */ /* 0x000fc40003800111 */
[-C--:B------:R-:W-:Y:S02]  /*0980*/  VIADDMNMX R13, R24, R11.reuse, R13, PT ;  /* 0x0000000b180d7246 */ /* 0x080fe4000380010d */
[----:B------:R-:W-:Y:S02]  /*0990*/  VIADDMNMX R11, R14, R11, R0, PT ;  /* 0x0000000b0e0b7246 */ /* 0x000fe40003800100 */
[----:B0-----:R-:W-:Y:S02]  /*09a0*/  VIADDMNMX R17, R16, R15, R18, PT ;  /* 0x0000000f10117246 */ /* 0x001fe40003800112 */
[----:B------:R-:W-:Y:S04]  /*09b0*/  LDS R18, [R12+0x410] ;  /* 0x000410000c127984 */ /* 0x000fe80000000800 */
[----:B------:R-:W-:Y:S04]  /*09c0*/  STS [R8+0xd0], R17 ;  /* 0x0000d01108007388 */ /* 0x000fe80000000800 */
[----:B------:R-:W0:Y:S02]  /*09d0*/  LDS R0, [R9+0x1fbc] ;  /* 0x001fbc0009007984 */ /* 0x000e240000000800 */
[----:B0-----:R-:W-:-:S05]  /*09e0*/  VIADDMNMX R25, R20, R0, R25, PT ;  /* 0x0000000014197246 */ /* 0x001fca0003800119 */
[----:B------:R-:W-:Y:S04]  /*09f0*/  STS [R8+0x1fb0], R25 ;  /* 0x001fb01908007388 */ /* 0x000fe80000000800 */
[----:B------:R-:W0:Y:S01]  /*0a00*/  LDS R0, [R9+0x1fbc] ;  /* 0x001fbc0009007984 */ /* 0x000e220000000800 */
[----:B------:R-:W-:Y:S02]  /*0a10*/  VIADDMNMX R21, R24, R22, R21, PT ;  /* 0x0000001618157246 */ /* 0x000fe40003800115 */
[----:B0-----:R-:W-:-:S05]  /*0a20*/  VIADDMNMX R11, R16, R0, R11, PT ;  /* 0x00000000100b7246 */ /* 0x001fca000380010b */
[----:B------:R-:W-:Y:S04]  /*0a30*/  STS [R8+0x2080], R11 ;  /* 0x0020800b08007388 */ /* 0x000fe80000000800 */
[----:B------:R-:W0:Y:S02]  /*0a40*/  LDS R24, [R9+0x3f6c] ;  /* 0x003f6c0009187984 */ /* 0x000e240000000800 */
[----:B0-----:R-:W-:-:S05]  /*0a50*/  VIADDMNMX R23, R20, R24, R23, PT ;  /* 0x0000001814177246 */ /* 0x001fca0003800117 */
        /* <DEDUP_REMOVED lines=9> */
[----:B------:R-:W-:-:S04]  /*0af0*/  VIADDMNMX R15, R18, R15, R10, PT ;  /* 0x0000000f120f7246 */ /* 0x000fc8000380010a */
[----:B0-----:R-:W-:-:S05]  /*0b00*/  VIADDMNMX R15, R29, R14, R15, PT ;  /* 0x0000000e1d0f7246 */ /* 0x001fca000380010f */
[----:B------:R-:W-:Y:S04]  /*0b10*/  STS [R8+0x68], R15 ;  /* 0x0000680f08007388 */ /* 0x000fe80000000800 */
[----:B------:R-:W0:Y:S01]  /*0b20*/  LDS R10, [R9+0x1fc0] ;  /* 0x001fc000090a7984 */ /* 0x000e220000000800 */
[----:B------:R-:W-:-:S03]  /*0b30*/  VIADDMNMX R13, R18, R0, R13, PT ;  /* 0x00000000120d7246 */ /* 0x000fc6000380010d */
[----:B------:R-:W-:Y:S01]  /*0b40*/  LDS R0, [R12+0x5b0] ;  /* 0x0005b0000c007984 */ /* 0x000fe20000000800 */
        /* <DEDUP_REMOVED lines=9> */
[----:B------:R-:W0:Y:S01]  /*0be0*/  LDS R20, [R9+0x3f70] ;  /* 0x003f700009147984 */ /* 0x000e220000000800 */
[----:B------:R-:W-:Y:S02]  /*0bf0*/  VIADDMNMX R27, R16, R22, R27, PT ;  /* 0x00000016101b7246 */ /* 0x000fe4000380011b */
        /* <DEDUP_REMOVED lines=14> */
[----:B------:R-:W0:Y:S01]  /*0ce0*/  LDS R22, [R9+0x3f74] ;  /* 0x003f740009167984 */ /* 0x000e220000000800 */
[----:B------:R-:W-:-:S03]  /*0cf0*/  VIADDMNMX R17, R0, R14, R17, PT ;  /* 0x0000000e00117246 */ /* 0x000fc60003800111 */
[----:B------:R-:W-:Y:S01]  /*0d00*/  LDS R29, [R9+0x1fc4] ;  /* 0x001fc400091d7984 */ /* 0x000fe20000000800 */
        /* <DEDUP_REMOVED lines=12> */
[----:B------:R-:W-:Y:S01]  /*0dd0*/  LDS R18, [R12+0x7b8] ;  /* 0x0007b8000c127984 */ /* 0x000fe20000000800 */
[----:B------:R-:W-:Y:S02]  /*0de0*/  VIADDMNMX R15, R16, R29, R0, PT ;  /* 0x0000001d100f7246 */ /* 0x000fe40003800100 */
[----:B0-----:R-:W-:-:S05]  /*0df0*/  VIADDMNMX R17, R14, R11, R17, PT ;  /* 0x0000000b0e117246 */ /* 0x001fca0003800111 */
[----:B------:R-:W-:Y:S04]  /*0e00*/  STS [R8+0xd0], R17 ;  /* 0x0000d01108007388 */ /* 0x000fe80000000800 */
[----:B------:R-:W0:Y:S02]  /*0e10*/  LDS R0, [R9+0x1fc8] ;  /* 0x001fc80009007984 */ /* 0x000e240000000800 */
[----:B0-----:R-:W-:-:S05]  /*0e20*/  VIADDMNMX R25, R20, R0, R25, PT ;  /* 0x0000000014197246 */ /* 0x001fca0003800119 */
[----:B------:R-:W-:Y:S04]  /*0e30*/  STS [R8+0x1fb0], R25 ;  /* 0x001fb01908007388 */ /* 0x000fe80000000800 */
[----:B------:R-:W0:Y:S01]  /*0e40*/  LDS R0, [R9+0x1fc8] ;  /* 0x001fc80009007984 */ /* 0x000e220000000800 */
[C---:B------:R-:W-:Y:S02]  /*0e50*/  VIADDMNMX R13, R24.reuse, R29, R13, PT ;  /* 0x0000001d180d7246 */ /* 0x040fe4000380010d */
        /* <DEDUP_REMOVED lines=51> */
[----:B------:R-:W0:Y:S04]  /*1190*/  LDS R20, [R12+0xaf8] ;  /* 0x000af8000c147984 */ /* 0x000e280000000800 */
[----:B------:R-:W-:Y:S01]  /*11a0*/  LDS R22, [R9+0x3f80] ;  /* 0x003f800009167984 */ /* 0x000fe20000000800 */
[----:B0-----:R-:W-:-:S05]  /*11b0*/  VIADDMNMX R19, R20, R16, R19, PT ;  /* 0x0000001014137246 */ /* 0x001fca0003800113 */
[----:B------:R-:W-:Y:S04]  /*11c0*/  STS [R8], R19 ;  /* 0x0000001308007388 */ /* 0x000fe80000000800 */
[----:B------:R-:W-:Y:S04]  /*11d0*/  LDS R17, [R9+0x24] ;  /* 0x0000240009117984 */ /* 0x000fe80000000800 */
[----:B------:R-:W0:Y:S01]  /*11e0*/  LDS R16, [R12+0xbc8] ;  /* 0x000bc8000c107984 */ /* 0x000e220000000800 */
[----:B------:R-:W-:Y:S02]  /*11f0*/  VIADDMNMX R0, R0, R10, R15, PT ;  /* 0x0000000a00007246 */ /* 0x000fe4000380010f */
[----:B------:R-:W-:-:S02]  /*1200*/  VIADDMNMX R15, R14, R18, R26, PT ;  /* 0x000000120e0f7246 */ /* 0x000fc4000380011a */
[----:B------:R-:W-:Y:S02]  /*1210*/  VIADDMNMX R10, R24, R18, R11, PT ;  /* 0x00000012180a7246 */ /* 0x000fe4000380010b */
        /* <DEDUP_REMOVED lines=54> */
[----:B------:R-:W0:Y:S04]  /*1580*/  LDS R27, [R9+0x3f8c] ;  /* 0x003f8c00091b7984 */ /* 0x000e280000000800 */
[----:B------:R-:W-:Y:S01]  /*1590*/  LDS R19, [R9+0x1fdc] ;  /* 0x001fdc0009137984 */ /* 0x000fe20000000800 */
[----:B0-----:R-:W-:-:S05]  /*15a0*/  VIADDMNMX R27, R18, R27, R21, PT ;  /* 0x0000001b121b7246 */ /* 0x001fca0003800115 */
[----:B------:R-:W-:Y:S04]  /*15b0*/  STS [R8+0x3f60], R27 ;  /* 0x003f601b08007388 */ /* 0x000fe80000000800 */
[----:B------:R-:W-:Y:S04]  /*15c0*/  LDS R21, [R9+0x30] ;  /* 0x0000300009157984 */ /* 0x000fe80000000800 */
[----:B------:R-:W0:Y:S01]  /*15d0*/  LDS R18, [R12+0xea0] ;  /* 0x000ea0000c127984 */ /* 0x000e220000000800 */
[C---:B------:R-:W-:Y:S02]  /*15e0*/  VIADDMNMX R24, R0.reuse, R14, R15, PT ;  /* 0x0000000e00187246 */ /* 0x040fe4000380010f */
[----:B------:R-:W-:Y:S01]  /*15f0*/  VIADDMNMX R0, R0, R10, R11, PT ;  /* 0x0000000a00007246 */ /* 0x000fe2000380010b */
[----:B------:R-:W-:Y:S01]  /*1600*/  LDS R14, [R9+0x3f8c] ;  /* 0x003f8c00090e7984 */ /* 0x000fe20000000800 */
[----:B0-----:R-:W-:-:S05]  /*1610*/  VIADDMNMX R21, R18, R21, R26, PT ;  /* 0x0000001512157246 */ /* 0x001fca000380011a */
[----:B------:R-:W-:Y:S04]  /*1620*/  STS [R8], R21 ;  /* 0x0000001508007388 */ /* 0x000fe80000000800 */
[----:B------:R-:W-:Y:S04]  /*1630*/  LDS R10, [R9+0x30] ;  /* 0x00003000090a7984 */ /* 0x000fe80000000800 */
[----:B------:R-:W0:Y:S01]  /*1640*/  LDS R15, [R12+0xf70] ;  /* 0x000f70000c0f7984 */ /* 0x000e220000000800 */
[-C--:B------:R-:W-:Y:S02]  /*1650*/  VIADDMNMX R11, R20, R16.reuse, R24, PT ;  /* 0x00000010140b7246 */ /* 0x080fe40003800118 */
[----:B------:R-:W-:-:S02]  /*1660*/  VIADDMNMX R17, R22, R16, R17, PT ;  /* 0x0000001016117246 */ /* 0x000fc40003800111 */
[-C--:B------:R-:W-:Y:S01]  /*1670*/  VIADDMNMX R13, R22, R19.reuse, R13, PT ;  /* 0x00000013160d7246 */ /* 0x080fe2000380010d */
        /* <DEDUP_REMOVED lines=16> */
[----:B------:R-:W-:Y:S02]  /*1780*/  VIADDMNMX R20, R20, R14, R29, PT ;  /* 0x0000000e14147246 */ /* 0x000fe4000380011d */
[----:B0-----:R-:W-:-:S02]  /*1790*/  VIADDMNMX R21, R18, R22, R21, PT ;  /* 0x0000001612157246 */ /* 0x001fc40003800115 */
[----:B------:R-:W-:Y:S04]  /*17a0*/  LDS R22, [R9+0x3f90] ;  /* 0x003f900009167984 */ /* 0x000fe80000000800 */
        /* <DEDUP_REMOVED lines=35> */
[----:B------:R-:W-:Y:S02]  /*19e0*/  VIADDMNMX R14, R0, R14, R11, PT ;  /* 0x0000000e000e7246 */ /* 0x000fe4000380010b */
[----:B0-----:R-:W-:-:S02]  /*19f0*/  VIADDMNMX R21, R20, R21, R27, PT ;  /* 0x0000001514157246 */ /* 0x001fc4000380011b */
[----:B------:R-:W-:Y:S04]  /*1a00*/  LDS R27, [R9+0x1fe8] ;  /* 0x001fe800091b7984 */ /* 0x000fe80000000800 */
[----:B------:R-:W-:Y:S04]  /*1a10*/  STS [R8+0x3f60], R21 ;  /* 0x003f601508007388 */ /* 0x000fe80000000800 */
[----:B------:R-:W-:Y:S04]  /*1a20*/  LDS R11, [R9+0x3c] ;  /* 0x00003c00090b7984 */ /* 0x000fe80000000800 */
[----:B------:R-:W0:Y:S01]  /*1a30*/  LDS R20, [R12+0x1248] ;  /* 0x001248000c147984 */ /* 0x000e220000000800 */
[----:B------:R-:W-:-:S02]  /*1a40*/  VIADDMNMX R24, R0, R10, R19, PT ;  /* 0x0000000a00187246 */ /* 0x000fc40003800113 */
[----:B0-----:R-:W-:Y:S02]  /*1a50*/  VIADDMNMX R11, R20, R11, R18, PT ;  /* 0x0000000b140b7246 */ /* 0x001fe40003800112 */
[----:B------:R-:W-:Y:S04]  /*1a60*/  LDS R18, [R9+0x3f98] ;  /* 0x003f980009127984 */ /* 0x000fe80000000800 */
[----:B------:R-:W-:Y:S04]  /*1a70*/  STS [R8], R11 ;  /* 0x0000000b08007388 */ /* 0x000fe80000000800 */
[----:B------:R-:W-:Y:S04]  /*1a80*/  LDS R0, [R9+0x3c] ;  /* 0x00003c0009007984 */ /* 0x000fe80000000800 */
[----:B------:R-:W0:Y:S01]  /*1a90*/  LDS R19, [R12+0x1318] ;  /* 0x001318000c137984 */ /* 0x000e220000000800 */
[----:B------:R-:W-:-:S02]  /*1aa0*/  VIADDMNMX R10, R16, R29, R14, PT ;  /* 0x0000001d100a7246 */ /* 0x000fc4000380010e */
[C---:B------:R-:W-:Y:S02]  /*1ab0*/  VIADDMNMX R14, R22.reuse, R29, R17, PT ;  /* 0x0000001d160e7246 */ /* 0x040fe40003800111 */
[----:B0-----:R-:W-:Y:S02]  /*1ac0*/  VIADDMNMX R17, R19, R0, R10, PT ;  /* 0x0000000013117246 */ /* 0x001fe4000380010a */
[-C--:B------:R-:W-:Y:S02]  /*1ad0*/  VIADDMNMX R10, R22, R27.reuse, R13, PT ;  /* 0x0000001b160a7246 */ /* 0x080fe4000380010d */
[----:B------:R-:W-:Y:S01]  /*1ae0*/  LDS R13, [R12+0x12b0] ;  /* 0x0012b0000c0d7984 */ /* 0x000fe20000000800 */
[----:B------:R-:W-:-:S03]  /*1af0*/  VIADDMNMX R27, R16, R27, R24, PT ;  /* 0x0000001b101b7246 */ /* 0x000fc60003800118 */
        /* <DEDUP_REMOVED lines=22> */
[----:B------:R-:W0:Y:S04]  /*1c60*/  LDS R0, [R9+0x1ff0] ;  /* 0x001ff00009007984 */ /* 0x000e280000000800 */
[----:B------:R-:W-:Y:S01]  /*1c70*/  LDS R14, [R12+0x1450] ;  /* 0x001450000c0e7984 */ /* 0x000fe20000000800 */
        /* <DEDUP_REMOVED lines=22> */
[----:B------:R-:W-:Y:S04]  /*1de0*/  LDS R18, [R12+0x1520] ;  /* 0x001520000c127984 */ /* 0x000fe80000000800 */
[----:B------:R-:W-:Y:S01]  /*1df0*/  LDS R20, [R12+0x1588] ;  /* 0x001588000c147984 */ /* 0x000fe20000000800 */
[----:B0-----:R-:W-:-:S05]  /*1e00*/  VIADDMNMX R25, R22, R11, R25, PT ;  /* 0x0000000b16197246 */ /* 0x001fca0003800119 */
[----:B------:R-:W-:Y:S04]  /*1e10*/  STS [R8+0x1fb0], R25 ;  /* 0x001fb01908007388 */ /* 0x000fe80000000800 */
[----:B------:R-:W0:Y:S02]  /*1e20*/  LDS R11, [R9+0x3fa4] ;  /* 0x003fa400090b7984 */ /* 0x000e240000000800 */
[----:B0-----:R-:W-:Y:S02]  /*1e30*/  VIADDMNMX R11, R22, R11, R21, PT ;  /* 0x0000000b160b7246 */ /* 0x001fe40003800115 */
[----:B------:R-:W-:Y:S01]  /*1e40*/  LDS R22, [R9+0x1ff4] ;  /* 0x001ff40009167984 */ /* 0x000fe20000000800 */
[----:B------:R-:W-:-:S03]  /*1e50*/  VIADDMNMX R21, R14, R16, R17, PT ;  /* 0x000000100e157246 */ /* 0x000fc60003800111 */
        /* <DEDUP_REMOVED lines=11> */
[----:B------:R-:W-:Y:S02]  /*1f10*/  VIADDMNMX R27, R20, R22, R27, PT ;  /* 0x00000016141b7246 */ /* 0x000fe4000380011b */
[----:B0-----:R-:W-:Y:S02]  /*1f20*/  VIADDMNMX R19, R17, R0, R21, PT ;  /* 0x0000000011137246 */ /* 0x001fe40003800115 */
[----:B------:R-:W-:Y:S02]  /*1f30*/  VIADDMNMX R21, R18, R22, R10, PT ;  /* 0x0000001612157246 */ /* 0x000fe4000380010a */
        /* <DEDUP_REMOVED lines=53> */
[----:B0-----:R-:W-:-:S02]  /*2290*/  VIADDMNMX R15, R18, R15, R24, PT ;  /* 0x0000000f120f7246 */ /* 0x001fc40003800118 */
[----:B------:R-:W-:-:S03]  /*22a0*/  VIADDMNMX R24, R22, R14, R19, PT ;  /* 0x0000000e16187246 */ /* 0x000fc60003800113 */
        /* <DEDUP_REMOVED lines=9> */
[----:B------:R-:W-:-:S02]  /*2340*/  VIADDMNMX R24, R16, R23, R24, PT ;  /* 0x0000001710187246 */ /* 0x000fc40003800118 */
[C---:B------:R-:W-:Y:S02]  /*2350*/  VIADDMNMX R29, R10.reuse, R23, R29, PT ;  /* 0x000000170a1d7246 */ /* 0x040fe4000380011d */
        /* <DEDUP_REMOVED lines=68> */
[-C--:B------:R-:W-:Y:S02]  /*27a0*/  VIADDMNMX R25, R10, R20.reuse, R21, PT ;  /* 0x000000140a197246 */ /* 0x080fe40003800115 */
[----:B------:R-:W-:Y:S02]  /*27b0*/  VIADDMNMX R21, R16, R20, R22, PT ;  /* 0x0000001410157246 */ /* 0x000fe40003800116 */
[----:B------:R-:W-:Y:S01]  /*27c0*/  LDS R20, [R12+0x1da8] ;  /* 0x001da8000c147984 */ /* 0x000fe20000000800 */
        /* <DEDUP_REMOVED lines=24> */
[----:B------:R-:W0:Y:S02]  /*2950*/  LDS R0, [R9+0x2014] ;  /* 0x0020140009007984 */ /* 0x000e240000000800 */
[----:B0-----:R-:W-:Y:S02]  /*2960*/  VIADDMNMX R27, R10, R0, R27, PT ;  /* 0x000000000a1b7246 */ /* 0x001fe4000380011b */
[----:B------:R-:W-:Y:S04]  /*2970*/  LDS R0, [R12+0x1f48] ;  /* 0x001f48000c007984 */ /* 0x000fe80000000800 */
[----:B------:R-:W-:Y:S04]  /*2980*/  STS [R8+0x1fb0], R27 ;  /* 0x001fb01b08007388 */ /* 0x000fe80000000800 */
[----:B------:R-:W0:Y:S01]  /*2990*/  LDS R18, [R9+0x2014] ;  /* 0x0020140009127984 */ /* 0x000e220000000800 */
[----:B------:R-:W-:-:S02]  /*29a0*/  VIADDMNMX R25, R20, R22, R25, PT ;  /* 0x0000001614197246 */ /* 0x000fc40003800119 */
        /* <DEDUP_REMOVED lines=16> */
[----:B------:R-:W-:Y:S04]  /*2ab0*/  LDS R17, [R9+0x68] ;  /* 0x0000680009117984 */ /* 0x000fe80000000800 */
[----:B------:R-:W0:Y:S02]  /*2ac0*/  LDS R20, [R12+0x2018] ;  /* 0x002018000c147984 */ /* 0x000e240000000800 */
[----:B0-----:R-:W-:-:S05]  /*2ad0*/  VIADDMNMX R17, R20, R17, R29, PT ;  /* 0x0000001114117246 */ /* 0x001fca000380011d */
[----:B------:R-:W-:Y:S04]  /*2ae0*/  STS [R8+0x68], R17 ;  /* 0x0000681108007388 */ /* 0x000fe80000000800 */
[----:B------:R-:W0:Y:S04]  /*2af0*/  LDS R15, [R9+0x2018] ;  /* 0x00201800090f7984 */ /* 0x000e280000000800 */
[----:B------:R-:W-:Y:S04]  /*2b00*/  LDS R10, [R9+0x68] ;  /* 0x00006800090a7984 */ /* 0x000fe80000000800 */
[----:B------:R-:W-:Y:S01]  /*2b10*/  LDS R14, [R12+0x2080] ;  /* 0x002080000c0e7984 */ /* 0x000fe20000000800 */
[----:B0-----:R-:W-:-:S05]  /*2b20*/  VIADDMNMX R15, R22, R15, R27, PT ;  /* 0x0000000f160f7246 */ /* 0x001fca000380011b */
[----:B------:R-:W-:Y:S04]  /*2b30*/  STS [R8+0x1fb0], R15 ;  /* 0x001fb00f08007388 */ /* 0x000fe80000000800 */
[----:B------:R-:W0:Y:S02]  /*2b40*/  LDS R27, [R9+0x2018] ;  /* 0x00201800091b7984 */ /* 0x000e240000000800 */
[----:B0-----:R-:W-:-:S05]  /*2b50*/  VIADDMNMX R27, R20, R27, R25, PT ;  /* 0x0000001b141b7246 */ /* 0x001fca0003800119 */
[----:B------:R-:W-:Y:S04]  /*2b60*/  STS [R8+0x2018], R27 ;  /* 0x0020181b08007388 */ /* 0x000fe80000000800 */
[----:B------:R-:W0:Y:S04]  /*2b70*/  LDS R25, [R9+0x3fc8] ;  /* 0x003fc80009197984 */ /* 0x000e280000000800 */
[----:B------:R-:W-:Y:S01]  /*2b80*/  LDS R29, [R9+0x2018] ;  /* 0x00201800091d7984 */ /* 0x000fe20000000800 */
        /* <DEDUP_REMOVED lines=9> */
[----:B0-----:R-:W-:Y:S02]  /*2c20*/  VIADDMNMX R19, R20, R22, R19, PT ;  /* 0x0000001614137246 */ /* 0x001fe40003800113 */
[----:B------:R-:W-:-:S03]  /*2c30*/  VIADDMNMX R22, R0, R18, R21, PT ;  /* 0x0000001200167246 */ /* 0x000fc60003800115 */
[----:B------:R-:W-:Y:S04]  /*2c40*/  STS [R8], R19 ;  /* 0x0000001308007388 */ /* 0x000fe80000000800 */
[----:B------:R-:W-:Y:S04]  /*2c50*/  LDS R0, [R9+0x6c] ;  /* 0x00006c0009007984 */ /* 0x000fe80000000800 */
[----:B------:R-:W0:Y:S02]  /*2c60*/  LDS R18, [R12+0x2150] ;  /* 0x002150000c127984 */ /* 0x000e240000000800 */
[----:B0-----:R-:W-:-:S05]  /*2c70*/  VIADDMNMX R17, R18, R0, R17, PT ;  /* 0x0000000012117246 */ /* 0x001fca0003800111 */
[----:B------:R-:W-:Y:S04]  /*2c80*/  STS [R8+0x68], R17 ;  /* 0x0000681108007388 */ /* 0x000fe80000000800 */
[----:B------:R-:W-:Y:S04]  /*2c90*/  LDS R24, [R9+0x6c] ;  /* 0x00006c0009187984 */ /* 0x000fe80000000800 */
[----:B------:R-:W0:Y:S01]  /*2ca0*/  LDS R0, [R12+0x21b8] ;  /* 0x0021b8000c007984 */ /* 0x000e220000000800 */
[----:B------:R-:W-:-:S04]  /*2cb0*/  VIADDMNMX R21, R14, R10, R23, PT ;  /* 0x0000000a0e157246 */ /* 0x000fc80003800117 */
[----:B0-----:R-:W-:-:S05]  /*2cc0*/  VIADDMNMX R21, R0, R24, R21, PT ;  /* 0x0000001800157246 */ /* 0x001fca0003800115 */
[----:B------:R-:W-:Y:S04]  /*2cd0*/  STS [R8+0xd0], R21 ;  /* 0x0000d01508007388 */ /* 0x000fe80000000800 */
[----:B------:R-:W0:Y:S02]  /*2ce0*/  LDS R10, [R9+0x201c] ;  /* 0x00201c00090a7984 */ /* 0x000e240000000800 */
[----:B0-----:R-:W-:-:S05]  /*2cf0*/  VIADDMNMX R15, R20, R10, R15, PT ;  /* 0x0000000a140f7246 */ /* 0x001fca000380010f */
[----:B------:R-:W-:Y:S04]  /*2d00*/  STS [R8+0x1fb0], R15 ;  /* 0x001fb00f08007388 */ /* 0x000fe80000000800 */
[----:B------:R-:W0:Y:S02]  /*2d10*/  LDS R10, [R9+0x201c] ;  /* 0x00201c00090a7984 */ /* 0x000e240000000800 */
[----:B0-----:R-:W-:-:S05]  /*2d20*/  VIADDMNMX R27, R18, R10, R27, PT ;  /* 0x0000000a121b7246 */ /* 0x001fca000380011b */
[----:B------:R-:W-:Y:S04]  /*2d30*/  STS [R8+0x2018], R27 ;  /* 0x0020181b08007388 */ /* 0x000fe80000000800 */
        /* <DEDUP_REMOVED lines=11> */
[----:B------:R-:W0:Y:S02]  /*2df0*/  LDS R20, [R12+0x2220] ;  /* 0x002220000c147984 */ /* 0x000e240000000800 */
[----:B0-----:R-:W-:-:S02]  /*2e00*/  VIADDMNMX R19, R20, R13, R19, PT ;  /* 0x0000000d14137246 */ /* 0x001fc40003800113 */
[----:B------:R-:W-:Y:S04]  /*2e10*/  LDS R13, [R9+0x3fcc] ;  /* 0x003fcc00090d7984 */ /* 0x000fe80000000800 */
[----:B------:R-:W-:Y:S04]  /*2e20*/  STS [R8], R19 ;  /* 0x0000001308007388 */ /* 0x000fe80000000800 */
[----:B------:R-:W-:Y:S04]  /*2e30*/  LDS R18, [R9+0x70] ;  /* 0x0000700009127984 */ /* 0x000fe80000000800 */
[----:B------:R-:W0:Y:S02]  /*2e40*/  LDS R22, [R12+0x2288] ;  /* 0x002288000c167984 */ /* 0x000e240000000800 */
[----:B0-----:R-:W-:-:S05]  /*2e50*/  VIADDMNMX R17, R22, R18, R17, PT ;  /* 0x0000001216117246 */ /* 0x001fca0003800111 */
[----:B------:R-:W-:Y:S04]  /*2e60*/  STS [R8+0x68], R17 ;  /* 0x0000681108007388 */ /* 0x000fe80000000800 */
[----:B------:R-:W0:Y:S01]  /*2e70*/  LDS R18, [R9+0x2020] ;  /* 0x0020200009127984 */ /* 0x000e220000000800 */
[----:B------:R-:W-:-:S03]  /*2e80*/  VIADDMNMX R11, R14, R16, R11, PT ;  /* 0x000000100e0b7246 */ /* 0x000fc6000380010b */
[----:B------:R-:W-:Y:S01]  /*2e90*/  LDS R16, [R9+0x70] ;  /* 0x0000700009107984 */ /* 0x000fe20000000800 */
[----:B0-----:R-:W-:-:S03]  /*2ea0*/  VIADDMNMX R15, R20, R18, R15, PT ;  /* 0x00000012140f7246 */ /* 0x001fc6000380010f */
[----:B------:R-:W-:Y:S04]  /*2eb0*/  LDS R18, [R12+0x22f0] ;  /* 0x0022f0000c127984 */ /* 0x000fe80000000800 */
[----:B------:R-:W-:Y:S04]  /*2ec0*/  STS [R8+0x1fb0], R15 ;  /* 0x001fb00f08007388 */ /* 0x000fe80000000800 */
[----:B------:R-:W0:Y:S02]  /*2ed0*/  LDS R14, [R9+0x2020] ;  /* 0x00202000090e7984 */ /* 0x000e240000000800 */
        /* <DEDUP_REMOVED lines=36> */
[----:B------:R-:W-:Y:S04]  /*3120*/  LDS R22, [R9+0x78] ;  /* 0x0000780009167984 */ /* 0x000fe80000000800 */
[----:B------:R-:W0:Y:S01]  /*3130*/  LDS R14, [R12+0x2490] ;  /* 0x002490000c0e7984 */ /* 0x000e220000000800 */
[C---:B------:R-:W-:Y:S02]  /*3140*/  VIADDMNMX R21, R18.reuse, R16, R21, PT ;  /* 0x0000001012157246 */ /* 0x040fe40003800115 */
[----:B------:R-:W-:-:S02]  /*3150*/  VIADDMNMX R20, R18, R20, R10, PT ;  /* 0x0000001412147246 */ /* 0x000fc4000380010a */
[----:B------:R-:W-:Y:S01]  /*3160*/  LDS R18, [R9+0x3fd4] ;  /* 0x003fd40009127984 */ /* 0x000fe20000000800 */
[----:B0-----:R-:W-:-:S05]  /*3170*/  VIADDMNMX R19, R14, R22, R19, PT ;  /* 0x000000160e137246 */ /* 0x001fca0003800113 */
        /* <DEDUP_REMOVED lines=166> */
[----:B------:R-:W-:Y:S02]  /*3be0*/  VIADDMNMX R22, R18, R14, R10, PT ;  /* 0x0000000e12167246 */ /* 0x000fe4000380010a */
[----:B------:R-:W-:Y:S04]  /*3bf0*/  LDS R10, [R9+0x3fec] ;  /* 0x003fec00090a7984 */ /* 0x000fe80000000800 */
        /* <DEDUP_REMOVED lines=163> */
[----:B------:R-:W0:Y:S02]  /*4630*/  LDS R20, [R12+0x3330] ;  /* 0x003330000c147984 */ /* 0x000e240000000800 */
[----:B0-----:R-:W-:-:S02]  /*4640*/  VIADDMNMX R29, R20, R22, R29, PT ;  /* 0x00000016141d7246 */ /* 0x001fc4000380011d */
[C---:B------:R-:W-:Y:S02]  /*4650*/  VIADDMNMX R22, R16.reuse, R0, R11, PT ;  /* 0x0000000010167246 */ /* 0x040fe4000380010b */
[----:B------:R-:W-:Y:S01]  /*4660*/  LDS R0, [R9+0x4004] ;  /* 0x0040040009007984 */ /* 0x000fe20000000800 */
        /* <DEDUP_REMOVED lines=120> */
[----:B------:R-:W0:Y:S02]  /*4df0*/  LDS R20, [R9+0x2068] ;  /* 0x0020680009147984 */ /* 0x000e240000000800 */
[----:B0-----:R-:W-:Y:S02]  /*4e00*/  VIADDMNMX R21, R14, R20, R21, PT ;  /* 0x000000140e157246 */ /* 0x001fe40003800115 */
[----:B------:R-:W-:Y:S02]  /*4e10*/  VIADDMNMX R20, R16, R0, R11, PT ;  /* 0x0000000010147246 */ /* 0x000fe4000380010b */
[----:B------:R-:W-:Y:S04]  /*4e20*/  LDS R0, [R9+0xb8] ;  /* 0x0000b80009007984 */ /* 0x000fe80000000800 */
        /* <DEDUP_REMOVED lines=167> */
[----:B------:R-:W-:Y:S04]  /*58a0*/  LDS R16, [R9+0xd0] ;  /* 0x0000d00009107984 */ /* 0x000fe80000000800 */
[----:B------:R-:W0:Y:S02]  /*58b0*/  LDS R14, [R12+0x4030] ;  /* 0x004030000c0e7984 */ /* 0x000e240000000800 */
        /* <DEDUP_REMOVED lines=767> */
[----:B------:R-:W0:Y:S04]  /*88b0*/  LDS R0, [R9+0x4094] ;  /* 0x0040940009007984 */ /* 0x000e280000000800 */
        /* <DEDUP_REMOVED lines=8> */
[----:B0-----:R-:W-:-:S05]  /*8940*/  VIADDMNMX R11, R14, R0, R11, PT ;  /* 0x000000000e0b7246 */ /* 0x001fca000380010b */
[----:B------:R-:W-:Y:S04]  /*8950*/  STG.E desc[UR4][R2.64+0xd0], R11 ;  /* 0x0000d00b02007986 */ /* 0x000fe8000c101904 */
[----:B------:R-:W-:Y:S01]  /*8960*/  STS [R8+0x4030], R11 ;  /* 0x0040300b08007388 */ /* 0x000fe20000000800 */
[----:B------:R-:W-:Y:S05]  /*8970*/  EXIT ;  /* 0x000000000000794d */ /* 0x000fea0003800000 */
.L_x_1:
        /* <DEDUP_REMOVED lines=16> */
.L_x_5:


//--------------------- .text._Z17phase2_kernel_rowPiii --------------------------
	.section	.text._Z17phase2_kernel_rowPiii,"ax",@progbits
	.align	128
        .global         _Z17phase2_kernel_rowPiii
        .type           _Z17phase2_kernel_rowPiii,@function
        .size           _Z17phase2_kernel_rowPiii,(.L_x_6 - _Z17phase2_kernel_rowPiii)
        .other          _Z17phase2_kernel_rowPiii,@"STO_CUDA_ENTRY STV_DEFAULT"
_Z17phase2_kernel_rowPiii:
.text._Z17phase2_kernel_rowPiii:
[----:B------:R-:W-:Y:S01]  /*0000*/  LDC R1, c[0x0][0x37c] ;  /* 0x0000df00ff017b82 */ /* 0x000fe20000000800 */
[----:B------:R-:W0:Y:S07]  /*0010*/  S2R R0, SR_TID.Y ;  /* 0x0000000000007919 */ /* 0x000e2e0000002200 */
[----:B------:R-:W1:Y:S01]  /*0020*/  LDC.64 R4, c[0x0][0x388] ;  /* 0x0000e200ff047b82 */ /* 0x000e620000000a00 */
[----:B------:R-:W2:Y:S01]  /*0030*/  LDCU.64 UR6, c[0x0][0x358] ;  /* 0x00006b00ff0677ac */ /* 0x000ea20008000a00 */
[----:B------:R-:W3:Y:S06]  /*0040*/  S2R R18, SR_TID.X ;  /* 0x0000000000127919 */ /* 0x000eec0000002100 */
[----:B------:R-:W4:Y:S08]  /*0050*/  S2UR UR4, SR_CTAID.X ;  /* 0x00000000000479c3 */ /* 0x000f300000002500 */
[----:B------:R-:W5:Y:S01]  /*0060*/  LDC.64 R2, c[0x0][0x380] ;  /* 0x0000e000ff027b82 */ /* 0x000f620000000a00 */
[----:B-1----:R-:W-:-:S02]  /*0070*/  IMAD R9, R5, 0x4e, RZ ;  /* 0x0000004e05097824 */ /* 0x002fc400078e02ff */
[----:B0-----:R-:W-:Y:S01]  /*0080*/  IMAD R5, R5, 0x4e, R0 ;  /* 0x0000004e05057824 */ /* 0x001fe200078e0200 */
[----:B----4-:R-:W-:-:S03]  /*0090*/  UIMAD UR4, UR4, 0x4e, URZ ;  /* 0x0000004e040478a4 */ /* 0x010fc6000f8e02ff */
[----:B------:R-:W-:-:S03]  /*00a0*/  IMAD R7, R5, R4, R9 ;  /* 0x0000000405077224 */ /* 0x000fc600078e0209 */
[----:B------:R-:W-:Y:S02]  /*00b0*/  IMAD R11, R5, R4, UR4 ;  /* 0x00000004050b7e24 */ /* 0x000fe4000f8e0204 */
[--C-:B---3--:R-:W-:Y:S02]  /*00c0*/  IMAD.IADD R7, R7, 0x1, R18.reuse ;  /* 0x0000000107077824 */ /* 0x108fe400078e0212 */
[----:B------:R-:W-:Y:S02]  /*00d0*/  IMAD.IADD R11, R11, 0x1, R18 ;  /* 0x000000010b0b7824 */ /* 0x000fe400078e0212 */
[----:B-----5:R-:W-:-:S04]  /*00e0*/  IMAD.WIDE R20, R7, 0x4, R2 ;  /* 0x0000000407147825 */ /* 0x020fc800078e0202 */
[----:B------:R-:W-:Y:S01]  /*00f0*/  IMAD.WIDE R6, R11, 0x4, R2 ;  /* 0x000000040b067825 */ /* 0x000fe200078e0202 */
[----:B--2---:R-:W2:Y:S04]  /*0100*/  LDG.E R14, desc[UR6][R20.64] ;  /* 0x00000006140e7981 */ /* 0x004ea8000c1e1900 */
[----:B------:R-:W3:Y:S01]  /*0110*/  LDG.E R15, desc[UR6][R6.64] ;  /* 0x00000006060f7981 */ /* 0x000ee2000c1e1900 */
[----:B------:R-:W-:Y:S01]  /*0120*/  MOV R8, 0x400 ;  /* 0x0000040000087802 */ /* 0x000fe20000000f00 */
[C---:B------:R-:W-:Y:S01]  /*0130*/  VIADD R11, R5.reuse, 0x1a ;  /* 0x0000001a050b7836 */ /* 0x040fe20000000000 */
[----:B------:R-:W0:Y:S01]  /*0140*/  S2R R10, SR_CgaCtaId ;  /* 0x00000000000a7919 */ /* 0x000e220000008800 */
[----:B------:R-:W-:Y:S02]  /*0150*/  VIADD R13, R5, 0x34 ;  /* 0x00000034050d7836 */ /* 0x000fe40000000000 */
[----:B------:R-:W-:Y:S01]  /*0160*/  IMAD R5, R11, R4, R9 ;  /* 0x000000040b057224 */ /* 0x000fe200078e0209 */
[----:B------:R-:W4:Y:S01]  /*0170*/  LDG.E R16, desc[UR6][R20.64+0x68] ;  /* 0x0000680614107981 */ /* 0x000f22000c1e1900 */
[----:B------:R-:W-:-:S02]  /*0180*/  VIADD R19, R8, 0x5f10 ;  /* 0x00005f1008137836 */ /* 0x000fc40000000000 */
[-C--:B------:R-:W-:Y:S02]  /*0190*/  IMAD R11, R11, R4.reuse, UR4 ;  /* 0x000000040b0b7e24 */ /* 0x080fe4000f8e0204 */
[CC--:B------:R-:W-:Y:S02]  /*01a0*/  IMAD R17, R13.reuse, R4.reuse, R9 ;  /* 0x000000040d117224 */ /* 0x0c0fe400078e0209 */
[----:B------:R-:W-:Y:S02]  /*01b0*/  IMAD R13, R13, R4, UR4 ;  /* 0x000000040d0d7e24 */ /* 0x000fe4000f8e0204 */
[--C-:B------:R-:W-:Y:S02]  /*01c0*/  IMAD.IADD R5, R5, 0x1, R18.reuse ;  /* 0x0000000105057824 */ /* 0x100fe400078e0212 */
[--C-:B------:R-:W-:Y:S02]  /*01d0*/  IMAD.IADD R11, R11, 0x1, R18.reuse ;  /* 0x000000010b0b7824 */ /* 0x100fe400078e0212 */
[----:B------:R-:W-:-:S02]  /*01e0*/  IMAD.IADD R23, R17, 0x1, R18 ;  /* 0x0000000111177824 */ /* 0x000fc400078e0212 */
[----:B------:R-:W-:Y:S01]  /*01f0*/  IMAD.IADD R25, R13, 0x1, R18 ;  /* 0x000000010d197824 */ /* 0x000fe200078e0212 */
[----:B------:R-:W5:Y:S01]  /*0200*/  LDG.E R17, desc[UR6][R20.64+0xd0] ;  /* 0x0000d00614117981 */ /* 0x000f62000c1e1900 */
[----:B------:R-:W-:-:S04]  /*0210*/  IMAD.WIDE R12, R5, 0x4, R2 ;  /* 0x00000004050c7825 */ /* 0x000fc800078e0202 */
[--C-:B------:R-:W-:Y:S01]  /*0220*/  IMAD.WIDE R4, R11, 0x4, R2.reuse ;  /* 0x000000040b047825 */ /* 0x100fe200078e0202 */
[----:B------:R-:W5:Y:S04]  /*0230*/  LDG.E R22, desc[UR6][R12.64+0x68] ;  /* 0x000068060c167981 */ /* 0x000f68000c1e1900 */
[----:B------:R-:W5:Y:S01]  /*0240*/  LDG.E R21, desc[UR6][R6.64+0x68] ;  /* 0x0000680606157981 */ /* 0x000f62000c1e1900 */
[C---:B0-----:R-:W-:Y:S02]  /*0250*/  LEA R19, R10.reuse, R19, 0x18 ;  /* 0x000000130a137211 */ /* 0x041fe400078ec0ff */
[----:B------:R-:W-:Y:S01]  /*0260*/  LEA R9, R10, R8, 0x18 ;  /* 0x000000080a097211 */ /* 0x000fe200078ec0ff */
[----:B------:R-:W-:Y:S01]  /*0270*/  IMAD.WIDE R10, R23, 0x4, R2 ;  /* 0x00000004170a7825 */ /* 0x000fe200078e0202 */
[----:B------:R-:W5:Y:S03]  /*0280*/  LDG.E R27, desc[UR6][R4.64] ;  /* 0x00000006041b7981 */ /* 0x000f66000c1e1900 */
[----:B------:R-:W-:Y:S01]  /*0290*/  IMAD R8, R18, 0x4, R19 ;  /* 0x0000000412087824 */ /* 0x000fe200078e0213 */
[----:B------:R-:W5:Y:S01]  /*02a0*/  LDG.E R23, desc[UR6][R12.64] ;  /* 0x000000060c177981 */ /* 0x000f62000c1e1900 */
[----:B------:R-:W-:-:S03]  /*02b0*/  IMAD R9, R0, 0x138, R9 ;  /* 0x0000013800097824 */ /* 0x000fc600078e0209 */
[----:B------:R-:W5:Y:S01]  /*02c0*/  LDG.E R19, desc[UR6][R6.64+0xd0] ;  /* 0x0000d00606137981 */ /* 0x000f62000c1e1900 */
[----:B------:R-:W-:-:S03]  /*02d0*/  IMAD.WIDE R2, R25, 0x4, R2 ;  /* 0x0000000419027825 */ /* 0x000fc600078e0202 */
[----:B------:R-:W5:Y:S01]  /*02e0*/  LDG.E R29, desc[UR6][R4.64+0x68] ;  /* 0x00006806041d7981 */ /* 0x000f62000c1e1900 */
[----:B------:R-:W-:Y:S02]  /*02f0*/  IMAD R25, R18, 0x4, R9 ;  /* 0x0000000412197824 */ /* 0x000fe400078e0209 */
[----:B------:R-:W-:Y:S01]  /*0300*/  IMAD R0, R0, 0x138, R8 ;  /* 0x0000013800007824 */ /* 0x000fe200078e0208 */
[----:B------:R-:W5:Y:S04]  /*0310*/  LDG.E R24, desc[UR6][R12.64+0xd0] ;  /* 0x0000d0060c187981 */ /* 0x000f68000c1e1900 */
[----:B------:R-:W5:Y:S04]  /*0320*/  LDG.E R20, desc[UR6][R10.64] ;  /* 0x000000060a147981 */ /* 0x000f68000c1e1900 */
[----:B------:R-:W5:Y:S04]  /*0330*/  LDG.E R18, desc[UR6][R10.64+0x68] ;  /* 0x000068060a127981 */ /* 0x000f68000c1e1900 */
[----:B------:R-:W5:Y:S04]  /*0340*/  LDG.E R13, desc[UR6][R4.64+0xd0] ;  /* 0x0000d006040d7981 */ /* 0x000f68000c1e1900 */
[----:B------:R-:W5:Y:S04]  /*0350*/  LDG.E R12, desc[UR6][R2.64] ;  /* 0x00000006020c7981 */ /* 0x000f68000c1e1900 */
[----:B------:R-:W5:Y:S04]  /*0360*/  LDG.E R26, desc[UR6][R2.64+0x68] ;  /* 0x00006806021a7981 */ /* 0x000f68000c1e1900 */
[----:B------:R-:W5:Y:S04]  /*0370*/  LDG.E R28, desc[UR6][R10.64+0xd0] ;  /* 0x0000d0060a1c7981 */ /* 0x000f68000c1e1900 */
[----:B--2---:R-:W-:Y:S04]  /*0380*/  STS [R25], R14 ;  /* 0x0000000e19007388 */ /* 0x004fe80000000800 */
[----:B---3--:R0:W-:Y:S04]  /*0390*/  STS [R0], R15 ;  /* 0x0000000f00007388 */ /* 0x0081e80000000800 */
[----:B0-----:R-:W2:Y:S04]  /*03a0*/  LDG.E R15, desc[UR6][R2.64+0xd0] ;  /* 0x0000d006020f7981 */ /* 0x001ea8000c1e1900 */
[----:B----4-:R-:W-:Y:S04]  /*03b0*/  STS [R25+0x68], R16 ;  /* 0x0000681019007388 */ /* 0x010fe80000000800 */
[----:B-----5:R-:W-:Y:S04]  /*03c0*/  STS [R0+0x68], R21 ;  /* 0x0000681500007388 */ /* 0x020fe80000000800 */
        /* <DEDUP_REMOVED lines=19> */
[----:B------:R-:W-:Y:S04]  /*0500*/  LDS R21, [R0+0x3f60] ;  /* 0x003f600000157984 */ /* 0x000fe80000000800 */
[----:B------:R-:W-:Y:S04]  /*0510*/  LDS R19, [R0+0x3fc8] ;  /* 0x003fc80000137984 */ /* 0x000fe80000000800 */
[----:B------:R-:W-:Y:S04]  /*0520*/  LDS R17, [R0+0x2018] ;  /* 0x0020180000117984 */ /* 0x000fe80000000800 */
[----:B------:R-:W-:Y:S01]  /*0530*/  LDS R18, [R0+0x4030] ;  /* 0x0040300000127984 */ /* 0x000fe20000000800 */
[----:B0-----:R-:W-:-:S05]  /*0540*/  VIADDMNMX R11, R14, R10, R11, PT ;  /* 0x0000000a0e0b7246 */ /* 0x001fca000380010b */
[----:B------:R-:W-:Y:S04]  /*0550*/  STS [R0], R11 ;  /* 0x0000000b00007388 */ /* 0x000fe80000000800 */
[----:B------:R-:W0:Y:S02]  /*0560*/  LDS R12, [R8+0x68] ;  /* 0x00006800080c7984 */ /* 0x000e240000000800 */
[-C--:B0-----:R-:W-:Y:S02]  /*0570*/  VIADDMNMX R27, R12, R10.reuse, R13, PT ;  /* 0x0000000a0c1b7246 */ /* 0x081fe4000380010d */
[----:B------:R-:W-:Y:S04]  /*0580*/  LDS R13, [R0+0xd0] ;  /* 0x0000d000000d7984 */ /* 0x000fe80000000800 */
[----:B------:R-:W-:Y:S04]  /*0590*/  STS [R0+0x68], R27 ;  /* 0x0000681b00007388 */ /* 0x000fe80000000800 */
[----:B------:R-:W0:Y:S02]  /*05a0*/  LDS R12, [R8+0xd0] ;  /* 0x0000d000080c7984 */ /* 0x000e240000000800 */
[----:B0-----:R-:W-:-:S05]  /*05b0*/  VIADDMNMX R29, R12, R10, R13, PT ;  /* 0x0000000a0c1d7246 */ /* 0x001fca000380010d */
[----:B------:R-:W-:Y:S04]  /*05c0*/  STS [R0+0xd0], R29 ;  /* 0x0000d01d00007388 */ /* 0x000fe80000000800 */
[----:B------:R-:W-:Y:S04]  /*05d0*/  LDS R10, [R8] ;  /* 0x00000000080a7984 */ /* 0x000fe80000000800 */
[----:B------:R-:W0:Y:S04]  /*05e0*/  LDS R13, [R9+0x3f60] ;  /* 0x003f6000090d7984 */ /* 0x000e280000000800 */
[----:B------:R-:W1:Y:S04]  /*05f0*/  LDS R16, [R8+0x68] ;  /* 0x0000680008107984 */ /* 0x000e680000000800 */
[----:B------:R-:W-:Y:S04]  /*0600*/  LDS R15, [R9+0x1fb0] ;  /* 0x001fb000090f7984 */ /* 0x000fe80000000800 */
[----:B------:R-:W-:Y:S01]  /*0610*/  LDS R14, [R8+0xd0] ;  /* 0x0000d000080e7984 */ /* 0x000fe20000000800 */
[----:B0-----:R-:W-:-:S02]  /*0620*/  VIADDMNMX R21, R10, R13, R21, PT ;  /* 0x0000000d0a157246 */ /* 0x001fc40003800115 */
[----:B-1----:R-:W-:-:S03]  /*0630*/  VIADDMNMX R19, R16, R13, R19, PT ;  /* 0x0000000d10137246 */ /* 0x002fc60003800113 */
[----:B------:R-:W-:Y:S04]  /*0640*/  STS [R0+0x3f60], R21 ;  /* 0x003f601500007388 */ /* 0x000fe80000000800 */
[----:B------:R-:W-:Y:S04]  /*0650*/  STS [R0+0x3fc8], R19 ;  /* 0x003fc81300007388 */ /* 0x000fe80000000800 */
[----:B------:R-:W-:Y:S04]  /*0660*/  LDS R12, [R9+0x4] ;  /* 0x00000400090c7984 */ /* 0x000fe80000000800 */
[----:B------:R-:W0:Y:S02]  /*0670*/  LDS R23, [R8+0x138] ;  /* 0x0001380008177984 */ /* 0x000e240000000800 */
[----:B0-----:R-:W-:-:S05]  /*0680*/  VIADDMNMX R23, R23, R12, R11, PT ;  /* 0x0000000c17177246 */ /* 0x001fca000380010b */
[----:B------:R-:W-:Y:S04]  /*0690*/  STS [R0], R23 ;  /* 0x0000001700007388 */ /* 0x000fe80000000800 */
[----:B------:R-:W0:Y:S02]  /*06a0*/  LDS R11, [R8+0x1a0] ;  /* 0x0001a000080b7984 */ /* 0x000e240000000800 */
[----:B0-----:R-:W-:-:S05]  /*06b0*/  VIADDMNMX R27, R11, R12, R27, PT ;  /* 0x0000000c0b1b7246 */ /* 0x001fca000380011b */
[----:B------:R-:W-:Y:S04]  /*06c0*/  STS [R0+0x68], R27 ;  /* 0x0000681b00007388 */ /* 0x000fe80000000800 */
[----:B------:R-:W0:Y:S02]  /*06d0*/  LDS R11, [R8+0x208] ;  /* 0x00020800080b7984 */ /* 0x000e240000000800 */
[----:B0-----:R-:W-:Y:S02]  /*06e0*/  VIADDMNMX R29, R11, R12, R29, PT ;  /* 0x0000000c0b1d7246 */ /* 0x001fe4000380011d */
[----:B------:R-:W0:Y:S04]  /*06f0*/  LDS R11, [R0+0x1fb0] ;  /* 0x001fb000000b7984 */ /* 0x000e280000000800 */
[----:B------:R-:W-:Y:S04]  /*0700*/  STS [R0+0xd0], R29 ;  /* 0x0000d01d00007388 */ /* 0x000fe80000000800 */
[----:B------:R-:W-:Y:S04]  /*0710*/  LDS R25, [R9+0x1fb4] ;  /* 0x001fb40009197984 */ /* 0x000fe80000000800 */
[----:B------:R-:W1:Y:S01]  /*0720*/  LDS R12, [R8+0x138] ;  /* 0x00013800080c7984 */ /* 0x000e620000000800 */
[----:B0-----:R-:W-:-:S04]  /*0730*/  VIADDMNMX R11, R10, R15, R11, PT ;  /* 0x0000000f0a0b7246 */ /* 0x001fc8000380010b */
[----:B-1----:R-:W-:-:S05]  /*0740*/  VIADDMNMX R11, R12, R25, R11, PT ;  /* 0x000000190c0b7246 */ /* 0x002fca000380010b */
[----:B------:R-:W-:Y:S04]  /*0750*/  STS [R0+0x1fb0], R11 ;  /* 0x001fb00b00007388 */ /* 0x000fe80000000800 */
[----:B------:R-:W0:Y:S01]  /*0760*/  LDS R10, [R8+0x1a0] ;  /* 0x0001a000080a7984 */ /* 0x000e220000000800 */
[----:B------:R-:W-:-:S03]  /*0770*/  VIADDMNMX R17, R16, R15, R17, PT ;  /* 0x0000000f10117246 */ /* 0x000fc60003800111 */
[----:B------:R-:W1:Y:S01]  /*0780*/  LDS R16, [R0+0x2080] ;  /* 0x0020800000107984 */ /* 0x000e620000000800 */
[----:B0-----:R-:W-:-:S05]  /*0790*/  VIADDMNMX R17, R10, R25, R17, PT ;  /* 0x000000190a117246 */ /* 0x001fca0003800111 */
[----:B------:R-:W-:Y:S04]  /*07a0*/  STS [R0+0x2018], R17 ;  /* 0x0020181100007388 */ /* 0x000fe80000000800 */
[----:B------:R-:W0:Y:S01]  /*07b0*/  LDS R20, [R8+0x208] ;  /* 0x0002080008147984 */ /* 0x000e220000000800 */
[----:B-1----:R-:W-:-:S04]  /*07c0*/  VIADDMNMX R16, R14, R15, R16, PT ;  /* 0x0000000f0e107246 */ /* 0x002fc80003800110 */
        /* <DEDUP_REMOVED lines=14> */
[----:B0-----:R-:W-:-:S05]  /*08b0*/  VIADDMNMX R29, R18, R14, R29, PT ;  /* 0x0000000e121d7246 */ /* 0x001fca000380011d */
[----:B------:R-:W-:Y:S04]  /*08c0*/  STS [R0+0xd0], R29 ;  /* 0x0000d01d00007388 */ /* 0x000fe80000000800 */
[----:B------:R-:W-:Y:S04]  /*08d0*/  LDS R14, [R9+0xc] ;  /* 0x00000c00090e7984 */ /* 0x000fe80000000800 */
[----:B------:R-:W0:Y:S01]  /*08e0*/  LDS R18, [R8+0x3a8] ;  /* 0x0003a80008127984 */ /* 0x000e220000000800 */
[-C--:B------:R-:W-:Y:S02]  /*08f0*/  VIADDMNMX R21, R12, R16.reuse, R21, PT ;  /* 0x000000100c157246 */ /* 0x080fe40003800115 */
[----:B------:R-:W-:Y:S01]  /*0900*/  VIADDMNMX R19, R10, R16, R19, PT ;  /* 0x000000100a137246 */ /* 0x000fe20003800113 */
[----:B------:R-:W-:Y:S04]  /*0910*/  LDS R20, [R8+0x2d8] ;  /* 0x0002d80008147984 */ /* 0x000fe80000000800 */
[----:B------:R-:W-:Y:S04]  /*0920*/  LDS R16, [R8+0x270] ;  /* 0x0002700008107984 */ /* 0x000fe80000000800 */
[----:B------:R-:W-:Y:S04]  /*0930*/  LDS R10, [R9+0x3f68] ;  /* 0x003f6800090a7984 */ /* 0x000fe80000000800 */
[----:B------:R-:W-:Y:S01]  /*0940*/  LDS R12, [R8+0x340] ;  /* 0x00034000080c7984 */ /* 0x000fe20000000800 */
[----:B0-----:R-:W-:-:S03]  /*0950*/  VIADDMNMX R23, R18, R14, R23, PT ;  /* 0x0000000e12177246 */ /* 0x001fc60003800117 */
[----:B------:R-:W-:Y:S04]  /*0960*/  LDS R18, [R9+0x1fb8] ;  /* 0x001fb80009127984 */ /* 0x000fe80000000800 */
[----:B------:R-:W-:Y:S04]  /*0970*/  STS [R0], R23 ;  /* 0x0000001700007388 */ /* 0x000fe80000000800 */
        /* <DEDUP_REMOVED lines=8> */
[----:B------:R-:W-:Y:S04]  /*0a00*/  LDS R22, [R8+0x3a8] ;  /* 0x0003a80008167984 */ /* 0x000fe80000000800 */
[----:B------:R-:W0:Y:S04]  /*0a10*/  LDS R14, [R9+0x3f6c] ;  /* 0x003f6c00090e7984 */ /* 0x000e280000000800 */
[----:B------:R-:W1:Y:S04]  /*0a20*/  LDS R11, [R8+0x410] ;  /* 0x00041000080b7984 */ /* 0x000e680000000800 */
[----:B------:R-:W2:Y:S01]  /*0a30*/  LDS R16, [R9+0x1fbc] ;  /* 0x001fbc0009107984 */ /* 0x000ea20000000800 */
[----:B------:R-:W-:-:S02]  /*0a40*/  VIADDMNMX R24, R20, R10, R19, PT ;  /* 0x0000000a14187246 */ /* 0x000fc40003800113 */
[-C--:B------:R-:W-:Y:S02]  /*0a50*/  VIADDMNMX R17, R20, R18.reuse, R17, PT ;  /* 0x0000001214117246 */ /* 0x080fe40003800111 */
[----:B------:R-:W-:Y:S02]  /*0a60*/  VIADDMNMX R18, R12, R18, R15, PT ;  /* 0x000000120c127246 */ /* 0x000fe4000380010f */
[CC--:B0-----:R-:W-:Y:S02]  /*0a70*/  VIADDMNMX R19, R22.reuse, R14.reuse, R21, PT ;  /* 0x0000000e16137246 */ /* 0x0c1fe40003800115 */
[----:B-1----:R-:W-:Y:S02]  /*0a80*/  VIADDMNMX R21, R11, R14, R24, PT ;  /* 0x0000000e0b157246 */ /* 0x002fe40003800118 */
[----:B--2---:R-:W-:Y:S02]  /*0a90*/  VIADDMNMX R15, R22, R16, R25, PT ;  /* 0x00000010160f7246 */ /* 0x004fe40003800119 */
[----:B------:R-:W-:Y:S04]  /*0aa0*/  LDS R25, [R8+0x478] ;  /* 0x0004780008197984 */ /* 0x000fe80000000800 */
        /* <DEDUP_REMOVED lines=15> */
[----:B------:R-:W-:Y:S04]  /*0ba0*/  STS [R0+0x1fb0], R15 ;  /* 0x001fb00f00007388 */ /* 0x000fe80000000800 */
[----:B------:R-:W0:Y:S01]  /*0bb0*/  LDS R22, [R8+0x548] ;  /* 0x0005480008167984 */ /* 0x000e220000000800 */
[-C--:B------:R-:W-:Y:S02]  /*0bc0*/  VIADDMNMX R11, R11, R16.reuse, R17, PT ;  /* 0x000000100b0b7246 */ /* 0x080fe40003800111 */
[----:B------:R-:W-:Y:S02]  /*0bd0*/  VIADDMNMX R17, R25, R16, R18, PT ;  /* 0x0000001019117246 */ /* 0x000fe40003800112 */
[----:B0-----:R-:W-:-:S05]  /*0be0*/  VIADDMNMX R11, R22, R24, R11, PT ;  /* 0x00000018160b7246 */ /* 0x001fca000380010b */
[----:B------:R-:W-:Y:S04]  /*0bf0*/  STS [R0+0x2018], R11 ;  /* 0x0020180b00007388 */ /* 0x000fe80000000800 */
[----:B------:R-:W0:Y:S01]  /*0c00*/  LDS R18, [R8+0x5b0] ;  /* 0x0005b00008127984 */ /* 0x000e220000000800 */
[----:B------:R-:W-:Y:S02]  /*0c10*/  VIADDMNMX R10, R12, R10, R13, PT ;  /* 0x0000000a0c0a7246 */ /* 0x000fe4000380010d */
        /* <DEDUP_REMOVED lines=42> */
[-C--:B0-----:R-:W-:Y:S02]  /*0ec0*/  VIADDMNMX R19, R27, R14.reuse, R24, PT ;  /* 0x0000000e1b137246 */ /* 0x081fe40003800118 */
        /* <DEDUP_REMOVED lines=20> */
[----:B------:R-:W-:-:S04]  /*1010*/  VIADDMNMX R11, R25, R16, R11, PT ;  /* 0x00000010190b7246 */ /* 0x000fc8000380010b */
        /* <DEDUP_REMOVED lines=309> */
[----:B0-----:R-:W-:-:S05]  /*2370*/  VIADDMNMX R27, R22, R14, R27, PT ;  /* 0x0000000e161b7246 */ /* 0x001fca000380011b */
[----:B------:R-:W-:Y:S04]  /*2380*/  STS [R0+0x68], R27 ;  /* 0x0000681b00007388 */ /* 0x000fe80000000800 */
[----:B------:R-:W0:Y:S01]  /*2390*/  LDS R22, [R8+0x1a68] ;  /* 0x001a680008167984 */ /* 0x000e220000000800 */
[----:B------:R-:W-:Y:S02]  /*23a0*/  VIADDMNMX R23, R16, R10, R19, PT ;  /* 0x0000000a10177246 */ /* 0x000fe40003800113 */
[----:B0-----:R-:W-:Y:S02]  /*23b0*/  VIADDMNMX R29, R22, R14, R29, PT ;  /* 0x0000000e161d7246 */ /* 0x001fe4000380011d */
[----:B------:R-:W-:-:S03]  /*23c0*/  VIADDMNMX R22, R16, R20, R15, PT ;  /* 0x0000001410167246 */ /* 0x000fc6000380010f */
[----:B------:R-:W-:Y:S04]  /*23d0*/  STS [R0+0xd0], R29 ;  /* 0x0000d01d00007388 */ /* 0x000fe80000000800 */
[----:B------:R-:W-:Y:S04]  /*23e0*/  LDS R24, [R8+0x1998] ;  /* 0x0019980008187984 */ /* 0x000fe80000000800 */
[----:B------:R-:W0:Y:S04]  /*23f0*/  LDS R14, [R9+0x3fb4] ;  /* 0x003fb400090e7984 */ /* 0x000e280000000800 */
[----:B------:R-:W1:Y:S04]  /*2400*/  LDS R15, [R8+0x1a00] ;  /* 0x001a0000080f7984 */ /* 0x000e680000000800 */
[----:B------:R-:W2:Y:S01]  /*2410*/  LDS R16, [R9+0x2004] ;  /* 0x0020040009107984 */ /* 0x000ea20000000800 */
[----:B------:R-:W-:-:S02]  /*2420*/  VIADDMNMX R26, R18, R10, R21, PT ;  /* 0x0000000a121a7246 */ /* 0x000fc40003800115 */
[-C--:B------:R-:W-:Y:S02]  /*2430*/  VIADDMNMX R18, R18, R20.reuse, R11, PT ;  /* 0x0000001412127246 */ /* 0x080fe4000380010b */
[----:B------:R-:W-:Y:S01]  /*2440*/  VIADDMNMX R19, R12, R20, R17, PT ;  /* 0x000000140c137246 */ /* 0x000fe20003800111 */
[----:B------:R-:W-:Y:S01]  /*2450*/  LDS R11, [R8+0x1a68] ;  /* 0x001a6800080b7984 */ /* 0x000fe20000000800 */
[-C--:B0-----:R-:W-:Y:S02]  /*2460*/  VIADDMNMX R21, R24, R14.reuse, R23, PT ;  /* 0x0000000e18157246 */ /* 0x081fe40003800117 */
[----:B-1----:R-:W-:-:S03]  /*2470*/  VIADDMNMX R23, R15, R14, R26, PT ;  /* 0x0000000e0f177246 */ /* 0x002fc6000380011a */
[----:B------:R-:W-:Y:S01]  /*2480*/  STS [R0+0x3f60], R21 ;  /* 0x003f601500007388 */ /* 0x000fe20000000800 */
[----:B--2---:R-:W-:-:S03]  /*2490*/  VIADDMNMX R17, R24, R16, R22, PT ;  /* 0x0000001018117246 */ /* 0x004fc60003800116 */
        /* <DEDUP_REMOVED lines=154> */
[----:B0-----:R-:W-:-:S02]  /*2e40*/  VIADDMNMX R23, R14, R12, R23, PT ;  /* 0x0000000c0e177246 */ /* 0x001fc40003800117 */
        /* <DEDUP_REMOVED lines=19> */
[----:B------:R-:W-:Y:S04]  /*2f80*/  LDS R12, [R9+0x3fd0] ;  /* 0x003fd000090c7984 */ /* 0x000fe80000000800 */
[----:B------:R-:W0:Y:S01]  /*2f90*/  LDS R16, [R8+0x22f0] ;  /* 0x0022f00008107984 */ /* 0x000e220000000800 */
[----:B------:R-:W-:-:S03]  /*2fa0*/  VIADDMNMX R13, R14, R18, R13, PT ;  /* 0x000000120e0d7246 */ /* 0x000fc6000380010d */
[----:B------:R-:W-:Y:S04]  /*2fb0*/  LDS R11, [R8+0x2220] ;  /* 0x00222000080b7984 */ /* 0x000fe80000000800 */
[----:B------:R-:W-:Y:S01]  /*2fc0*/  LDS R10, [R8+0x2288] ;  /* 0x00228800080a7984 */ /* 0x000fe20000000800 */
        /* <DEDUP_REMOVED lines=58> */
[----:B------:R-:W0:Y:S04]  /*3370*/  LDS R12, [R8+0x25c8] ;  /* 0x0025c800080c7984 */ /* 0x000e280000000800 */
[----:B------:R-:W-:Y:S01]  /*3380*/  LDS R15, [R8+0x2560] ;  /* 0x00256000080f7984 */ /* 0x000fe20000000800 */
        /* <DEDUP_REMOVED lines=22> */
[----:B------:R-:W-:Y:S01]  /*34f0*/  LDS R14, [R8+0x25c8] ;  /* 0x0025c800080e7984 */ /* 0x000fe20000000800 */
[----:B0-----:R-:W-:-:S03]  /*3500*/  VIADDMNMX R13, R12, R10, R13, PT ;  /* 0x0000000a0c0d7246 */ /* 0x001fc6000380010d */
[----:B------:R-:W-:Y:S04]  /*3510*/  LDS R12, [R8+0x2630] ;  /* 0x00263000080c7984 */ /* 0x000fe80000000800 */
        /* <DEDUP_REMOVED lines=1354> */
.L_x_2:
        /* <DEDUP_REMOVED lines=12> */
.L_x_6:


//--------------------- .text._Z13phase1_kernelPiii --------------------------
	.section	.text._Z13phase1_kernelPiii,"ax",@progbits
	.align	128
        .global         _Z13phase1_kernelPiii
        .type           _Z13phase1_kernelPiii,@function
        .size           _Z13phase1_kernelPiii,(.L_x_7 - _Z13phase1_kernelPiii)
        .other          _Z13phase1_kernelPiii,@"STO_CUDA_ENTRY STV_DEFAULT"
_Z13phase1_kernelPiii:
.text._Z13phase1_kernelPiii:
[----:B------:R-:W-:Y:S01]  /*0000*/  LDC R1, c[0x0][0x37c] ;  /* 0x0000df00ff017b82 */ /* 0x000fe20000000800 */
[----:B------:R-:W0:Y:S07]  /*0010*/  S2R R8, SR_TID.Y ;  /* 0x0000000000087919 */ /* 0x000e2e0000002200 */
[----:B------:R-:W1:Y:S01]  /*0020*/  LDC.64 R10, c[0x0][0x388] ;  /* 0x0000e200ff0a7b82 */ /* 0x000e620000000a00 */
[----:B------:R-:W2:Y:S01]  /*0030*/  LDCU.64 UR4, c[0x0][0x358] ;  /* 0x00006b00ff0477ac */ /* 0x000ea20008000a00 */
[----:B------:R-:W3:Y:S06]  /*0040*/  S2R R9, SR_TID.X ;  /* 0x0000000000097919 */ /* 0x000eec0000002100 */
[----:B------:R-:W4:Y:S01]  /*0050*/  LDC.64 R2, c[0x0][0x380] ;  /* 0x0000e000ff027b82 */ /* 0x000f220000000a00 */
[----:B-1----:R-:W-:-:S04]  /*0060*/  IMAD R5, R11, 0x4e, RZ ;  /* 0x0000004e0b057824 */ /* 0x002fc800078e02ff */
[----:B0-----:R-:W-:-:S04]  /*0070*/  IMAD.IADD R0, R5, 0x1, R8 ;  /* 0x0000000105007824 */ /* 0x001fc800078e0208 */
[C---:B------:R-:W-:Y:S02]  /*0080*/  VIADD R4, R0.reuse, 0x1a ;  /* 0x0000001a00047836 */ /* 0x040fe40000000000 */
[C---:B------:R-:W-:Y:S02]  /*0090*/  VIADD R6, R0.reuse, 0x34 ;  /* 0x0000003400067836 */ /* 0x040fe40000000000 */
[-CC-:B------:R-:W-:Y:S02]  /*00a0*/  IMAD R0, R0, R10.reuse, R5.reuse ;  /* 0x0000000a00007224 */ /* 0x180fe400078e0205 */
[-CC-:B------:R-:W-:Y:S02]  /*00b0*/  IMAD R4, R4, R10.reuse, R5.reuse ;  /* 0x0000000a04047224 */ /* 0x180fe400078e0205 */
[----:B------:R-:W-:Y:S02]  /*00c0*/  IMAD R6, R6, R10, R5 ;  /* 0x0000000a06067224 */ /* 0x000fe400078e0205 */
[----:B---3--:R-:W-:-:S02]  /*00d0*/  IMAD.IADD R7, R0, 0x1, R9 ;  /* 0x0000000100077824 */ /* 0x008fc400078e0209 */
[--C-:B------:R-:W-:Y:S02]  /*00e0*/  IMAD.IADD R5, R4, 0x1, R9.reuse ;  /* 0x0000000104057824 */ /* 0x100fe400078e0209 */
[----:B------:R-:W-:Y:S02]  /*00f0*/  IMAD.IADD R11, R6, 0x1, R9 ;  /* 0x00000001060b7824 */ /* 0x000fe400078e0209 */
[----:B----4-:R-:W-:-:S04]  /*0100*/  IMAD.WIDE R6, R7, 0x4, R2 ;  /* 0x0000000407067825 */ /* 0x010fc800078e0202 */
[--C-:B------:R-:W-:Y:S01]  /*0110*/  IMAD.WIDE R4, R5, 0x4, R2.reuse ;  /* 0x0000000405047825 */ /* 0x100fe200078e0202 */
[----:B--2---:R-:W2:Y:S03]  /*0120*/  LDG.E R13, desc[UR4][R6.64+0x68] ;  /* 0x00006804060d7981 */ /* 0x004ea6000c1e1900 */
[----:B------:R-:W-:Y:S01]  /*0130*/  IMAD.WIDE R2, R11, 0x4, R2 ;  /* 0x000000040b027825 */ /* 0x000fe200078e0202 */
[----:B------:R-:W3:Y:S04]  /*0140*/  LDG.E R15, desc[UR4][R6.64+0xd0] ;  /* 0x0000d004060f7981 */ /* 0x000ee8000c1e1900 */
[----:B------:R-:W4:Y:S04]  /*0150*/  LDG.E R11, desc[UR4][R6.64] ;  /* 0x00000004060b7981 */ /* 0x000f28000c1e1900 */
[----:B------:R-:W5:Y:S04]  /*0160*/  LDG.E R17, desc[UR4][R4.64] ;  /* 0x0000000404117981 */ /* 0x000f68000c1e1900 */
[----:B------:R-:W5:Y:S04]  /*0170*/  LDG.E R19, desc[UR4][R4.64+0x68] ;  /* 0x0000680404137981 */ /* 0x000f68000c1e1900 */
[----:B------:R-:W5:Y:S04]  /*0180*/  LDG.E R21, desc[UR4][R4.64+0xd0] ;  /* 0x0000d00404157981 */ /* 0x000f68000c1e1900 */
[----:B------:R-:W5:Y:S04]  /*0190*/  LDG.E R23, desc[UR4][R2.64] ;  /* 0x0000000402177981 */ /* 0x000f68000c1e1900 */
[----:B------:R-:W5:Y:S04]  /*01a0*/  LDG.E R25, desc[UR4][R2.64+0x68] ;  /* 0x0000680402197981 */ /* 0x000f68000c1e1900 */
[----:B------:R-:W5:Y:S01]  /*01b0*/  LDG.E R29, desc[UR4][R2.64+0xd0] ;  /* 0x0000d004021d7981 */ /* 0x000f62000c1e1900 */
[----:B------:R-:W0:Y:S01]  /*01c0*/  S2R R27, SR_CgaCtaId ;  /* 0x00000000001b7919 */ /* 0x000e220000008800 */
[----:B------:R-:W-:-:S04]  /*01d0*/  MOV R0, 0x400 ;  /* 0x0000040000007802 */ /* 0x000fc80000000f00 */
[----:B0-----:R-:W-:-:S05]  /*01e0*/  LEA R10, R27, R0, 0x18 ;  /* 0x000000001b0a7211 */ /* 0x001fca00078ec0ff */
[----:B------:R-:W-:-:S04]  /*01f0*/  IMAD R8, R8, 0x138, R10 ;  /* 0x0000013808087824 */ /* 0x000fc800078e020a */
[C---:B------:R-:W-:Y:S02]  /*0200*/  IMAD R0, R9.reuse, 0x4, R8 ;  /* 0x0000000409007824 */ /* 0x040fe400078e0208 */
[----:B------:R-:W-:-:S03]  /*0210*/  IMAD R10, R9, 0x4, R10 ;  /* 0x00000004090a7824 */ /* 0x000fc600078e020a */
[----:B--2---:R-:W-:Y:S04]  /*0220*/  STS [R0+0x68], R13 ;  /* 0x0000680d00007388 */ /* 0x004fe80000000800 */
[----:B---3--:R-:W-:Y:S04]  /*0230*/  STS [R0+0xd0], R15 ;  /* 0x0000d00f00007388 */ /* 0x008fe80000000800 */
[----:B----4-:R-:W-:Y:S04]  /*0240*/  STS [R0], R11 ;  /* 0x0000000b00007388 */ /* 0x010fe80000000800 */
[----:B-----5:R-:W-:Y:S04]  /*0250*/  STS [R0+0x1fb0], R17 ;  /* 0x001fb01100007388 */ /* 0x020fe80000000800 */
[----:B------:R-:W-:Y:S04]  /*0260*/  STS [R0+0x2018], R19 ;  /* 0x0020181300007388 */ /* 0x000fe80000000800 */
[----:B------:R-:W-:Y:S04]  /*0270*/  STS [R0+0x2080], R21 ;  /* 0x0020801500007388 */ /* 0x000fe80000000800 */
[----:B------:R-:W-:Y:S04]  /*0280*/  STS [R0+0x3f60], R23 ;  /* 0x003f601700007388 */ /* 0x000fe80000000800 */
[----:B------:R-:W-:Y:S04]  /*0290*/  STS [R0+0x3fc8], R25 ;  /* 0x003fc81900007388 */ /* 0x000fe80000000800 */
[----:B------:R-:W-:Y:S01]  /*02a0*/  STS [R0+0x4030], R29 ;  /* 0x0040301d00007388 */ /* 0x000fe20000000800 */
        /* <DEDUP_REMOVED lines=11> */
[----:B------:R-:W-:Y:S04]  /*0360*/  LDS R12, [R8] ;  /* 0x00000000080c7984 */ /* 0x000fe80000000800 */
[----:B------:R-:W0:Y:S02]  /*0370*/  LDS R9, [R10+0x68] ;  /* 0x000068000a097984 */ /* 0x000e240000000800 */
[----:B0-----:R-:W-:-:S05]  /*0380*/  VIADDMNMX R27, R9, R12, R27, PT ;  /* 0x0000000c091b7246 */ /* 0x001fca000380011b */
[----:B------:R-:W-:Y:S04]  /*0390*/  STS [R0+0x68], R27 ;  /* 0x0000681b00007388 */ /* 0x000fe80000000800 */
[----:B------:R-:W0:Y:S02]  /*03a0*/  LDS R9, [R10+0xd0] ;  /* 0x0000d0000a097984 */ /* 0x000e240000000800 */
[----:B0-----:R-:W-:-:S05]  /*03b0*/  VIADDMNMX R21, R9, R12, R21, PT ;  /* 0x0000000c09157246 */ /* 0x001fca0003800115 */
[----:B------:R-:W-:Y:S04]  /*03c0*/  STS [R0+0xd0], R21 ;  /* 0x0000d01500007388 */ /* 0x000fe80000000800 */
[----:B------:R-:W-:Y:S04]  /*03d0*/  LDS R12, [R8+0x1fb0] ;  /* 0x001fb000080c7984 */ /* 0x000fe80000000800 */
[----:B------:R-:W0:Y:S02]  /*03e0*/  LDS R11, [R10] ;  /* 0x000000000a0b7984 */ /* 0x000e240000000800 */
[----:B0-----:R-:W-:-:S02]  /*03f0*/  VIADDMNMX R29, R11, R12, R29, PT ;  /* 0x0000000c0b1d7246 */ /* 0x001fc4000380011d */
[----:B------:R-:W-:Y:S04]  /*0400*/  LDS R12, [R0+0x3f60] ;  /* 0x003f6000000c7984 */ /* 0x000fe80000000800 */
[----:B------:R-:W-:Y:S04]  /*0410*/  STS [R0+0x1fb0], R29 ;  /* 0x001fb01d00007388 */ /* 0x000fe80000000800 */
[----:B------:R-:W0:Y:S04]  /*0420*/  LDS R9, [R8+0x3f60] ;  /* 0x003f600008097984 */ /* 0x000e280000000800 */
[----:B------:R-:W-:Y:S04]  /*0430*/  LDS R14, [R8+0x1fb0] ;  /* 0x001fb000080e7984 */ /* 0x000fe80000000800 */
[----:B------:R-:W-:Y:S01]  /*0440*/  LDS R13, [R10+0xd0] ;  /* 0x0000d0000a0d7984 */ /* 0x000fe20000000800 */
[----:B0-----:R-:W-:-:S03]  /*0450*/  VIADDMNMX R11, R11, R9, R12, PT ;  /* 0x000000090b0b7246 */ /* 0x001fc6000380010c */
[----:B------:R-:W-:Y:S04]  /*0460*/  LDS R9, [R10+0x68] ;  /* 0x000068000a097984 */ /* 0x000fe80000000800 */
        /* <DEDUP_REMOVED lines=17> */
[----:B------:R-:W-:Y:S04]  /*0580*/  LDS R20, [R8+0x1fb4] ;  /* 0x001fb40008147984 */ /* 0x000fe80000000800 */
        /* <DEDUP_REMOVED lines=9> */
[----:B------:R-:W0:Y:S02]  /*0620*/  LDS R14, [R8+0x3f64] ;  /* 0x003f6400080e7984 */ /* 0x000e240000000800 */
[----:B0-----:R-:W-:Y:S02]  /*0630*/  VIADDMNMX R14, R16, R14, R11, PT ;  /* 0x0000000e100e7246 */ /* 0x001fe4000380010b */
[----:B------:R-:W0:Y:S04]  /*0640*/  LDS R11, [R0+0x3fc8] ;  /* 0x003fc800000b7984 */ /* 0x000e280000000800 */
[----:B------:R-:W-:Y:S04]  /*0650*/  STS [R0+0x3f60], R14 ;  /* 0x003f600e00007388 */ /* 0x000fe80000000800 */
[----:B------:R-:W1:Y:S01]  /*0660*/  LDS R20, [R8+0x3f64] ;  /* 0x003f640008147984 */ /* 0x000e620000000800 */
[----:B0-----:R-:W-:-:S04]  /*0670*/  VIADDMNMX R11, R9, R12, R11, PT ;  /* 0x0000000c090b7246 */ /* 0x001fc8000380010b */
[----:B-1----:R-:W-:-:S05]  /*0680*/  VIADDMNMX R11, R15, R20, R11, PT ;  /* 0x000000140f0b7246 */ /* 0x002fca000380010b */
        /* <DEDUP_REMOVED lines=16> */
[----:B------:R-:W0:Y:S04]  /*0790*/  LDS R9, [R8+0x3f68] ;  /* 0x003f680008097984 */ /* 0x000e280000000800 */
[----:B------:R-:W-:Y:S04]  /*07a0*/  LDS R18, [R8+0x1fb8] ;  /* 0x001fb80008127984 */ /* 0x000fe80000000800 */
[----:B------:R-:W-:Y:S01]  /*07b0*/  LDS R16, [R10+0x2d8] ;  /* 0x0002d8000a107984 */ /* 0x000fe20000000800 */
[----:B0-----:R-:W-:-:S03]  /*07c0*/  VIADDMNMX R15, R15, R9, R14, PT ;  /* 0x000000090f0f7246 */ /* 0x001fc6000380010e */
[----:B------:R-:W-:Y:S04]  /*07d0*/  LDS R9, [R10+0x340] ;  /* 0x000340000a097984 */ /* 0x000fe80000000800 */
        /* <DEDUP_REMOVED lines=26> */
[----:B------:R-:W-:Y:S04]  /*0980*/  LDS R12, [R10+0x478] ;  /* 0x000478000a0c7984 */ /* 0x000fe80000000800 */
[----:B------:R-:W-:Y:S04]  /*0990*/  STS [R0+0x3f60], R15 ;  /* 0x003f600f00007388 */ /* 0x000fe80000000800 */
[----:B------:R-:W-:Y:S04]  /*09a0*/  LDS R22, [R8+0x10] ;  /* 0x0000100008167984 */ /* 0x000fe80000000800 */
[----:B------:R-:W0:Y:S02]  /*09b0*/  LDS R24, [R10+0x4e0] ;  /* 0x0004e0000a187984 */ /* 0x000e240000000800 */
        /* <DEDUP_REMOVED lines=77> */
[----:B0-----:R-:W-:-:S03]  /*0e90*/  VIADDMNMX R15, R22, R13, R15, PT ;  /* 0x0000000d160f7246 */ /* 0x001fc6000380010f */
        /* <DEDUP_REMOVED lines=185> */
[----:B------:R-:W-:Y:S02]  /*1a30*/  VIADDMNMX R20, R12, R20, R13, PT ;  /* 0x000000140c147246 */ /* 0x000fe4000380010d */
        /* <DEDUP_REMOVED lines=143> */
[----:B------:R-:W-:Y:S04]  /*2330*/  LDS R22, [R8+0x4c] ;  /* 0x00004c0008167984 */ /* 0x000fe80000000800 */
[----:B------:R-:W0:Y:S01]  /*2340*/  LDS R24, [R10+0x1728] ;  /* 0x001728000a187984 */ /* 0x000e220000000800 */
[----:B------:R-:W-:-:S02]  /*2350*/  VIADDMNMX R9, R29, R20, R9, PT ;  /* 0x000000141d097246 */ /* 0x000fc40003800109 */
[----:B0-----:R-:W-:Y:S02]  /*2360*/  VIADDMNMX R25, R24, R22, R25, PT ;  /* 0x0000001618197246 */ /* 0x001fe40003800119 */
        /* <DEDUP_REMOVED lines=192> */
[-C--:B------:R-:W-:Y:S02]  /*2f70*/  VIADDMNMX R20, R17, R16.reuse, R20, PT ;  /* 0x0000001011147246 */ /* 0x080fe40003800114 */
        /* <DEDUP_REMOVED lines=39> */
[----:B0-----:R-:W-:-:S02]  /*31f0*/  VIADDMNMX R25, R14, R12, R25, PT ;  /* 0x0000000c0e197246 */ /* 0x001fc40003800119 */
[----:B------:R-:W-:Y:S04]  /*3200*/  LDS R14, [R8+0x3fc8] ;  /* 0x003fc800080e7984 */ /* 0x000fe80000000800 */
[----:B------:R-:W-:Y:S04]  /*3210*/  LDS R12, [R10+0x2080] ;  /* 0x002080000a0c7984 */ /* 0x000fe80000000800 */
        /* <DEDUP_REMOVED lines=1832> */
.L_x_3:
        /* <DEDUP_REMOVED lines=14> */
.L_x_7:


//--------------------- .nv.global.init           --------------------------
	.section	.nv.global.init,"aw",@progbits
	.align	4
.nv.global.init:
	.type		INF,@object
	.size		INF,(.L_0 - INF)
INF:
        /*0000*/ 	.byte	0xff, 0xff, 0xff, 0x3f
.L_0:


//--------------------- .nv.shared._Z13phase3_kernelPiiii --------------------------
	.section	.nv.shared._Z13phase3_kernelPiiii,"aw",@nobits
	.sectionflags	@""
	.align	4
.nv.shared._Z13phase3_kernelPiiii:
	.zero		49696


//--------------------- .nv.shared.reserved.0     --------------------------
	.section	.nv.shared.reserved.0,"aw",@nobits
	.weak		__nv_reservedSMEM_offset_0_alias
	.size		__nv_reservedSMEM_offset_0_alias, 0, 64
	.other		__nv_reservedSMEM_offset_0_alias,@"STO_CUDA_RESERVED_SHARED STV_DEFAULT"
__nv_reservedSMEM_offset_0_alias:
	.zero		0
	.zero		64


//--------------------- .nv.shared._Z17phase2_kernel_colPiii --------------------------
	.section	.nv.shared._Z17phase2_kernel_colPiii,"aw",@nobits
	.sectionflags	@""
	.align	4
.nv.shared._Z17phase2_kernel_colPiii:
	.zero		49696


//--------------------- .nv.shared._Z17phase2_kernel_rowPiii --------------------------
	.section	.nv.shared._Z17phase2_kernel_rowPiii,"aw",@nobits
	.sectionflags	@""
	.align	4
.nv.shared._Z17phase2_kernel_rowPiii:
	.zero		49696


//--------------------- .nv.shared._Z13phase1_kernelPiii --------------------------
	.section	.nv.shared._Z13phase1_kernelPiii,"aw",@nobits
	.sectionflags	@""
	.align	4
.nv.shared._Z13phase1_kernelPiii:
	.zero		25360


//--------------------- .nv.constant0._Z13phase3_kernelPiiii --------------------------
	.section	.nv.constant0._Z13phase3_kernelPiiii,"a",@progbits
	.sectionflags	@""
	.align	4
.nv.constant0._Z13phase3_kernelPiiii:
	.zero		916


//--------------------- .nv.constant0._Z17phase2_kernel_colPiii --------------------------
	.section	.nv.constant0._Z17phase2_kernel_colPiii,"a",@progbits
	.sectionflags	@""
	.align	4
.nv.constant0._Z17phase2_kernel_colPiii:
	.zero		912


//--------------------- .nv.constant0._Z17phase2_kernel_rowPiii --------------------------
	.section	.nv.constant0._Z17phase2_kernel_rowPiii,"a",@progbits
	.sectionflags	@""
	.align	4
.nv.constant0._Z17phase2_kernel_rowPiii:
	.zero		912


//--------------------- .nv.constant0._Z13phase1_kernelPiii --------------------------
	.section	.nv.constant0._Z13phase1_kernelPiii,"a",@progbits
	.sectionflags	@""
	.align	4
.nv.constant0._Z13phase1_kernelPiii:
	.zero		912


//--------------------- SYMBOLS --------------------------

	.type		.nv.reservedSmem.offset0,@object
	.size		.nv.reservedSmem.offset0,0x4
	.type		.nv.reservedSmem.cap,@object
	.size		.nv.reservedSmem.cap,0x4
